def matmul_kernel(
    a_ptr,
    b_ptr,
    c_ptr,
    M,
    N,
    K,
    stride_am,
    stride_ak,
    stride_bk,
    stride_bn,
    stride_cm,
    stride_cn,
    BLOCK_M: tl.constexpr,
    BLOCK_N: tl.constexpr,
    BLOCK_K: tl.constexpr,
    GROUP_M: tl.constexpr,
):
    pid = tl.program_id(axis=0)
    num_pid_m = tl.cdiv(M, BLOCK_M)
    num_pid_n = tl.cdiv(N, BLOCK_N)
    num_pid_in_group = GROUP_M * num_pid_n
    group_id = pid // num_pid_in_group
    first_pid_m = group_id * GROUP_M
    group_size_m = min(num_pid_m - first_pid_m, GROUP_M)
    pid_m = first_pid_m + ((pid % num_pid_in_group) % group_size_m)
    pid_n = (pid % num_pid_in_group) // group_size_m

    offs_am = (pid_m * BLOCK_M + tl.arange(0, BLOCK_M)) % M
    offs_bn = (pid_n * BLOCK_N + tl.arange(0, BLOCK_N)) % N
    offs_k = tl.arange(0, BLOCK_K)
    a_ptrs = a_ptr + offs_am[:, None] * stride_am + offs_k[None, :] * stride_ak
    b_ptrs = b_ptr + offs_k[:, None] * stride_bk + offs_bn[None, :] * stride_bn

    acc = tl.zeros((BLOCK_M, BLOCK_N), dtype=tl.float32)
    for kk in range(0, tl.cdiv(K, BLOCK_K)):
        a = tl.load(a_ptrs, mask=offs_k[None, :] < K - kk * BLOCK_K, other=0.0)
        b = tl.load(b_ptrs, mask=offs_k[:, None] < K - kk * BLOCK_K, other=0.0)
        acc = tl.dot(a, b, acc)
        a_ptrs += BLOCK_K * stride_ak
        b_ptrs += BLOCK_K * stride_bk

    c = acc.to(c_ptr.dtype.element_ty)
    offs_cm = pid_m * BLOCK_M + tl.arange(0, BLOCK_M)
    offs_cn = pid_n * BLOCK_N + tl.arange(0, BLOCK_N)
    c_ptrs = c_ptr + offs_cm[:, None] * stride_cm + offs_cn[None, :] * stride_cn
    mask = (offs_cm[:, None] < M) & (offs_cn[None, :] < N)
    tl.store(c_ptrs, c, mask=mask)

# config = {"BLOCK_K": 64, "BLOCK_M": 256, "BLOCK_N": 512, "GROUP_M": 8, "arch": "sm_90", "dtype": "fp8e5m2", "num_ctas": 2, "num_stages": 3, "num_warps": 4}
# arch = sm_90


// ===== COMPILED SASS (sm_90a) =====

	.target	sm_90a

	.elftype	@"ET_EXEC"


//--------------------- .note.nv.tkinfo           --------------------------
	.section	.note.nv.tkinfo,"",@"SHT_NOTE"
	.sectionflags	@"SHF_NOTE_NV_TKINFO"
	.tkinfo
        /*0018*/ 	.word	0x00000002
        /*0030*/ 	.string	""
        /*0030*/ 	.string	"ptxas"
        /*0030*/ 	.string	"Cuda compilation tools, release 13.0, V13.0.88"
        /*0030*/ 	.string	"Build cuda_13.0.r13.0/compiler.36424714_0"
        /*0030*/ 	.string	"-v  -suppress-debug-info  -lineinfo  -arch sm_90a "



//--------------------- .note.nv.cuinfo           --------------------------
	.section	.note.nv.cuinfo,"",@"SHT_NOTE"
	.sectionflags	@"SHF_NOTE_NV_CUINFO"
        /*0018*/ 	.short	0x0002
        /*001a*/ 	.short	0x005a
        /*001c*/ 	.short	0x0082
	.zero		2


//--------------------- .nv.info                  --------------------------
	.section	.nv.info,"",@"SHT_CUDA_INFO"
	.align	4


	//----- nvinfo : EIATTR_REGCOUNT
	.align		4
        /*0000*/ 	.byte	0x04, 0x2f
        /*0002*/ 	.short	(.L_1 - .L_0)
	.align		4
.L_0:
        /*0004*/ 	.word	index@(matmul_kernel)
        /*0008*/ 	.word	0x000000ff


	//----- nvinfo : EIATTR_FRAME_SIZE
	.align		4
.L_1:
        /*000c*/ 	.byte	0x04, 0x11
        /*000e*/ 	.short	(.L_3 - .L_2)
	.align		4
.L_2:
        /*0010*/ 	.word	index@(matmul_kernel)
        /*0014*/ 	.word	0x000013b8


	//----- nvinfo : EIATTR_MIN_STACK_SIZE
	.align		4
.L_3:
        /*0018*/ 	.byte	0x04, 0x12
        /*001a*/ 	.short	(.L_5 - .L_4)
	.align		4
.L_4:
        /*001c*/ 	.word	index@(matmul_kernel)
        /*0020*/ 	.word	0x000013b8
.L_5:


//--------------------- .nv.compat                --------------------------
	.section	.nv.compat,"",@"SHT_CUDA_COMPAT_INFO"
	.align	4
        /*0000*/ 	.byte	0x02, 0x09, 0x01, 0x00, 0x02, 0x02, 0x04, 0x00, 0x02, 0x05, 0x05, 0x00, 0x03, 0x07, 0x01, 0x01
        /*0010*/ 	.byte	0x02, 0x03, 0x00, 0x00, 0x02, 0x06, 0x01, 0x00, 0x04, 0x0b, 0x08, 0x00, 0x00, 0x00, 0x00, 0x00
        /*0020*/ 	.byte	0x00, 0x00, 0x00, 0x00


//--------------------- .nv.info.matmul_kernel    --------------------------
	.section	.nv.info.matmul_kernel,"",@"SHT_CUDA_INFO"
	.sectionflags	@""
	.align	4


	//----- nvinfo : EIATTR_CUDA_API_VERSION
	.align		4
        /*0000*/ 	.byte	0x04, 0x37
        /*0002*/ 	.short	(.L_7 - .L_6)
.L_6:
        /*0004*/ 	.word	0x00000082


	//----- nvinfo : EIATTR_KPARAM_INFO
	.align		4
.L_7:
        /*0008*/ 	.byte	0x04, 0x17
        /*000a*/ 	.short	(.L_9 - .L_8)
.L_8:
        /*000c*/ 	.word	0x00000000
        /*0010*/ 	.short	0x000d
        /*0012*/ 	.short	0x0048
        /*0014*/ 	.byte	0x00, 0xf4, 0x21, 0x00


	//----- nvinfo : EIATTR_KPARAM_INFO
	.align		4
.L_9:
        /*0018*/ 	.byte	0x04, 0x17
        /*001a*/ 	.short	(.L_11 - .L_10)
.L_10:
        /*001c*/ 	.word	0x00000000
        /*0020*/ 	.short	0x000c
        /*0022*/ 	.short	0x0040
        /*0024*/ 	.byte	0x00, 0xf4, 0x21, 0x00


	//----- nvinfo : EIATTR_KPARAM_INFO
	.align		4
.L_11:
        /*0028*/ 	.byte	0x04, 0x17
        /*002a*/ 	.short	(.L_13 - .L_12)
.L_12:
        /*002c*/ 	.word	0x00000000
        /*0030*/ 	.short	0x000b
        /*0032*/ 	.short	0x0038
        /*0034*/ 	.byte	0x00, 0xf0, 0x11, 0x00


	//----- nvinfo : EIATTR_KPARAM_INFO
	.align		4
.L_13:
        /*0038*/ 	.byte	0x04, 0x17
        /*003a*/ 	.short	(.L_15 - .L_14)
.L_14:
        /*003c*/ 	.word	0x00000000
        /*0040*/ 	.short	0x000a
        /*0042*/ 	.short	0x0034
        /*0044*/ 	.byte	0x00, 0xf0, 0x11, 0x00


	//----- nvinfo : EIATTR_KPARAM_INFO
	.align		4
.L_15:
        /*0048*/ 	.byte	0x04, 0x17
        /*004a*/ 	.short	(.L_17 - .L_16)
.L_16:
        /*004c*/ 	.word	0x00000000
        /*0050*/ 	.short	0x0009
        /*0052*/ 	.short	0x0030
        /*0054*/ 	.byte	0x00, 0xf0, 0x11, 0x00


	//----- nvinfo : EIATTR_KPARAM_INFO
	.align		4
.L_17:
        /*0058*/ 	.byte	0x04, 0x17
        /*005a*/ 	.short	(.L_19 - .L_18)
.L_18:
        /*005c*/ 	.word	0x00000000
        /*0060*/ 	.short	0x0008
        /*0062*/ 	.short	0x002c
        /*0064*/ 	.byte	0x00, 0xf0, 0x11, 0x00


	//----- nvinfo : EIATTR_KPARAM_INFO
	.align		4
.L_19:
        /*0068*/ 	.byte	0x04, 0x17
        /*006a*/ 	.short	(.L_21 - .L_20)
.L_20:
        /*006c*/ 	.word	0x00000000
        /*0070*/ 	.short	0x0007
        /*0072*/ 	.short	0x0028
        /*0074*/ 	.byte	0x00, 0xf0, 0x11, 0x00


	//----- nvinfo : EIATTR_KPARAM_INFO
	.align		4
.L_21:
        /*0078*/ 	.byte	0x04, 0x17
        /*007a*/ 	.short	(.L_23 - .L_22)
.L_22:
        /*007c*/ 	.word	0x00000000
        /*0080*/ 	.short	0x0006
        /*0082*/ 	.short	0x0024
        /*0084*/ 	.byte	0x00, 0xf0, 0x11, 0x00


	//----- nvinfo : EIATTR_KPARAM_INFO
	.align		4
.L_23:
        /*0088*/ 	.byte	0x04, 0x17
        /*008a*/ 	.short	(.L_25 - .L_24)
.L_24:
        /*008c*/ 	.word	0x00000000
        /*0090*/ 	.short	0x0005
        /*0092*/ 	.short	0x0020
        /*0094*/ 	.byte	0x00, 0xf0, 0x11, 0x00


	//----- nvinfo : EIATTR_KPARAM_INFO
	.align		4
.L_25:
        /*0098*/ 	.byte	0x04, 0x17
        /*009a*/ 	.short	(.L_27 - .L_26)
.L_26:
        /*009c*/ 	.word	0x00000000
        /*00a0*/ 	.short	0x0004
        /*00a2*/ 	.short	0x001c
        /*00a4*/ 	.byte	0x00, 0xf0, 0x11, 0x00


	//----- nvinfo : EIATTR_KPARAM_INFO
	.align		4
.L_27:
        /*00a8*/ 	.byte	0x04, 0x17
        /*00aa*/ 	.short	(.L_29 - .L_28)
.L_28:
        /*00ac*/ 	.word	0x00000000
        /*00b0*/ 	.short	0x0003
        /*00b2*/ 	.short	0x0018
        /*00b4*/ 	.byte	0x00, 0xf0, 0x11, 0x00


	//----- nvinfo : EIATTR_KPARAM_INFO
	.align		4
.L_29:
        /*00b8*/ 	.byte	0x04, 0x17
        /*00ba*/ 	.short	(.L_31 - .L_30)
.L_30:
        /*00bc*/ 	.word	0x00000000
        /*00c0*/ 	.short	0x0002
        /*00c2*/ 	.short	0x0010
        /*00c4*/ 	.byte	0x00, 0xf4, 0x21, 0x00


	//----- nvinfo : EIATTR_KPARAM_INFO
	.align		4
.L_31:
        /*00c8*/ 	.byte	0x04, 0x17
        /*00ca*/ 	.short	(.L_33 - .L_32)
.L_32:
        /*00cc*/ 	.word	0x00000000
        /*00d0*/ 	.short	0x0001
        /*00d2*/ 	.short	0x0008
        /*00d4*/ 	.byte	0x00, 0xf4, 0x21, 0x00


	//----- nvinfo : EIATTR_KPARAM_INFO
	.align		4
.L_33:
        /*00d8*/ 	.byte	0x04, 0x17
        /*00da*/ 	.short	(.L_35 - .L_34)
.L_34:
        /*00dc*/ 	.word	0x00000000
        /*00e0*/ 	.short	0x0000
        /*00e2*/ 	.short	0x0000
        /*00e4*/ 	.byte	0x00, 0xf4, 0x21, 0x00


	//----- nvinfo : EIATTR_EXPLICIT_CLUSTER
	.align		4
.L_35:
        /*00e8*/ 	.byte	0x01, 0x3e
	.zero		2


	//----- nvinfo : EIATTR_CTA_PER_CLUSTER
	.align		4
        /*00ec*/ 	.byte	0x04, 0x3d
        /*00ee*/ 	.short	(.L_37 - .L_36)
.L_36:
        /*00f0*/ 	.word	0x00000002
        /*00f4*/ 	.word	0x00000001
        /*00f8*/ 	.word	0x00000001


	//----- nvinfo : EIATTR_SPARSE_MMA_MASK
	.align		4
.L_37:
        /*00fc*/ 	.byte	0x03, 0x50
        /*00fe*/ 	.short	0x0000


	//----- nvinfo : EIATTR_MAXREG_COUNT
	.align		4
        /*0100*/ 	.byte	0x03, 0x1b
        /*0102*/ 	.short	0x00ff


	//----- nvinfo : EIATTR_NUM_BARRIERS
	.align		4
        /*0104*/ 	.byte	0x02, 0x4c
        /*0106*/ 	.byte	0x01
	.zero		1


	//----- nvinfo : EIATTR_ANNOTATIONS
	.align		4
        /*0108*/ 	.byte	0x04, 0x55
        /*010a*/ 	.short	(.L_39 - .L_38)


	//   ....[0]....
.L_38:
        /*010c*/ 	.word	0x00000001
        /*0110*/ 	.byte	0x80, 0x05, 0x00, 0x00, 0x01, 0x00, 0x00, 0x00, 0xb0, 0x05, 0x00, 0x00, 0x01, 0x00, 0x00, 0x00
        /* <DEDUP_REMOVED lines=3745> */
        /*eb30*/ 	.byte	0x30, 0x67, 0x05, 0x00, 0x01, 0x00, 0x00, 0x00, 0x60, 0x67, 0x05, 0x00


	//----- nvinfo : EIATTR_MERCURY_ISA_VERSION
	.align		4
.L_39:
        /*eb3c*/ 	.byte	0x03, 0x5f
        /*eb3e*/ 	.short	0x0101


	//----- nvinfo : EIATTR_EXIT_INSTR_OFFSETS
	.align		4
        /*eb40*/ 	.byte	0x04, 0x1c
        /*eb42*/ 	.short	(.L_41 - .L_40)


	//   ....[0]....
.L_40:
        /*eb44*/ 	.word	0x000573d0


	//   ....[1]....
        /*eb48*/ 	.word	0x000573f0


	//----- nvinfo : EIATTR_REQNTID
	.align		4
.L_41:
        /*eb4c*/ 	.byte	0x04, 0x10
        /*eb4e*/ 	.short	(.L_43 - .L_42)
.L_42:
        /*eb50*/ 	.word	0x00000080
        /*eb54*/ 	.word	0x00000001
        /*eb58*/ 	.word	0x00000001


	//----- nvinfo : EIATTR_CBANK_PARAM_SIZE
	.align		4
.L_43:
        /*eb5c*/ 	.byte	0x03, 0x19
        /*eb5e*/ 	.short	0x0050


	//----- nvinfo : EIATTR_PARAM_CBANK
	.align		4
        /*eb60*/ 	.byte	0x04, 0x0a
        /*eb62*/ 	.short	(.L_45 - .L_44)
	.align		4
.L_44:
        /*eb64*/ 	.word	index@(.nv.constant0.matmul_kernel)
        /*eb68*/ 	.short	0x0210
        /*eb6a*/ 	.short	0x0050


	//----- nvinfo : EIATTR_SW_WAR
	.align		4
.L_45:
        /*eb6c*/ 	.byte	0x04, 0x36
        /*eb6e*/ 	.short	(.L_47 - .L_46)
.L_46:
        /*eb70*/ 	.word	0x00000008
.L_47:


//--------------------- .nv.callgraph             --------------------------
	.section	.nv.callgraph,"",@"SHT_CUDA_CALLGRAPH"
	.align	4
	.sectionentsize	8
	.align		4
        /*0000*/ 	.word	0x00000000
	.align		4
        /*0004*/ 	.word	0xffffffff
	.align		4
        /*0008*/ 	.word	0x00000000
	.align		4
        /*000c*/ 	.word	0xfffffffe
	.align		4
        /*0010*/ 	.word	0x00000000
	.align		4
        /*0014*/ 	.word	0xfffffffd
	.align		4
        /*0018*/ 	.word	0x00000000
	.align		4
        /*001c*/ 	.word	0xfffffffc


//--------------------- .text.matmul_kernel       --------------------------
	.section	.text.matmul_kernel,"ax",@progbits
	.align	128
        .global         matmul_kernel
        .type           matmul_kernel,@function
        .size           matmul_kernel,(.L_x_4 - matmul_kernel)
        .other          matmul_kernel,@"STO_CUDA_ENTRY STV_DEFAULT"
matmul_kernel:
.text.matmul_kernel:
[----:B------:R-:W0:Y:S08]  /*0000*/  LDC R1, c[0x0][0x28] ;  /* 0x00000a00ff017b82 */ /* 0x000e300000000800 */
[----:B------:R-:W1:Y:S01]  /*0010*/  LDC.64 R124, c[0x0][0x228] ;  /* 0x00008a00ff7c7b82 */ /* 0x000e620000000a00 */
[----:B------:R-:W2:Y:S01]  /*0020*/  S2R R10, SR_TID.X ;  /* 0x00000000000a7919 */ /* 0x000ea20000002100 */
[----:B0-----:R-:W-:Y:S01]  /*0030*/  VIADD R1, R1, 0xffffec48 ;  /* 0xffffec4801017836 */ /* 0x001fe20000000000 */
[----:B------:R-:W-:Y:S01]  /*0040*/  UMOV UR6, 0x400 ;  /* 0x0000040000067882 */ /* 0x000fe20000000000 */
[----:B------:R-:W-:-:S04]  /*0050*/  ULDC.64 UR32, c[0x0][0x208] ;  /* 0x0000820000207ab9 */ /* 0x000fc80000000a00 */
[----:B------:R-:W0:Y:S08]  /*0060*/  S2UR UR4, SR_CTAID.X ;  /* 0x00000000000479c3 */ /* 0x000e300000002500 */
[----:B------:R-:W3:Y:S01]  /*0070*/  S2UR UR7, SR_CgaCtaId ;  /* 0x00000000000779c3 */ /* 0x000ee20000008800 */
[----:B-1----:R-:W-:-:S05]  /*0080*/  VIADD R0, R125, 0x1ff ;  /* 0x000001ff7d007836 */ /* 0x002fca0000000000 */
[----:B------:R-:W-:Y:S02]  /*0090*/  SHF.R.S32.HI R3, RZ, 0x1f, R0 ;  /* 0x0000001fff037819 */ /* 0x000fe40000011400 */
[----:B0-----:R-:W-:Y:S01]  /*00a0*/  I2FP.F32.U32 R5, UR4 ;  /* 0x0000000400057c45 */ /* 0x001fe20008201000 */
[----:B------:R-:W-:Y:S01]  /*00b0*/  ULDC UR4, c[0x0][0x150] ;  /* 0x0000540000047ab9 */ /* 0x000fe20000000800 */
[----:B------:R-:W-:Y:S02]  /*00c0*/  LEA.HI R3, R3, R0, RZ, 0x9 ;  /* 0x0000000003037211 */ /* 0x000fe400078f48ff */
[----:B--2---:R-:W-:Y:S01]  /*00d0*/  LOP3.LUT R232, R10, 0x7f, RZ, 0xc0, !PT ;  /* 0x0000007f0ae87812 */ /* 0x004fe200078ec0ff */
[----:B------:R-:W-:Y:S01]  /*00e0*/  FMUL R5, R5, UR4 ;  /* 0x0000000405057c20 */ /* 0x000fe20008400000 */
[----:B------:R-:W-:Y:S01]  /*00f0*/  SHF.R.S32.HI R3, RZ, 0x9, R3 ;  /* 0x00000009ff037819 */ /* 0x000fe20000011403 */
[----:B---3--:R-:W-:-:S04]  /*0100*/  USHF.L.U32 UR5, UR7, 0x7, URZ ;  /* 0x0000000707057899 */ /* 0x008fc8000800063f */
[----:B------:R-:W-:Y:S01]  /*0110*/  IMAD.SHL.U32 R4, R3, 0x8, RZ ;  /* 0x0000000803047824 */ /* 0x000fe200078e00ff */
[----:B------:R-:W0:Y:S01]  /*0120*/  F2I.U32.TRUNC.NTZ R5, R5 ;  /* 0x0000000500057305 */ /* 0x000e22000020f000 */
[----:B------:R-:W-:-:S03]  /*0130*/  ULOP3.LUT UR5, UR5, 0x80, URZ, 0xc0, !UPT ;  /* 0x0000008005057892 */ /* 0x000fc6000f8ec03f */
[----:B------:R-:W-:-:S04]  /*0140*/  IABS R7, R4 ;  /* 0x0000000400077213 */ /* 0x000fc80000000000 */
[----:B------:R-:W1:Y:S01]  /*0150*/  I2F.RP R0, R7 ;  /* 0x0000000700007306 */ /* 0x000e620000209400 */
[----:B0-----:R-:W-:-:S07]  /*0160*/  IABS R11, R5 ;  /* 0x00000005000b7213 */ /* 0x001fce0000000000 */
[----:B-1----:R-:W0:Y:S02]  /*0170*/  MUFU.RCP R0, R0 ;  /* 0x0000000000007308 */ /* 0x002e240000001000 */
[----:B0-----:R-:W-:Y:S01]  /*0180*/  VIADD R2, R0, 0xffffffe ;  /* 0x0ffffffe00027836 */ /* 0x001fe20000000000 */
[----:B------:R-:W-:-:S05]  /*0190*/  IABS R0, R4 ;  /* 0x0000000400007213 */ /* 0x000fca0000000000 */
[----:B------:R0:W1:Y:S01]  /*01a0*/  F2I.FTZ.U32.TRUNC.NTZ R3, R2 ;  /* 0x0000000200037305 */ /* 0x000062000021f000 */
[----:B------:R-:W-:Y:S02]  /*01b0*/  IMAD.MOV R0, RZ, RZ, -R0 ;  /* 0x000000ffff007224 */ /* 0x000fe400078e0a00 */
[----:B0-----:R-:W-:Y:S02]  /*01c0*/  IMAD.MOV.U32 R2, RZ, RZ, RZ ;  /* 0x000000ffff027224 */ /* 0x001fe400078e00ff */
[----:B-1----:R-:W-:-:S04]  /*01d0*/  IMAD.MOV R6, RZ, RZ, -R3 ;  /* 0x000000ffff067224 */ /* 0x002fc800078e0a03 */
[----:B------:R-:W-:-:S04]  /*01e0*/  IMAD R9, R6, R7, RZ ;  /* 0x0000000706097224 */ /* 0x000fc800078e02ff */
[----:B------:R-:W-:-:S06]  /*01f0*/  IMAD.HI.U32 R2, R3, R9, R2 ;  /* 0x0000000903027227 */ /* 0x000fcc00078e0002 */
[----:B------:R-:W-:-:S04]  /*0200*/  IMAD.HI.U32 R2, R2, R11, RZ ;  /* 0x0000000b02027227 */ /* 0x000fc800078e00ff */
[----:B------:R-:W-:-:S05]  /*0210*/  IMAD R0, R2, R0, R11 ;  /* 0x0000000002007224 */ /* 0x000fca00078e020b */
[----:B------:R-:W-:-:S13]  /*0220*/  ISETP.GT.U32.AND P1, PT, R7, R0, PT ;  /* 0x000000000700720c */ /* 0x000fda0003f24070 */
[----:B------:R-:W-:Y:S02]  /*0230*/  @!P1 IMAD.IADD R0, R0, 0x1, -R7 ;  /* 0x0000000100009824 */ /* 0x000fe400078e0a07 */
[----:B------:R-:W-:Y:S01]  /*0240*/  @!P1 VIADD R2, R2, 0x1 ;  /* 0x0000000102029836 */ /* 0x000fe20000000000 */
[----:B------:R-:W-:Y:S02]  /*0250*/  ISETP.NE.AND P1, PT, R4, RZ, PT ;  /* 0x000000ff0400720c */ /* 0x000fe40003f25270 */
[----:B------:R-:W-:Y:S02]  /*0260*/  ISETP.GE.U32.AND P0, PT, R0, R7, PT ;  /* 0x000000070000720c */ /* 0x000fe40003f06070 */
[----:B------:R-:W-:-:S04]  /*0270*/  LOP3.LUT R0, R5, R4, RZ, 0x3c, !PT ;  /* 0x0000000405007212 */ /* 0x000fc800078e3cff */
[----:B------:R-:W-:Y:S01]  /*0280*/  ISETP.GE.AND P2, PT, R0, RZ, PT ;  /* 0x000000ff0000720c */ /* 0x000fe20003f46270 */
[----:B------:R-:W-:-:S05]  /*0290*/  VIADD R0, R124, 0xff ;  /* 0x000000ff7c007836 */ /* 0x000fca0000000000 */
[----:B------:R-:W-:Y:S01]  /*02a0*/  SHF.R.S32.HI R3, RZ, 0x1f, R0 ;  /* 0x0000001fff037819 */ /* 0x000fe20000011400 */
[----:B------:R-:W-:-:S03]  /*02b0*/  @P0 VIADD R2, R2, 0x1 ;  /* 0x0000000102020836 */ /* 0x000fc60000000000 */
[----:B------:R-:W-:-:S03]  /*02c0*/  LEA.HI R3, R3, R0, RZ, 0x8 ;  /* 0x0000000003037211 */ /* 0x000fc600078f40ff */
[----:B------:R-:W-:Y:S01]  /*02d0*/  @!P2 IMAD.MOV R2, RZ, RZ, -R2 ;  /* 0x000000ffff02a224 */ /* 0x000fe200078e0a02 */
[----:B------:R-:W-:-:S05]  /*02e0*/  @!P1 LOP3.LUT R2, RZ, R4, RZ, 0x33, !PT ;  /* 0x00000004ff029212 */ /* 0x000fca00078e33ff */
[----:B------:R-:W-:Y:S02]  /*02f0*/  IMAD.SHL.U32 R6, R2, 0x8, RZ ;  /* 0x0000000802067824 */ /* 0x000fe400078e00ff */
[----:B------:R-:W-:-:S03]  /*0300*/  IMAD.MOV R2, RZ, RZ, -R2 ;  /* 0x000000ffff027224 */ /* 0x000fc600078e0a02 */
[----:B------:R-:W-:Y:S01]  /*0310*/  LEA.HI.SX32 R3, R3, -R6, 0x18 ;  /* 0x8000000603037211 */ /* 0x000fe200078fc2ff */
[----:B------:R-:W-:-:S03]  /*0320*/  IMAD R4, R4, R2, R5 ;  /* 0x0000000204047224 */ /* 0x000fc600078e0205 */
[----:B------:R-:W-:Y:S02]  /*0330*/  VIMNMX R11, R3, 0x8, PT ;  /* 0x00000008030b7848 */ /* 0x000fe40003fe0100 */
[----:B------:R-:W-:Y:S02]  /*0340*/  IABS R9, R4 ;  /* 0x0000000400097213 */ /* 0x000fe40000000000 */
[----:B------:R-:W-:-:S04]  /*0350*/  IABS R7, R11 ;  /* 0x0000000b00077213 */ /* 0x000fc80000000000 */
[----:B------:R-:W0:Y:S08]  /*0360*/  I2F.RP R0, R7 ;  /* 0x0000000700007306 */ /* 0x000e300000209400 */
[----:B0-----:R-:W0:Y:S02]  /*0370*/  MUFU.RCP R0, R0 ;  /* 0x0000000000007308 */ /* 0x001e240000001000 */
[----:B0-----:R-:W-:-:S06]  /*0380*/  VIADD R3, R0, 0xffffffe ;  /* 0x0ffffffe00037836 */ /* 0x001fcc0000000000 */
[----:B------:R-:W0:Y:S02]  /*0390*/  F2I.FTZ.U32.TRUNC.NTZ R3, R3 ;  /* 0x0000000300037305 */ /* 0x000e24000021f000 */
[----:B0-----:R-:W-:-:S04]  /*03a0*/  IMAD.MOV R8, RZ, RZ, -R3 ;  /* 0x000000ffff087224 */ /* 0x001fc800078e0a03 */
[----:B------:R-:W-:Y:S01]  /*03b0*/  IMAD.MOV.U32 R2, RZ, RZ, R8 ;  /* 0x000000ffff027224 */ /* 0x000fe200078e0008 */
[----:B------:R-:W-:-:S03]  /*03c0*/  IABS R8, R11 ;  /* 0x0000000b00087213 */ /* 0x000fc60000000000 */
[----:B------:R-:W-:Y:S02]  /*03d0*/  IMAD R5, R2, R7, RZ ;  /* 0x0000000702057224 */ /* 0x000fe400078e02ff */
[----:B------:R-:W-:Y:S02]  /*03e0*/  IMAD.MOV.U32 R2, RZ, RZ, RZ ;  /* 0x000000ffff027224 */ /* 0x000fe400078e00ff */
[----:B------:R-:W-:Y:S02]  /*03f0*/  IMAD.MOV R0, RZ, RZ, -R8 ;  /* 0x000000ffff007224 */ /* 0x000fe400078e0a08 */
        /* <DEDUP_REMOVED lines=8> */
[----:B------:R-:W-:Y:S01]  /*0480*/  LOP3.LUT R0, R4, R11, RZ, 0x3c, !PT ;  /* 0x0000000b04007212 */ /* 0x000fe200078e3cff */
[----:B------:R-:W0:Y:S03]  /*0490*/  LDC R7, c[0x0][0x230] ;  /* 0x00008c00ff077b82 */ /* 0x000e260000000800 */
[----:B------:R-:W-:-:S07]  /*04a0*/  ISETP.GE.AND P2, PT, R0, RZ, PT ;  /* 0x000000ff0000720c */ /* 0x000fce0003f46270 */
[----:B------:R-:W-:-:S06]  /*04b0*/  @P0 VIADD R2, R2, 0x1 ;  /* 0x0000000102020836 */ /* 0x000fcc0000000000 */
[----:B------:R-:W-:Y:S01]  /*04c0*/  @!P2 IMAD.MOV R2, RZ, RZ, -R2 ;  /* 0x000000ffff02a224 */ /* 0x000fe200078e0a02 */
[----:B------:R-:W-:-:S05]  /*04d0*/  @!P1 LOP3.LUT R2, RZ, R11, RZ, 0x33, !PT ;  /* 0x0000000bff029212 */ /* 0x000fca00078e33ff */
[----:B------:R-:W-:Y:S02]  /*04e0*/  IMAD.MOV R0, RZ, RZ, -R2 ;  /* 0x000000ffff007224 */ /* 0x000fe400078e0a02 */
[----:B0-----:R-:W-:Y:S02]  /*04f0*/  VIADD R7, R7, 0x3f ;  /* 0x0000003f07077836 */ /* 0x001fe40000000000 */
[----:B------:R-:W-:-:S03]  /*0500*/  IMAD R0, R11, R0, R4 ;  /* 0x000000000b007224 */ /* 0x000fc600078e0204 */
[----:B------:R-:W-:Y:S01]  /*0510*/  ISETP.GT.AND P0, PT, R7, 0x3f, PT ;  /* 0x0000003f0700780c */ /* 0x000fe20003f04270 */
[----:B------:R-:W-:-:S05]  /*0520*/  IMAD.IADD R0, R6, 0x1, R0 ;  /* 0x0000000106007824 */ /* 0x000fca00078e0200 */
[----:B------:R-:W-:Y:S01]  /*0530*/  R2UR UR4, R0 ;  /* 0x00000000000472ca */ /* 0x000fe200000e0000 */
[----:B------:R-:W-:-:S12]  /*0540*/  IMAD.SHL.U32 R0, R2, 0x200, RZ ;  /* 0x0000020002007824 */ /* 0x000fd800078e00ff */
[----:B------:R-:W-:Y:S02]  /*0550*/  ULEA UR5, UR4, UR5, 0x8 ;  /* 0x0000000504057291 */ /* 0x000fe4000f8e403f */
[----:B------:R-:W-:-:S04]  /*0560*/  ULEA UR4, UR7, UR6, 0x18 ;  /* 0x0000000607047291 */ /* 0x000fc8000f8ec03f */
[----:B------:R-:W-:-:S05]  /*0570*/  VIADD R16, R232, UR5 ;  /* 0x00000005e8107c36 */ /* 0x000fca0008000000 */
[----:B------:R0:W-:Y:S01]  /*0580*/  STL [R1+0x102c], R16 ;  /* 0x00102c1001007387 */ /* 0x0001e20000100800 */
[----:B------:R-:W-:Y:S05]  /*0590*/  @P0 BRA `(.L_x_0) ;  /* 0x0000001c000c0947 */ /* 0x000fea0003800000 */
[----:B------:R-:W-:Y:S01]  /*05a0*/  IMAD.SHL.U32 R2, R10, 0x8, RZ ;  /* 0x000000080a027824 */ /* 0x000fe200078e00ff */
[----:B------:R1:W-:Y:S01]  /*05b0*/  STL [R1+0x400], RZ ;  /* 0x000400ff01007387 */ /* 0x0003e20000100800 */
[----:B------:R-:W-:Y:S02]  /*05c0*/  CS2R R24, SRZ ;  /* 0x0000000000187805 */ /* 0x000fe4000001ff00 */
[----:B------:R-:W-:Y:S02]  /*05d0*/  CS2R R26, SRZ ;  /* 0x00000000001a7805 */ /* 0x000fe4000001ff00 */
[----:B------:R-:W-:Y:S01]  /*05e0*/  CS2R R28, SRZ ;  /* 0x00000000001c7805 */ /* 0x000fe2000001ff00 */
[----:B------:R1:W-:Y:S01]  /*05f0*/  STL [R1+0x1028], R2 ;  /* 0x0010280201007387 */ /* 0x0003e20000100800 */
[----:B------:R-:W-:Y:S02]  /*0600*/  CS2R R30, SRZ ;  /* 0x00000000001e7805 */ /* 0x000fe4000001ff00 */
[----:B------:R-:W-:-:S02]  /*0610*/  CS2R R32, SRZ ;  /* 0x0000000000207805 */ /* 0x000fc4000001ff00 */
[----:B------:R-:W-:Y:S01]  /*0620*/  CS2R R34, SRZ ;  /* 0x0000000000227805 */ /* 0x000fe2000001ff00 */
[----:B------:R1:W-:Y:S01]  /*0630*/  STL [R1+0x404], RZ ;  /* 0x000404ff01007387 */ /* 0x0003e20000100800 */
[----:B------:R-:W-:Y:S02]  /*0640*/  CS2R R36, SRZ ;  /* 0x0000000000247805 */ /* 0x000fe4000001ff00 */
[----:B------:R-:W-:Y:S02]  /*0650*/  CS2R R38, SRZ ;  /* 0x0000000000267805 */ /* 0x000fe4000001ff00 */
[----:B------:R-:W-:Y:S01]  /*0660*/  CS2R R40, SRZ ;  /* 0x0000000000287805 */ /* 0x000fe2000001ff00 */
[----:B------:R1:W-:Y:S01]  /*0670*/  STL [R1+0x408], RZ ;  /* 0x000408ff01007387 */ /* 0x0003e20000100800 */
        /* <DEDUP_REMOVED lines=72> */
[----:B------:R-:W-:-:S03]  /*0b00*/  CS2R R150, SRZ ;  /* 0x0000000000967805 */ /* 0x000fc6000001ff00 */
[----:B------:R1:W-:Y:S04]  /*0b10*/  STL [R1+0x454], RZ ;  /* 0x000454ff01007387 */ /* 0x0003e80000100800 */
        /* <DEDUP_REMOVED lines=234> */
[----:B------:R1:W-:Y:S04]  /*19c0*/  STL [R1], RZ ;  /* 0x000000ff01007387 */ /* 0x0003e80000100800 */
        /* <DEDUP_REMOVED lines=126> */
[----:B------:R1:W-:Y:S01]  /*21b0*/  STL [R1+0x1fc], RZ ;  /* 0x0001fcff01007387 */ /* 0x0003e20000100800 */
[----:B------:R-:W-:Y:S05]  /*21c0*/  BRA `(.L_x_1) ;  /* 0x0000029400dc7947 */ /* 0x000fea0003800000 */
.L_x_0:
[----:B------:R-:W-:Y:S01]  /*21d0*/  IABS R11, R124 ;  /* 0x0000007c000b7213 */ /* 0x000fe20000000000 */
[----:B------:R-:W1:Y:S01]  /*21e0*/  S2R R232, SR_TID.X ;  /* 0x0000000000e87919 */ /* 0x000e620000002100 */
[----:B------:R-:W-:Y:S01]  /*21f0*/  IABS R3, R125 ;  /* 0x0000007d00037213 */ /* 0x000fe20000000000 */
[----:B------:R-:W-:Y:S01]  /*2200*/  ULDC UR34, c[0x0][0x23c] ;  /* 0x00008f0000227ab9 */ /* 0x000fe20000000800 */
[----:B------:R-:W2:Y:S01]  /*2210*/  I2F.RP R2, R11 ;  /* 0x0000000b00027306 */ /* 0x000ea20000209400 */
[----:B------:R-:W-:Y:S01]  /*2220*/  STL [R1+0x106c], R125 ;  /* 0x00106c7d01007387 */ /* 0x000fe20000100800 */
[----:B------:R-:W-:Y:S01]  /*2230*/  ISETP.GE.AND P4, PT, R16, RZ, PT ;  /* 0x000000ff1000720c */ /* 0x000fe20003f86270 */
[----:B------:R-:W-:Y:S01]  /*2240*/  ULDC.64 UR6, c[0x0][0x218] ;  /* 0x0000860000067ab9 */ /* 0x000fe20000000a00 */
[----:B------:R-:W-:Y:S01]  /*2250*/  ISETP.NE.AND P6, PT, R124, RZ, PT ;  /* 0x000000ff7c00720c */ /* 0x000fe20003fc5270 */
[----:B------:R3:W-:Y:S01]  /*2260*/  STL [R1+0x1030], R0 ;  /* 0x0010300001007387 */ /* 0x0007e20000100800 */
[----:B------:R-:W-:Y:S01]  /*2270*/  ULDC UR5, c[0x0][0x234] ;  /* 0x00008d0000057ab9 */ /* 0x000fe20000000800 */
[----:B------:R-:W-:Y:S01]  /*2280*/  ULDC.64 UR8, c[0x0][0x210] ;  /* 0x0000840000087ab9 */ /* 0x000fe20000000a00 */
[----:B------:R-:W4:Y:S08]  /*2290*/  I2F.RP R6, R3 ;  /* 0x0000000300067306 */ /* 0x000f300000209400 */
[----:B--2---:R-:W2:Y:S08]  /*22a0*/  MUFU.RCP R2, R2 ;  /* 0x0000000200027308 */ /* 0x004eb00000001000 */
[----:B----4-:R-:W4:Y:S01]  /*22b0*/  MUFU.RCP R6, R6 ;  /* 0x0000000600067308 */ /* 0x010f220000001000 */
[----:B--2---:R-:W-:Y:S01]  /*22c0*/  VIADD R4, R2, 0xffffffe ;  /* 0x0ffffffe02047836 */ /* 0x004fe20000000000 */
[----:B------:R-:W-:-:S06]  /*22d0*/  IABS R2, R16 ;  /* 0x0000001000027213 */ /* 0x000fcc0000000000 */
[----:B------:R2:W0:Y:S01]  /*22e0*/  F2I.FTZ.U32.TRUNC.NTZ R5, R4 ;  /* 0x0000000400057305 */ /* 0x000422000021f000 */
[----:B----4-:R-:W-:Y:S01]  /*22f0*/  VIADD R8, R6, 0xffffffe ;  /* 0x0ffffffe06087836 */ /* 0x010fe20000000000 */
[----:B-1----:R-:W-:-:S06]  /*2300*/  LEA.HI R6, R232, R0, RZ, 0x1a ;  /* 0x00000000e8067211 */ /* 0x002fcc00078fd0ff */
[----:B------:R1:W4:Y:S01]  /*2310*/  F2I.FTZ.U32.TRUNC.NTZ R9, R8 ;  /* 0x0000000800097305 */ /* 0x000322000021f000 */
[----:B--2---:R-:W-:Y:S02]  /*2320*/  IMAD.MOV.U32 R4, RZ, RZ, RZ ;  /* 0x000000ffff047224 */ /* 0x004fe400078e00ff */
[C---:B------:R-:W-:Y:S02]  /*2330*/  VIADD R14, R6.reuse, 0x1fe ;  /* 0x000001fe060e7836 */ /* 0x040fe40000000000 */
[----:B------:R-:W-:Y:S02]  /*2340*/  VIADD R243, R6, 0x1e ;  /* 0x0000001e06f37836 */ /* 0x000fe40000000000 */
[----:B0-----:R-:W-:Y:S01]  /*2350*/  IMAD.MOV R10, RZ, RZ, -R5 ;  /* 0x000000ffff0a7224 */ /* 0x001fe200078e0a05 */
[----:B------:R-:W-:Y:S02]  /*2360*/  ISETP.GE.AND P1, PT, R14, RZ, PT ;  /* 0x000000ff0e00720c */ /* 0x000fe40003f26270 */
[----:B-1----:R-:W-:Y:S01]  /*2370*/  SHF.R.U32.HI R8, RZ, 0x6, R232 ;  /* 0x00000006ff087819 */ /* 0x002fe200000116e8 */
[----:B------:R-:W-:-:S04]  /*2380*/  IMAD R13, R10, R11, RZ ;  /* 0x0000000b0a0d7224 */ /* 0x000fc800078e02ff */
[----:B------:R-:W-:-:S04]  /*2390*/  IMAD.HI.U32 R5, R5, R13, R4 ;  /* 0x0000000d05057227 */ /* 0x000fc800078e0004 */
[----:B----4-:R-:W-:Y:S02]  /*23a0*/  IMAD.MOV R10, RZ, RZ, -R9 ;  /* 0x000000ffff0a7224 */ /* 0x010fe400078e0a09 */
[----:B------:R-:W-:-:S04]  /*23b0*/  IMAD.HI.U32 R5, R5, R2, RZ ;  /* 0x0000000205057227 */ /* 0x000fc800078e00ff */
[----:B------:R-:W-:Y:S02]  /*23c0*/  IMAD.MOV R5, RZ, RZ, -R5 ;  /* 0x000000ffff057224 */ /* 0x000fe400078e0a05 */
[----:B------:R-:W-:Y:S01]  /*23d0*/  IMAD R13, R10, R3, RZ ;  /* 0x000000030a0d7224 */ /* 0x000fe200078e02ff */
[----:B------:R-:W-:Y:S01]  /*23e0*/  IABS R10, R14 ;  /* 0x0000000e000a7213 */ /* 0x000fe20000000000 */
[----:B------:R-:W-:Y:S01]  /*23f0*/  IMAD R4, R11, R5, R2 ;  /* 0x000000050b047224 */ /* 0x000fe200078e0202 */
[----:B------:R-:W-:Y:S01]  /*2400*/  SGXT.U32 R5, R8, 0x1 ;  /* 0x000000010805781a */ /* 0x000fe20000000000 */
[----:B------:R-:W-:-:S03]  /*2410*/  IMAD.MOV.U32 R8, RZ, RZ, RZ ;  /* 0x000000ffff087224 */ /* 0x000fc600078e00ff */
[----:B------:R-:W-:Y:S01]  /*2420*/  ISETP.GT.U32.AND P0, PT, R11, R4, PT ;  /* 0x000000040b00720c */ /* 0x000fe20003f04070 */
[----:B------:R-:W-:Y:S01]  /*2430*/  IMAD.HI.U32 R2, R9, R13, R8 ;  /* 0x0000000d09027227 */ /* 0x000fe200078e0008 */
[----:B------:R-:W-:-:S03]  /*2440*/  LOP3.LUT R5, R0, R5, RZ, 0xfc, !PT ;  /* 0x0000000500057212 */ /* 0x000fc600078efcff */
[----:B------:R-:W-:Y:S01]  /*2450*/  IMAD.MOV.U32 R9, RZ, RZ, R10 ;  /* 0x000000ffff097224 */ /* 0x000fe200078e000a */
[C---:B------:R-:W-:Y:S02]  /*2460*/  LOP3.LUT R13, R5.reuse, 0x1fc, RZ, 0xfc, !PT ;  /* 0x000001fc050d7812 */ /* 0x040fe400078efcff */
[----:B------:R-:W-:Y:S01]  /*2470*/  SHF.R.S32.HI R10, RZ, 0x1f, R7 ;  /* 0x0000001fff0a7819 */ /* 0x000fe20000011407 */
[----:B------:R-:W-:Y:S01]  /*2480*/  IMAD.HI.U32 R8, R2, R9, RZ ;  /* 0x0000000902087227 */ /* 0x000fe200078e00ff */
[----:B------:R-:W-:Y:S02]  /*2490*/  IABS R12, R13 ;  /* 0x0000000d000c7213 */ /* 0x000fe40000000000 */
[----:B---3--:R-:W-:Y:S01]  /*24a0*/  LEA.HI R0, R10, R7, RZ, 0x6 ;  /* 0x000000070a007211 */ /* 0x008fe200078f30ff */
[----:B------:R-:W-:Y:S01]  /*24b0*/  IMAD.MOV R8, RZ, RZ, -R8 ;  /* 0x000000ffff087224 */ /* 0x000fe200078e0a08 */
[----:B------:R-:W-:Y:S01]  /*24c0*/  LOP3.LUT R15, R5, 0x1f8, RZ, 0xfc, !PT ;  /* 0x000001f8050f7812 */ /* 0x000fe200078efcff */
[----:B------:R-:W-:Y:S01]  /*24d0*/  @!P0 IMAD.IADD R4, R4, 0x1, -R11 ;  /* 0x0000000104048824 */ /* 0x000fe200078e0a0b */
[----:B------:R-:W-:Y:S01]  /*24e0*/  ISETP.GE.AND P2, PT, R13, RZ, PT ;  /* 0x000000ff0d00720c */ /* 0x000fe20003f46270 */
[----:B------:R-:W-:Y:S01]  /*24f0*/  IMAD.MOV.U32 R10, RZ, RZ, R12 ;  /* 0x000000ffff0a7224 */ /* 0x000fe200078e000c */
[----:B------:R-:W-:Y:S01]  /*2500*/  IABS R14, R15 ;  /* 0x0000000f000e7213 */ /* 0x000fe20000000000 */
[----:B------:R-:W-:Y:S01]  /*2510*/  IMAD R8, R3, R8, R9 ;  /* 0x0000000803087224 */ /* 0x000fe200078e0209 */
[----:B------:R-:W-:Y:S01]  /*2520*/  ISETP.GT.U32.AND P0, PT, R11, R4, PT ;  /* 0x000000040b00720c */ /* 0x000fe20003f04070 */
[----:B------:R-:W-:Y:S01]  /*2530*/  IMAD.HI.U32 R7, R2, R10, RZ ;  /* 0x0000000a02077227 */ /* 0x000fe200078e00ff */
[----:B------:R-:W-:Y:S01]  /*2540*/  LOP3.LUT R9, R5, 0x1fa, RZ, 0xfc, !PT ;  /* 0x000001fa05097812 */ /* 0x000fe200078efcff */
[----:B------:R0:W-:Y:S01]  /*2550*/  STL [R1+0x99c], R0 ;  /* 0x00099c0001007387 */ /* 0x0001e20000100800 */
[----:B------:R-:W-:Y:S01]  /*2560*/  ISETP.GT.U32.AND P5, PT, R3, R8, PT ;  /* 0x000000080300720c */ /* 0x000fe20003fa4070 */
[----:B------:R-:W-:Y:S01]  /*2570*/  IMAD.MOV R7, RZ, RZ, -R7 ;  /* 0x000000ffff077224 */ /* 0x000fe200078e0a07 */
[----:B------:R-:W-:-:S02]  /*2580*/  IABS R12, R9 ;  /* 0x00000009000c7213 */ /* 0x000fc40000000000 */
[----:B------:R-:W-:Y:S01]  /*2590*/  ISETP.GE.AND P3, PT, R9, RZ, PT ;  /* 0x000000ff0900720c */ /* 0x000fe20003f66270 */
[----:B------:R-:W-:Y:S01]  /*25a0*/  IMAD R10, R3, R7, R10 ;  /* 0x00000007030a7224 */ /* 0x000fe200078e020a */
[C---:B------:R-:W-:Y:S01]  /*25b0*/  LOP3.LUT R13, R5.reuse, 0x1f6, RZ, 0xfc, !PT ;  /* 0x000001f6050d7812 */ /* 0x040fe200078efcff */
[----:B------:R-:W-:Y:S01]  /*25c0*/  IMAD.HI.U32 R7, R2, R12, RZ ;  /* 0x0000000c02077227 */ /* 0x000fe200078e00ff */
[C---:B------:R-:W-:Y:S02]  /*25d0*/  LOP3.LUT R17, R5.reuse, 0x1f4, RZ, 0xfc, !PT ;  /* 0x000001f405117812 */ /* 0x040fe400078efcff */
[----:B------:R-:W-:Y:S01]  /*25e0*/  LOP3.LUT R21, R5, 0x1e0, RZ, 0xfc, !PT ;  /* 0x000001e005157812 */ /* 0x000fe200078efcff */
[----:B------:R-:W-:Y:S01]  /*25f0*/  @!P0 IMAD.IADD R4, R4, 0x1, -R11 ;  /* 0x0000000104048824 */ /* 0x000fe200078e0a0b */
[----:B------:R-:W-:Y:S01]  /*2600*/  ISETP.GT.U32.AND P0, PT, R3, R10, PT ;  /* 0x0000000a0300720c */ /* 0x000fe20003f04070 */
[----:B------:R-:W-:Y:S01]  /*2610*/  IMAD.MOV R7, RZ, RZ, -R7 ;  /* 0x000000ffff077224 */ /* 0x000fe200078e0a07 */
[----:B------:R-:W-:Y:S01]  /*2620*/  IABS R11, R17 ;  /* 0x00000011000b7213 */ /* 0x000fe20000000000 */
[----:B------:R-:W-:Y:S01]  /*2630*/  @!P5 IMAD.IADD R8, R8, 0x1, -R3 ;  /* 0x000000010808d824 */ /* 0x000fe200078e0a03 */
[----:B------:R-:W-:Y:S01]  /*2640*/  LOP3.LUT R22, R5, 0x1dc, RZ, 0xfc, !PT ;  /* 0x000001dc05167812 */ /* 0x000fe200078efcff */
[----:B------:R-:W-:Y:S01]  /*2650*/  IMAD R12, R3, R7, R12 ;  /* 0x00000007030c7224 */ /* 0x000fe200078e020c */
[----:B------:R-:W-:Y:S01]  /*2660*/  LOP3.LUT R23, R5, 0x1da, RZ, 0xfc, !PT ;  /* 0x000001da05177812 */ /* 0x000fe200078efcff */
[----:B------:R-:W-:Y:S01]  /*2670*/  IMAD.HI.U32 R9, R2, R14, RZ ;  /* 0x0000000e02097227 */ /* 0x000fe200078e00ff */
[----:B------:R-:W-:-:S02]  /*2680*/  ISETP.GT.U32.AND P5, PT, R3, R8, PT ;  /* 0x000000080300720c */ /* 0x000fc40003fa4070 */
[----:B------:R-:W-:Y:S01]  /*2690*/  LOP3.LUT R25, R5, 0x1d6, RZ, 0xfc, !PT ;  /* 0x000001d605197812 */ /* 0x000fe200078efcff */
[----:B------:R-:W-:Y:S01]  /*26a0*/  @!P4 IMAD.MOV R4, RZ, RZ, -R4 ;  /* 0x000000ffff04c224 */ /* 0x000fe200078e0a04 */
[----:B------:R-:W-:Y:S01]  /*26b0*/  ISETP.GT.U32.AND P4, PT, R3, R12, PT ;  /* 0x0000000c0300720c */ /* 0x000fe20003f84070 */
[----:B------:R-:W-:Y:S01]  /*26c0*/  IMAD.MOV R9, RZ, RZ, -R9 ;  /* 0x000000ffff097224 */ /* 0x000fe200078e0a09 */
[----:B------:R-:W-:Y:S01]  /*26d0*/  @!P6 LOP3.LUT R4, RZ, R124, RZ, 0x33, !PT ;  /* 0x0000007cff04e212 */ /* 0x000fe200078e33ff */
[--C-:B------:R-:W-:Y:S01]  /*26e0*/  @!P0 IMAD.IADD R10, R10, 0x1, -R3.reuse ;  /* 0x000000010a0a8824 */ /* 0x100fe200078e0a03 */
[----:B------:R-:W-:Y:S01]  /*26f0*/  LOP3.LUT R24, R5, 0x1d8, RZ, 0xfc, !PT ;  /* 0x000001d805187812 */ /* 0x000fe200078efcff */
[C---:B------:R-:W-:Y:S01]  /*2700*/  IMAD R14, R3.reuse, R9, R14 ;  /* 0x00000009030e7224 */ /* 0x040fe200078e020e */
[----:B------:R-:W-:Y:S01]  /*2710*/  IABS R9, R13 ;  /* 0x0000000d00097213 */ /* 0x000fe20000000000 */
[----:B------:R-:W-:Y:S01]  /*2720*/  STL [R1+0x1050], R4 ;  /* 0x0010500401007387 */ /* 0x000fe20000100800 */
[C---:B------:R-:W-:Y:S01]  /*2730*/  ISETP.GT.U32.AND P0, PT, R3.reuse, R10, PT ;  /* 0x0000000a0300720c */ /* 0x040fe20003f04070 */
[----:B------:R-:W-:Y:S01]  /*2740*/  @!P5 IMAD.IADD R8, R8, 0x1, -R3 ;  /* 0x000000010808d824 */ /* 0x000fe200078e0a03 */
[----:B------:R-:W-:Y:S01]  /*2750*/  ISETP.GT.U32.AND P6, PT, R3, R14, PT ;  /* 0x0000000e0300720c */ /* 0x000fe20003fc4070 */
[----:B------:R-:W-:Y:S01]  /*2760*/  IMAD.HI.U32 R7, R2, R9, RZ ;  /* 0x0000000902077227 */ /* 0x000fe200078e00ff */
[----:B------:R-:W-:-:S02]  /*2770*/  ISETP.GE.AND P5, PT, R15, RZ, PT ;  /* 0x000000ff0f00720c */ /* 0x000fc40003fa6270 */
[C---:B------:R-:W-:Y:S01]  /*2780*/  LOP3.LUT R15, R5.reuse, 0x1f0, RZ, 0xfc, !PT ;  /* 0x000001f0050f7812 */ /* 0x040fe200078efcff */
[--C-:B------:R-:W-:Y:S01]  /*2790*/  @!P4 IMAD.IADD R12, R12, 0x1, -R3.reuse ;  /* 0x000000010c0cc824 */ /* 0x100fe200078e0a03 */
[----:B------:R-:W-:Y:S01]  /*27a0*/  IABS R19, R25 ;  /* 0x0000001900137213 */ /* 0x000fe20000000000 */
[----:B0-----:R-:W-:Y:S01]  /*27b0*/  IMAD.MOV.U32 R0, RZ, RZ, R8 ;  /* 0x000000ffff007224 */ /* 0x001fe200078e0008 */
[----:B------:R-:W-:Y:S01]  /*27c0*/  LOP3.LUT R26, R5, 0x1d4, RZ, 0xfc, !PT ;  /* 0x000001d4051a7812 */ /* 0x000fe200078efcff */
[----:B------:R-:W-:Y:S01]  /*27d0*/  IMAD.HI.U32 R8, R2, R11, RZ ;  /* 0x0000000b02087227 */ /* 0x000fe200078e00ff */
[----:B------:R-:W-:Y:S02]  /*27e0*/  ISETP.GT.U32.AND P4, PT, R3, R12, PT ;  /* 0x0000000c0300720c */ /* 0x000fe40003f84070 */
[----:B------:R-:W-:Y:S01]  /*27f0*/  IABS R20, R26 ;  /* 0x0000001a00147213 */ /* 0x000fe20000000000 */
[----:B------:R-:W-:Y:S01]  /*2800*/  @!P1 IMAD.MOV R0, RZ, RZ, -R0 ;  /* 0x000000ffff009224 */ /* 0x000fe200078e0a00 */
[----:B------:R-:W-:Y:S01]  /*2810*/  ISETP.GE.AND P1, PT, R13, RZ, PT ;  /* 0x000000ff0d00720c */ /* 0x000fe20003f26270 */
[--C-:B------:R-:W-:Y:S01]  /*2820*/  @!P0 IMAD.IADD R10, R10, 0x1, -R3.reuse ;  /* 0x000000010a0a8824 */ /* 0x100fe200078e0a03 */
[----:B------:R-:W-:Y:S01]  /*2830*/  LOP3.LUT R13, R5, 0x1f2, RZ, 0xfc, !PT ;  /* 0x000001f2050d7812 */ /* 0x000fe200078efcff */
[----:B------:R-:W-:Y:S01]  /*2840*/  @!P6 IMAD.IADD R14, R14, 0x1, -R3 ;  /* 0x000000010e0ee824 */ /* 0x000fe200078e0a03 */
[----:B------:R0:W-:Y:S01]  /*2850*/  STL [R1+0x20], R0 ;  /* 0x0000200001007387 */ /* 0x0001e20000100800 */
[----:B------:R-:W-:Y:S01]  /*2860*/  IMAD.MOV R16, RZ, RZ, -R7 ;  /* 0x000000ffff107224 */ /* 0x000fe200078e0a07 */
[----:B------:R-:W-:Y:S01]  /*2870*/  IABS R7, R13 ;  /* 0x0000000d00077213 */ /* 0x000fe20000000000 */
[----:B------:R-:W-:Y:S01]  /*2880*/  IMAD.MOV R18, RZ, RZ, -R8 ;  /* 0x000000ffff127224 */ /* 0x000fe200078e0a08 */
[C---:B------:R-:W-:Y:S01]  /*2890*/  ISETP.GT.U32.AND P6, PT, R3.reuse, R14, PT ;  /* 0x0000000e0300720c */ /* 0x040fe20003fc4070 */
[----:B------:R-:W-:Y:S01]  /*28a0*/  IMAD R8, R3, R16, R9 ;  /* 0x0000001003087224 */ /* 0x000fe200078e0209 */
[----:B------:R-:W-:Y:S01]  /*28b0*/  ISETP.GE.AND P0, PT, R17, RZ, PT ;  /* 0x000000ff1100720c */ /* 0x000fe20003f06270 */
[----:B------:R-:W-:Y:S01]  /*28c0*/  @!P4 IMAD.IADD R12, R12, 0x1, -R3 ;  /* 0x000000010c0cc824 */ /* 0x000fe200078e0a03 */
[----:B------:R-:W-:Y:S01]  /*28d0*/  LOP3.LUT R17, R5, 0x1ea, RZ, 0xfc, !PT ;  /* 0x000001ea05117812 */ /* 0x000fe200078efcff */
[C---:B------:R-:W-:Y:S01]  /*28e0*/  IMAD R16, R3.reuse, R18, R11 ;  /* 0x0000001203107224 */ /* 0x040fe200078e020b */
[----:B------:R-:W-:Y:S01]  /*28f0*/  ISETP.GT.U32.AND P4, PT, R3, R8, PT ;  /* 0x000000080300720c */ /* 0x000fe20003f84070 */
[----:B0-----:R-:W-:Y:S01]  /*2900*/  IMAD.MOV.U32 R0, RZ, RZ, R10 ;  /* 0x000000ffff007224 */ /* 0x001fe200078e000a */
[----:B------:R-:W-:Y:S01]  /*2910*/  IABS R18, R24 ;  /* 0x0000001800127213 */ /* 0x000fe20000000000 */
[----:B------:R-:W-:Y:S01]  /*2920*/  IMAD.MOV.U32 R10, RZ, RZ, R7 ;  /* 0x000000ffff0a7224 */ /* 0x000fe200078e0007 */
[C---:B------:R-:W-:Y:S01]  /*2930*/  LOP3.LUT R27, R5.reuse, 0x1d2, RZ, 0xfc, !PT ;  /* 0x000001d2051b7812 */ /* 0x040fe200078efcff */
[----:B------:R-:W-:Y:S01]  /*2940*/  @!P2 IMAD.MOV R0, RZ, RZ, -R0 ;  /* 0x000000ffff00a224 */ /* 0x000fe200078e0a00 */
[C---:B------:R-:W-:Y:S01]  /*2950*/  LOP3.LUT R34, R5.reuse, 0x1c4, RZ, 0xfc, !PT ;  /* 0x000001c405227812 */ /* 0x040fe200078efcff */
[----:B------:R-:W-:Y:S01]  /*2960*/  IMAD.HI.U32 R7, R2, R10, RZ ;  /* 0x0000000a02077227 */ /* 0x000fe200078e00ff */
[----:B------:R-:W-:-:S02]  /*2970*/  LOP3.LUT R32, R5, 0x1c6, RZ, 0xfc, !PT ;  /* 0x000001c605207812 */ /* 0x000fc400078efcff */
[----:B------:R0:W-:Y:S01]  /*2980*/  STL [R1+0x1c], R0 ;  /* 0x00001c0001007387 */ /* 0x0001e20000100800 */
[----:B------:R-:W-:Y:S01]  /*2990*/  IMAD.MOV R7, RZ, RZ, -R7 ;  /* 0x000000ffff077224 */ /* 0x000fe200078e0a07 */
[----:B------:R-:W-:Y:S01]  /*29a0*/  LOP3.LUT R35, R5, 0x1c2, RZ, 0xfc, !PT ;  /* 0x000001c205237812 */ /* 0x000fe200078efcff */
[--C-:B------:R-:W-:Y:S01]  /*29b0*/  @!P6 IMAD.IADD R14, R14, 0x1, -R3.reuse ;  /* 0x000000010e0ee824 */ /* 0x100fe200078e0a03 */
[----:B------:R-:W-:Y:S01]  /*29c0*/  ISETP.GE.AND P6, PT, R13, RZ, PT ;  /* 0x000000ff0d00720c */ /* 0x000fe20003fc6270 */
[----:B------:R-:W-:Y:S01]  /*29d0*/  IMAD R10, R3, R7, R10 ;  /* 0x00000007030a7224 */ /* 0x000fe200078e020a */
[----:B------:R-:W-:Y:S01]  /*29e0*/  LOP3.LUT R13, R5, 0x1ec, RZ, 0xfc, !PT ;  /* 0x000001ec050d7812 */ /* 0x000fe200078efcff */
[----:B------:R-:W-:Y:S01]  /*29f0*/  @!P4 IMAD.IADD R8, R8, 0x1, -R3 ;  /* 0x000000010808c824 */ /* 0x000fe200078e0a03 */
[----:B------:R-:W-:Y:S01]  /*2a00*/  IABS R31, R35 ;  /* 0x00000023001f7213 */ /* 0x000fe20000000000 */
[----:B------:R-:W-:Y:S01]  /*2a10*/  VIADD R9, R6, 0x1ee ;  /* 0x000001ee06097836 */ /* 0x000fe20000000000 */
[----:B------:R-:W-:Y:S01]  /*2a20*/  IABS R252, R13 ;  /* 0x0000000d00fc7213 */ /* 0x000fe20000000000 */
[----:B0-----:R-:W-:Y:S01]  /*2a30*/  IMAD.MOV.U32 R0, RZ, RZ, R12 ;  /* 0x000000ffff007224 */ /* 0x001fe200078e000c */
[----:B------:R-:W-:-:S02]  /*2a40*/  IABS R12, R15 ;  /* 0x0000000f000c7213 */ /* 0x000fc40000000000 */
[C---:B------:R-:W-:Y:S01]  /*2a50*/  ISETP.GT.U32.AND P4, PT, R3.reuse, R8, PT ;  /* 0x000000080300720c */ /* 0x040fe20003f84070 */
[----:B------:R-:W-:Y:S01]  /*2a60*/  @!P3 IMAD.MOV R0, RZ, RZ, -R0 ;  /* 0x000000ffff00b224 */ /* 0x000fe200078e0a00 */
[----:B------:R-:W-:Y:S01]  /*2a70*/  ISETP.GT.U32.AND P3, PT, R3, R16, PT ;  /* 0x000000100300720c */ /* 0x000fe20003f64070 */
[C---:B------:R-:W-:Y:S01]  /*2a80*/  IMAD.HI.U32 R7, R2.reuse, R12, RZ ;  /* 0x0000000c02077227 */ /* 0x040fe200078e00ff */
[----:B------:R-:W-:Y:S02]  /*2a90*/  IABS R11, R9 ;  /* 0x00000009000b7213 */ /* 0x000fe40000000000 */
[----:B------:R0:W-:Y:S01]  /*2aa0*/  STL [R1+0x18], R0 ;  /* 0x0000180001007387 */ /* 0x0001e20000100800 */
[----:B------:R-:W-:Y:S01]  /*2ab0*/  IMAD.MOV R7, RZ, RZ, -R7 ;  /* 0x000000ffff077224 */ /* 0x000fe200078e0a07 */
[----:B------:R-:W-:Y:S01]  /*2ac0*/  ISETP.GE.AND P2, PT, R9, RZ, PT ;  /* 0x000000ff0900720c */ /* 0x000fe20003f46270 */
[----:B------:R-:W-:Y:S01]  /*2ad0*/  IMAD.HI.U32 R9, R2, R11, RZ ;  /* 0x0000000b02097227 */ /* 0x000fe200078e00ff */
[----:B------:R-:W-:-:S02]  /*2ae0*/  LOP3.LUT R36, R5, 0x1c0, RZ, 0xfc, !PT ;  /* 0x000001c005247812 */ /* 0x000fc400078efcff */
[----:B------:R-:W-:Y:S01]  /*2af0*/  LOP3.LUT R37, R5, 0x1bc, RZ, 0xfc, !PT ;  /* 0x000001bc05257812 */ /* 0x000fe200078efcff */
[----:B------:R-:W-:Y:S01]  /*2b00*/  IMAD R12, R3, R7, R12 ;  /* 0x00000007030c7224 */ /* 0x000fe200078e020c */
[C---:B------:R-:W-:Y:S01]  /*2b10*/  LOP3.LUT R38, R5.reuse, 0x1b4, RZ, 0xfc, !PT ;  /* 0x000001b405267812 */ /* 0x040fe200078efcff */
[--C-:B------:R-:W-:Y:S01]  /*2b20*/  @!P3 IMAD.IADD R16, R16, 0x1, -R3.reuse ;  /* 0x000000011010b824 */ /* 0x100fe200078e0a03 */
[----:B------:R-:W-:Y:S01]  /*2b30*/  IABS R33, R37 ;  /* 0x0000002500217213 */ /* 0x000fe20000000000 */
[----:B0-----:R-:W-:Y:S01]  /*2b40*/  IMAD.MOV.U32 R0, RZ, RZ, R14 ;  /* 0x000000ffff007224 */ /* 0x001fe200078e000e */
[----:B------:R-:W-:Y:S01]  /*2b50*/  LOP3.LUT R41, R5, 0x1b2, RZ, 0xfc, !PT ;  /* 0x000001b205297812 */ /* 0x000fe200078efcff */
[----:B------:R-:W-:Y:S01]  /*2b60*/  @!P4 IMAD.IADD R8, R8, 0x1, -R3 ;  /* 0x000000010808c824 */ /* 0x000fe200078e0a03 */
[C---:B------:R-:W-:Y:S01]  /*2b70*/  ISETP.GT.U32.AND P3, PT, R3.reuse, R16, PT ;  /* 0x000000100300720c */ /* 0x040fe20003f64070 */
[----:B------:R-:W-:Y:S01]  /*2b80*/  @!P5 IMAD.MOV R0, RZ, RZ, -R0 ;  /* 0x000000ffff00d224 */ /* 0x000fe200078e0a00 */
[C---:B------:R-:W-:Y:S01]  /*2b90*/  ISETP.GT.U32.AND P5, PT, R3.reuse, R10, PT ;  /* 0x0000000a0300720c */ /* 0x040fe20003fa4070 */
[----:B------:R-:W-:Y:S01]  /*2ba0*/  IMAD.MOV R14, RZ, RZ, -R9 ;  /* 0x000000ffff0e7224 */ /* 0x000fe200078e0a09 */
[----:B------:R-:W-:Y:S01]  /*2bb0*/  ISETP.GT.U32.AND P4, PT, R3, R12, PT ;  /* 0x0000000c0300720c */ /* 0x000fe20003f84070 */
[----:B------:R-:W-:Y:S01]  /*2bc0*/  IMAD.HI.U32 R7, R2, R252, RZ ;  /* 0x000000fc02077227 */ /* 0x000fe200078e00ff */
[----:B------:R0:W-:Y:S01]  /*2bd0*/  STL [R1+0x14], R0 ;  /* 0x0000140001007387 */ /* 0x0001e20000100800 */
[----:B------:R-:W-:-:S02]  /*2be0*/  IABS R9, R17 ;  /* 0x0000001100097213 */ /* 0x000fc40000000000 */
[----:B------:R-:W-:Y:S01]  /*2bf0*/  IMAD R14, R3, R14, R11 ;  /* 0x0000000e030e7224 */ /* 0x000fe200078e020b */
[C---:B------:R-:W-:Y:S02]  /*2c00*/  LOP3.LUT R42, R5.reuse, 0x1b0, RZ, 0xfc, !PT ;  /* 0x000001b0052a7812 */ /* 0x040fe400078efcff */
[----:B------:R-:W-:Y:S01]  /*2c10*/  LOP3.LUT R45, R5, 0x1aa, RZ, 0xfc, !PT ;  /* 0x000001aa052d7812 */ /* 0x000fe200078efcff */
[--C-:B------:R-:W-:Y:S01]  /*2c20*/  @!P3 IMAD.IADD R16, R16, 0x1, -R3.reuse ;  /* 0x000000011010b824 */ /* 0x100fe200078e0a03 */
[----:B------:R-:W-:Y:S01]  /*2c30*/  ISETP.GT.U32.AND P3, PT, R3, R14, PT ;  /* 0x0000000e0300720c */ /* 0x000fe20003f64070 */
[----:B------:R-:W-:Y:S01]  /*2c40*/  @!P5 IMAD.IADD R10, R10, 0x1, -R3 ;  /* 0x000000010a0ad824 */ /* 0x000fe200078e0a03 */
[----:B------:R-:W-:Y:S01]  /*2c50*/  IABS R39, R42 ;  /* 0x0000002a00277213 */ /* 0x000fe20000000000 */
[----:B0-----:R-:W-:Y:S01]  /*2c60*/  IMAD.MOV.U32 R0, RZ, RZ, R8 ;  /* 0x000000ffff007224 */ /* 0x001fe200078e0008 */
[----:B------:R-:W-:Y:S01]  /*2c70*/  LOP3.LUT R46, R5, 0x1a8, RZ, 0xfc, !PT ;  /* 0x000001a8052e7812 */ /* 0x000fe200078efcff */
[----:B------:R-:W-:Y:S01]  /*2c80*/  IMAD.MOV R8, RZ, RZ, -R7 ;  /* 0x000000ffff087224 */ /* 0x000fe200078e0a07 */
[----:B------:R-:W-:Y:S01]  /*2c90*/  ISETP.GT.U32.AND P5, PT, R3, R10, PT ;  /* 0x0000000a0300720c */ /* 0x000fe20003fa4070 */
[----:B------:R-:W-:Y:S01]  /*2ca0*/  @!P1 IMAD.MOV R0, RZ, RZ, -R0 ;  /* 0x000000ffff009224 */ /* 0x000fe200078e0a00 */
[----:B------:R-:W-:Y:S01]  /*2cb0*/  ISETP.GE.AND P1, PT, R15, RZ, PT ;  /* 0x000000ff0f00720c */ /* 0x000fe20003f26270 */
[----:B------:R-:W-:Y:S01]  /*2cc0*/  IMAD R252, R3, R8, R252 ;  /* 0x0000000803fc7224 */ /* 0x000fe200078e02fc */
[----:B------:R-:W-:Y:S01]  /*2cd0*/  IABS R15, R21 ;  /* 0x00000015000f7213 */ /* 0x000fe20000000000 */
[----:B------:R-:W-:Y:S01]  /*2ce0*/  @!P4 IMAD.IADD R12, R12, 0x1, -R3 ;  /* 0x000000010c0cc824 */ /* 0x000fe200078e0a03 */
[----:B------:R0:W-:Y:S01]  /*2cf0*/  STL [R1+0x10], R0 ;  /* 0x0000100001007387 */ /* 0x0001e20000100800 */
[----:B------:R-:W-:Y:S01]  /*2d00*/  IMAD.HI.U32 R7, R2, R9, RZ ;  /* 0x0000000902077227 */ /* 0x000fe200078e00ff */
[----:B------:R-:W-:-:S02]  /*2d10*/  IABS R43, R45 ;  /* 0x0000002d002b7213 */ /* 0x000fc40000000000 */
[C---:B------:R-:W-:Y:S01]  /*2d20*/  ISETP.GT.U32.AND P4, PT, R3.reuse, R12, PT ;  /* 0x0000000c0300720c */ /* 0x040fe20003f84070 */
[----:B------:R-:W-:Y:S01]  /*2d30*/  IMAD.MOV R8, RZ, RZ, -R7 ;  /* 0x000000ffff087224 */ /* 0x000fe200078e0a07 */
[----:B------:R-:W-:Y:S01]  /*2d40*/  IABS R44, R46 ;  /* 0x0000002e002c7213 */ /* 0x000fe20000000000 */
[--C-:B------:R-:W-:Y:S01]  /*2d50*/  @!P5 IMAD.IADD R10, R10, 0x1, -R3.reuse ;  /* 0x000000010a0ad824 */ /* 0x100fe200078e0a03 */
[----:B------:R-:W-:Y:S01]  /*2d60*/  ISETP.GT.U32.AND P5, PT, R3, R252, PT ;  /* 0x000000fc0300720c */ /* 0x000fe20003fa4070 */
[----:B------:R-:W-:Y:S01]  /*2d70*/  @!P3 IMAD.IADD R14, R14, 0x1, -R3 ;  /* 0x000000010e0eb824 */ /* 0x000fe200078e0a03 */
[C---:B------:R-:W-:Y:S01]  /*2d80*/  LOP3.LUT R49, R5.reuse, 0x1a4, RZ, 0xfc, !PT ;  /* 0x000001a405317812 */ /* 0x040fe200078efcff */
[----:B0-----:R-:W-:Y:S01]  /*2d90*/  IMAD.MOV.U32 R0, RZ, RZ, R16 ;  /* 0x000000ffff007224 */ /* 0x001fe200078e0010 */
[----:B------:R-:W-:Y:S01]  /*2da0*/  LOP3.LUT R50, R5, 0x1a2, RZ, 0xfc, !PT ;  /* 0x000001a205327812 */ /* 0x000fe200078efcff */
[C---:B------:R-:W-:Y:S01]  /*2db0*/  IMAD R9, R3.reuse, R8, R9 ;  /* 0x0000000803097224 */ /* 0x040fe200078e0209 */
[----:B------:R-:W-:Y:S01]  /*2dc0*/  ISETP.GT.U32.AND P3, PT, R3, R14, PT ;  /* 0x0000000e0300720c */ /* 0x000fe20003f64070 */
[----:B------:R-:W-:Y:S01]  /*2dd0*/  @!P0 IMAD.MOV R0, RZ, RZ, -R0 ;  /* 0x000000ffff008224 */ /* 0x000fe200078e0a00 */
[----:B------:R-:W-:Y:S01]  /*2de0*/  ISETP.GE.AND P0, PT, R13, RZ, PT ;  /* 0x000000ff0d00720c */ /* 0x000fe20003f06270 */
[----:B------:R-:W-:Y:S01]  /*2df0*/  @!P4 IMAD.IADD R12, R12, 0x1, -R3 ;  /* 0x000000010c0cc824 */ /* 0x000fe200078e0a03 */
[----:B------:R-:W-:-:S02]  /*2e00*/  LOP3.LUT R13, R5, 0x1e8, RZ, 0xfc, !PT ;  /* 0x000001e8050d7812 */ /* 0x000fc400078efcff */
[----:B------:R0:W-:Y:S01]  /*2e10*/  STL [R1+0xc], R0 ;  /* 0x00000c0001007387 */ /* 0x0001e20000100800 */
[--C-:B------:R-:W-:Y:S01]  /*2e20*/  @!P5 IMAD.IADD R252, R252, 0x1, -R3.reuse ;  /* 0x00000001fcfcd824 */ /* 0x100fe200078e0a03 */
[----:B------:R-:W-:Y:S01]  /*2e30*/  IABS R7, R13 ;  /* 0x0000000d00077213 */ /* 0x000fe20000000000 */
[----:B------:R-:W-:Y:S01]  /*2e40*/  IMAD.MOV.U32 R4, RZ, RZ, R12 ;  /* 0x000000ffff047224 */ /* 0x000fe200078e000c */
[C---:B------:R-:W-:Y:S01]  /*2e50*/  ISETP.GT.U32.AND P4, PT, R3.reuse, R9, PT ;  /* 0x000000090300720c */ /* 0x040fe20003f84070 */
[----:B------:R-:W-:Y:S01]  /*2e60*/  VIADD R12, R6, 0x1de ;  /* 0x000001de060c7836 */ /* 0x000fe20000000000 */
[----:B------:R-:W-:Y:S01]  /*2e70*/  ISETP.GT.U32.AND P5, PT, R3, R252, PT ;  /* 0x000000fc0300720c */ /* 0x000fe20003fa4070 */
[----:B------:R-:W-:Y:S01]  /*2e80*/  @!P3 IMAD.IADD R14, R14, 0x1, -R3 ;  /* 0x000000010e0eb824 */ /* 0x000fe200078e0a03 */
[----:B------:R-:W-:Y:S01]  /*2e90*/  LOP3.LUT R8, R5, 0x1e6, RZ, 0xfc, !PT ;  /* 0x000001e605087812 */ /* 0x000fe200078efcff */
[----:B------:R-:W-:Y:S01]  /*2ea0*/  @!P1 IMAD.MOV R4, RZ, RZ, -R4 ;  /* 0x000000ffff049224 */ /* 0x000fe200078e0a04 */
[----:B------:R-:W-:Y:S01]  /*2eb0*/  ISETP.GE.AND P1, PT, R13, RZ, PT ;  /* 0x000000ff0d00720c */ /* 0x000fe20003f26270 */
[----:B0-----:R-:W-:Y:S01]  /*2ec0*/  IMAD.MOV.U32 R0, RZ, RZ, R10 ;  /* 0x000000ffff007224 */ /* 0x001fe200078e000a */
[----:B------:R-:W-:Y:S01]  /*2ed0*/  IABS R11, R8 ;  /* 0x00000008000b7213 */ /* 0x000fe20000000000 */
[----:B------:R-:W-:Y:S01]  /*2ee0*/  IMAD.MOV.U32 R10, RZ, RZ, R7 ;  /* 0x000000ffff0a7224 */ /* 0x000fe200078e0007 */
[----:B------:R-:W-:Y:S01]  /*2ef0*/  ISETP.GE.AND P3, PT, R8, RZ, PT ;  /* 0x000000ff0800720c */ /* 0x000fe20003f66270 */
[----:B------:R-:W-:Y:S01]  /*2f00*/  @!P6 IMAD.MOV R0, RZ, RZ, -R0 ;  /* 0x000000ffff00e224 */ /* 0x000fe200078e0a00 */
[----:B------:R-:W-:Y:S01]  /*2f10*/  ISETP.GE.AND P6, PT, R17, RZ, PT ;  /* 0x000000ff1100720c */ /* 0x000fe20003fc6270 */
[----:B------:R-:W-:Y:S01]  /*2f20*/  IMAD.HI.U32 R7, R2, R10, RZ ;  /* 0x0000000a02077227 */ /* 0x000fe200078e00ff */
[----:B------:R-:W-:-:S02]  /*2f30*/  LOP3.LUT R8, R5, 0x1e4, RZ, 0xfc, !PT ;  /* 0x000001e405087812 */ /* 0x000fc400078efcff */
[----:B------:R0:W-:Y:S01]  /*2f40*/  STL [R1+0x8], R0 ;  /* 0x0000080001007387 */ /* 0x0001e20000100800 */
[----:B------:R-:W-:Y:S01]  /*2f50*/  IMAD.MOV R7, RZ, RZ, -R7 ;  /* 0x000000ffff077224 */ /* 0x000fe200078e0a07 */
[----:B------:R-:W-:Y:S01]  /*2f60*/  IABS R13, R8 ;  /* 0x00000008000d7213 */ /* 0x000fe20000000000 */
[--C-:B------:R-:W-:Y:S01]  /*2f70*/  @!P4 IMAD.IADD R9, R9, 0x1, -R3.reuse ;  /* 0x000000010909c824 */ /* 0x100fe200078e0a03 */
[----:B------:R-:W-:Y:S01]  /*2f80*/  ISETP.GE.AND P4, PT, R8, RZ, PT ;  /* 0x000000ff0800720c */ /* 0x000fe20003f86270 */
[----:B------:R-:W-:Y:S01]  /*2f90*/  IMAD R10, R3, R7, R10 ;  /* 0x00000007030a7224 */ /* 0x000fe200078e020a */
[----:B------:R-:W-:Y:S01]  /*2fa0*/  LOP3.LUT R8, R5, 0x1e2, RZ, 0xfc, !PT ;  /* 0x000001e205087812 */ /* 0x000fe200078efcff */
[----:B------:R-:W-:Y:S01]  /*2fb0*/  @!P5 IMAD.IADD R252, R252, 0x1, -R3 ;  /* 0x00000001fcfcd824 */ /* 0x000fe200078e0a03 */
[----:B------:R-:W-:Y:S01]  /*2fc0*/  IABS R16, R12 ;  /* 0x0000000c00107213 */ /* 0x000fe20000000000 */
[C---:B------:R-:W-:Y:S01]  /*2fd0*/  IMAD.HI.U32 R7, R2.reuse, R11, RZ ;  /* 0x0000000b02077227 */ /* 0x040fe200078e00ff */
[----:B------:R-:W-:Y:S01]  /*2fe0*/  ISETP.GT.U32.AND P5, PT, R3, R10, PT ;  /* 0x0000000a0300720c */ /* 0x000fe20003fa4070 */
[----:B------:R-:W-:Y:S01]  /*2ff0*/  STL [R1+0x1054], R4 ;  /* 0x0010540401007387 */ /* 0x000fe20000100800 */
[----:B------:R-:W-:Y:S01]  /*3000*/  IABS R17, R22 ;  /* 0x0000001600117213 */ /* 0x000fe20000000000 */
[----:B0-----:R-:W-:Y:S01]  /*3010*/  IMAD.MOV.U32 R0, RZ, RZ, R14 ;  /* 0x000000ffff007224 */ /* 0x001fe200078e000e */
[C---:B------:R-:W-:Y:S01]  /*3020*/  LOP3.LUT R51, R5.reuse, 0x1a0, RZ, 0xfc, !PT ;  /* 0x000001a005337812 */ /* 0x040fe200078efcff */
[----:B------:R-:W-:Y:S01]  /*3030*/  IMAD.MOV R14, RZ, RZ, -R7 ;  /* 0x000000ffff0e7224 */ /* 0x000fe200078e0a07 */
[----:B------:R-:W-:Y:S01]  /*3040*/  LOP3.LUT R52, R5, 0x19a, RZ, 0xfc, !PT ;  /* 0x0000019a05347812 */ /* 0x000fe200078efcff */
[----:B------:R-:W-:Y:S01]  /*3050*/  @!P2 IMAD.MOV R0, RZ, RZ, -R0 ;  /* 0x000000ffff00a224 */ /* 0x000fe200078e0a00 */
[C---:B------:R-:W-:Y:S01]  /*3060*/  ISETP.GT.U32.AND P2, PT, R3.reuse, R9, PT ;  /* 0x000000090300720c */ /* 0x040fe20003f44070 */
[----:B------:R-:W-:Y:S01]  /*3070*/  IMAD R11, R3, R14, R11 ;  /* 0x0000000e030b7224 */ /* 0x000fe200078e020b */
[----:B------:R-:W-:Y:S01]  /*3080*/  IABS R14, R8 ;  /* 0x00000008000e7213 */ /* 0x000fe20000000000 */
[----:B------:R-:W-:Y:S01]  /*3090*/  IMAD.HI.U32 R7, R2, R13, RZ ;  /* 0x0000000d02077227 */ /* 0x000fe200078e00ff */
[----:B------:R-:W-:Y:S01]  /*30a0*/  IABS R47, R51 ;  /* 0x00000033002f7213 */ /* 0x000fe20000000000 */
[----:B------:R-:W-:Y:S01]  /*30b0*/  STL [R1+0x1058], R0 ;  /* 0x0010580001007387 */ /* 0x000fe20000100800 */
[C---:B------:R-:W-:Y:S01]  /*30c0*/  LOP3.LUT R53, R5.reuse, 0x198, RZ, 0xfc, !PT ;  /* 0x0000019805357812 */ /* 0x040fe200078efcff */
[----:B------:R-:W-:Y:S01]  /*30d0*/  @!P5 IMAD.IADD R10, R10, 0x1, -R3 ;  /* 0x000000010a0ad824 */ /* 0x000fe200078e0a03 */
[----:B------:R-:W-:Y:S01]  /*30e0*/  LOP3.LUT R55, R5, 0x194, RZ, 0xfc, !PT ;  /* 0x0000019405377812 */ /* 0x000fe200078efcff */
[----:B------:R-:W-:Y:S01]  /*30f0*/  @!P0 IMAD.MOV R252, RZ, RZ, -R252 ;  /* 0x000000fffffc8224 */ /* 0x000fe200078e0afc */
[----:B------:R-:W-:-:S02]  /*3100*/  ISETP.GE.AND P0, PT, R12, RZ, PT ;  /* 0x000000ff0c00720c */ /* 0x000fc40003f06270 */
[----:B------:R-:W-:Y:S01]  /*3110*/  ISETP.GT.U32.AND P5, PT, R3, R10, PT ;  /* 0x0000000a0300720c */ /* 0x000fe20003fa4070 */
[----:B------:R-:W-:Y:S01]  /*3120*/  @!P2 IMAD.IADD R9, R9, 0x1, -R3 ;  /* 0x000000010909a824 */ /* 0x000fe200078e0a03 */
[----:B------:R-:W-:Y:S01]  /*3130*/  ISETP.GE.AND P2, PT, R8, RZ, PT ;  /* 0x000000ff0800720c */ /* 0x000fe20003f46270 */
[----:B------:R-:W-:Y:S01]  /*3140*/  IMAD.MOV R8, RZ, RZ, -R7 ;  /* 0x000000ffff087224 */ /* 0x000fe200078e0a07 */
[----:B------:R-:W-:Y:S01]  /*3150*/  LOP3.LUT R59, R5, 0x192, RZ, 0xfc, !PT ;  /* 0x00000192053b7812 */ /* 0x000fe200078efcff */
[----:B------:R-:W-:Y:S01]  /*3160*/  @!P6 IMAD.MOV R9, RZ, RZ, -R9 ;  /* 0x000000ffff09e224 */ /* 0x000fe200078e0a09 */
[----:B------:R-:W-:Y:S01]  /*3170*/  ISETP.GT.U32.AND P6, PT, R3, R11, PT ;  /* 0x0000000b0300720c */ /* 0x000fe20003fc4070 */
[----:B------:R-:W-:Y:S01]  /*3180*/  IMAD.HI.U32 R7, R2, R14, RZ ;  /* 0x0000000e02077227 */ /* 0x000fe200078e00ff */
[----:B------:R-:W-:Y:S01]  /*3190*/  IABS R54, R59 ;  /* 0x0000003b00367213 */ /* 0x000fe20000000000 */
[----:B------:R-:W-:Y:S01]  /*31a0*/  STL [R1+0x105c], R252 ;  /* 0x00105cfc01007387 */ /* 0x000fe20000100800 */
[----:B------:R-:W-:Y:S01]  /*31b0*/  LOP3.LUT R60, R5, 0x190, RZ, 0xfc, !PT ;  /* 0x00000190053c7812 */ /* 0x000fe200078efcff */
[----:B------:R-:W-:Y:S01]  /*31c0*/  IMAD R12, R3, R8, R13 ;  /* 0x00000008030c7224 */ /* 0x000fe200078e020d */
[----:B------:R-:W-:Y:S01]  /*31d0*/  LOP3.LUT R62, R5, 0x18a, RZ, 0xfc, !PT ;  /* 0x0000018a053e7812 */ /* 0x000fe200078efcff */
[----:B------:R-:W-:Y:S01]  /*31e0*/  IMAD.MOV R13, RZ, RZ, -R7 ;  /* 0x000000ffff0d7224 */ /* 0x000fe200078e0a07 */
[----:B------:R-:W-:Y:S01]  /*31f0*/  IABS R56, R60 ;  /* 0x0000003c00387213 */ /* 0x000fe20000000000 */
[--C-:B------:R-:W-:Y:S01]  /*3200*/  @!P5 IMAD.IADD R10, R10, 0x1, -R3.reuse ;  /* 0x000000010a0ad824 */ /* 0x100fe200078e0a03 */
[C---:B------:R-:W-:Y:S01]  /*3210*/  ISETP.GT.U32.AND P5, PT, R3.reuse, R12, PT ;  /* 0x0000000c0300720c */ /* 0x040fe20003fa4070 */
        /* <DEDUP_REMOVED lines=8> */
[----:B------:R-:W-:Y:S01]  /*32a0*/  IMAD.HI.U32 R7, R2, R16, RZ ;  /* 0x0000001002077227 */ /* 0x000fe200078e00ff */
[----:B------:R-:W-:-:S02]  /*32b0*/  LOP3.LUT R63, R5, 0x186, RZ, 0xfc, !PT ;  /* 0x00000186053f7812 */ /* 0x000fc400078efcff */
[C---:B------:R-:W-:Y:S01]  /*32c0*/  LOP3.LUT R64, R5.reuse, 0x184, RZ, 0xfc, !PT ;  /* 0x0000018405407812 */ /* 0x040fe200078efcff */
[----:B------:R-:W-:Y:S01]  /*32d0*/  IMAD.MOV R8, RZ, RZ, -R8 ;  /* 0x000000ffff087224 */ /* 0x000fe200078e0a08 */
[----:B------:R-:W-:Y:S01]  /*32e0*/  LOP3.LUT R65, R5, 0x182, RZ, 0xfc, !PT ;  /* 0x0000018205417812 */ /* 0x000fe200078efcff */
[----:B------:R-:W-:Y:S01]  /*32f0*/  @!P5 IMAD.IADD R12, R12, 0x1, -R3 ;  /* 0x000000010c0cd824 */ /* 0x000fe200078e0a03 */
[C---:B------:R-:W-:Y:S01]  /*3300*/  ISETP.GT.U32.AND P5, PT, R3.reuse, R11, PT ;  /* 0x0000000b0300720c */ /* 0x040fe20003fa4070 */
[----:B------:R-:W-:Y:S01]  /*3310*/  IMAD R14, R3, R8, R15 ;  /* 0x00000008030e7224 */ /* 0x000fe200078e020f */
[----:B------:R-:W-:Y:S01]  /*3320*/  LOP3.LUT R66, R5, 0x180, RZ, 0xfc, !PT ;  /* 0x0000018005427812 */ /* 0x000fe200078efcff */
[----:B------:R-:W-:Y:S01]  /*3330*/  @!P6 IMAD.IADD R13, R13, 0x1, -R3 ;  /* 0x000000010d0de824 */ /* 0x000fe200078e0a03 */
[C---:B------:R-:W-:Y:S01]  /*3340*/  LOP3.LUT R67, R5.reuse, 0x17c, RZ, 0xfc, !PT ;  /* 0x0000017c05437812 */ /* 0x040fe200078efcff */
[----:B------:R-:W-:Y:S01]  /*3350*/  IMAD.MOV R7, RZ, RZ, -R7 ;  /* 0x000000ffff077224 */ /* 0x000fe200078e0a07 */
[----:B------:R-:W-:Y:S01]  /*3360*/  LOP3.LUT R68, R5, 0x17a, RZ, 0xfc, !PT ;  /* 0x0000017a05447812 */ /* 0x000fe200078efcff */
[----:B------:R-:W-:Y:S01]  /*3370*/  IMAD.MOV.U32 R8, RZ, RZ, R17 ;  /* 0x000000ffff087224 */ /* 0x000fe200078e0011 */
[C---:B------:R-:W-:Y:S01]  /*3380*/  ISETP.GT.U32.AND P6, PT, R3.reuse, R13, PT ;  /* 0x0000000d0300720c */ /* 0x040fe20003fc4070 */
[----:B------:R-:W-:Y:S01]  /*3390*/  IMAD R15, R3, R7, R16 ;  /* 0x00000007030f7224 */ /* 0x000fe200078e0210 */
[----:B------:R-:W-:Y:S01]  /*33a0*/  IABS R17, R23 ;  /* 0x0000001700117213 */ /* 0x000fe20000000000 */
[----:B------:R-:W-:Y:S01]  /*33b0*/  IMAD.HI.U32 R7, R2, R8, RZ ;  /* 0x0000000802077227 */ /* 0x000fe200078e00ff */
[----:B------:R-:W-:-:S02]  /*33c0*/  LOP3.LUT R70, R5, 0x176, RZ, 0xfc, !PT ;  /* 0x0000017605467812 */ /* 0x000fc400078efcff */
[C---:B------:R-:W-:Y:S01]  /*33d0*/  LOP3.LUT R73, R5.reuse, 0x174, RZ, 0xfc, !PT ;  /* 0x0000017405497812 */ /* 0x040fe200078efcff */
[----:B------:R-:W-:Y:S01]  /*33e0*/  IMAD.MOV R16, RZ, RZ, -R7 ;  /* 0x000000ffff107224 */ /* 0x000fe200078e0a07 */
[----:B------:R-:W-:Y:S01]  /*33f0*/  LOP3.LUT R76, R5, 0x172, RZ, 0xfc, !PT ;  /* 0x00000172054c7812 */ /* 0x000fe200078efcff */
[----:B------:R-:W-:Y:S01]  /*3400*/  @!P5 IMAD.IADD R11, R11, 0x1, -R3 ;  /* 0x000000010b0bd824 */ /* 0x000fe200078e0a03 */
[----:B------:R-:W-:Y:S01]  /*3410*/  ISETP.GT.U32.AND P5, PT, R3, R14, PT ;  /* 0x0000000e0300720c */ /* 0x000fe20003fa4070 */
[----:B------:R-:W-:Y:S01]  /*3420*/  IMAD.HI.U32 R7, R2, R17, RZ ;  /* 0x0000001102077227 */ /* 0x000fe200078e00ff */
[----:B------:R-:W-:Y:S02]  /*3430*/  IABS R69, R73 ;  /* 0x0000004900457213 */ /* 0x000fe40000000000 */
[----:B------:R-:W-:Y:S01]  /*3440*/  LOP3.LUT R77, R5, 0x170, RZ, 0xfc, !PT ;  /* 0x00000170054d7812 */ /* 0x000fe200078efcff */
[----:B------:R-:W-:Y:S01]  /*3450*/  @!P1 IMAD.MOV R10, RZ, RZ, -R10 ;  /* 0x000000ffff0a9224 */ /* 0x000fe200078e0a0a */
[C---:B------:R-:W-:Y:S01]  /*3460*/  ISETP.GT.U32.AND P1, PT, R3.reuse, R12, PT ;  /* 0x0000000c0300720c */ /* 0x040fe20003f24070 */
[----:B------:R-:W-:Y:S01]  /*3470*/  IMAD R16, R3, R16, R8 ;  /* 0x0000001003107224 */ /* 0x000fe200078e0208 */
[----:B------:R-:W-:Y:S01]  /*3480*/  IABS R71, R77 ;  /* 0x0000004d00477213 */ /* 0x000fe20000000000 */
[----:B------:R-:W-:Y:S01]  /*3490*/  IMAD.MOV R8, RZ, RZ, -R7 ;  /* 0x000000ffff087224 */ /* 0x000fe200078e0a07 */
[----:B------:R-:W-:Y:S01]  /*34a0*/  LOP3.LUT R78, R5, 0x16c, RZ, 0xfc, !PT ;  /* 0x0000016c054e7812 */ /* 0x000fe200078efcff */
[----:B------:R-:W-:Y:S01]  /*34b0*/  @!P6 IMAD.IADD R13, R13, 0x1, -R3 ;  /* 0x000000010d0de824 */ /* 0x000fe200078e0a03 */
[C---:B------:R-:W-:Y:S01]  /*34c0*/  ISETP.GT.U32.AND P6, PT, R3.reuse, R16, PT ;  /* 0x000000100300720c */ /* 0x040fe20003fc4070 */
[----:B------:R-:W-:Y:S01]  /*34d0*/  IMAD R17, R3, R8, R17 ;  /* 0x0000000803117224 */ /* 0x000fe200078e0211 */
[C---:B------:R-:W-:Y:S01]  /*34e0*/  LOP3.LUT R79, R5.reuse, 0x16a, RZ, 0xfc, !PT ;  /* 0x0000016a054f7812 */ /* 0x040fe200078efcff */
[--C-:B------:R-:W-:Y:S01]  /*34f0*/  @!P5 IMAD.IADD R14, R14, 0x1, -R3.reuse ;  /* 0x000000010e0ed824 */ /* 0x100fe200078e0a03 */
[----:B------:R-:W-:Y:S01]  /*3500*/  LOP3.LUT R80, R5, 0x168, RZ, 0xfc, !PT ;  /* 0x0000016805507812 */ /* 0x000fe200078efcff */
[----:B------:R-:W-:Y:S01]  /*3510*/  IMAD.HI.U32 R8, R2, R19, RZ ;  /* 0x0000001302087227 */ /* 0x000fe200078e00ff */
[C---:B------:R-:W-:Y:S01]  /*3520*/  ISETP.GT.U32.AND P5, PT, R3.reuse, R17, PT ;  /* 0x000000110300720c */ /* 0x040fe20003fa4070 */
[----:B------:R-:W-:Y:S01]  /*3530*/  STL [R1+0x1064], R10 ;  /* 0x0010640a01007387 */ /* 0x000fe20000100800 */
[----:B------:R-:W-:Y:S01]  /*3540*/  IABS R74, R79 ;  /* 0x0000004f004a7213 */ /* 0x000fe20000000000 */
[----:B------:R-:W-:Y:S01]  /*3550*/  @!P1 IMAD.IADD R12, R12, 0x1, -R3 ;  /* 0x000000010c0c9824 */ /* 0x000fe200078e0a03 */
[----:B------:R-:W-:Y:S01]  /*3560*/  ISETP.GT.U32.AND P1, PT, R3, R15, PT ;  /* 0x0000000f0300720c */ /* 0x000fe20003f24070 */
[----:B------:R-:W-:Y:S01]  /*3570*/  IMAD.HI.U32 R7, R2, R18, RZ ;  /* 0x0000001202077227 */ /* 0x000fe200078e00ff */
[----:B------:R-:W-:-:S02]  /*3580*/  IABS R75, R80 ;  /* 0x00000050004b7213 */ /* 0x000fc40000000000 */
[----:B------:R-:W-:Y:S01]  /*3590*/  LOP3.LUT R81, R5, 0x164, RZ, 0xfc, !PT ;  /* 0x0000016405517812 */ /* 0x000fe200078efcff */
[--C-:B------:R-:W-:Y:S01]  /*35a0*/  @!P6 IMAD.IADD R16, R16, 0x1, -R3.reuse ;  /* 0x000000011010e824 */ /* 0x100fe200078e0a03 */
[----:B------:R-:W-:Y:S01]  /*35b0*/  ISETP.GT.U32.AND P6, PT, R3, R14, PT ;  /* 0x0000000e0300720c */ /* 0x000fe20003fc4070 */
[----:B------:R-:W-:Y:S01]  /*35c0*/  IMAD.MOV R8, RZ, RZ, -R8 ;  /* 0x000000ffff087224 */ /* 0x000fe200078e0a08 */
[----:B------:R-:W-:Y:S01]  /*35d0*/  LOP3.LUT R87, R5, 0x15a, RZ, 0xfc, !PT ;  /* 0x0000015a05577812 */ /* 0x000fe200078efcff */
[----:B------:R-:W-:Y:S01]  /*35e0*/  @!P5 IMAD.IADD R17, R17, 0x1, -R3 ;  /* 0x000000011111d824 */ /* 0x000fe200078e0a03 */
[----:B------:R-:W-:Y:S01]  /*35f0*/  ISETP.GT.U32.AND P5, PT, R3, R16, PT ;  /* 0x000000100300720c */ /* 0x000fe20003fa4070 */
[----:B------:R-:W-:Y:S01]  /*3600*/  IMAD.MOV R7, RZ, RZ, -R7 ;  /* 0x000000ffff077224 */ /* 0x000fe200078e0a07 */
[----:B------:R-:W-:Y:S01]  /*3610*/  LOP3.LUT R88, R5, 0x158, RZ, 0xfc, !PT ;  /* 0x0000015805587812 */ /* 0x000fe200078efcff */
[----:B------:R-:W-:Y:S01]  /*3620*/  @!P1 IMAD.IADD R15, R15, 0x1, -R3 ;  /* 0x000000010f0f9824 */ /* 0x000fe200078e0a03 */
[----:B------:R-:W-:Y:S01]  /*3630*/  ISETP.GE.AND P1, PT, R21, RZ, PT ;  /* 0x000000ff1500720c */ /* 0x000fe20003f26270 */
[C---:B------:R-:W-:Y:S01]  /*3640*/  IMAD R19, R3.reuse, R8, R19 ;  /* 0x0000000803137224 */ /* 0x040fe200078e0213 */
[----:B------:R-:W-:Y:S01]  /*3650*/  IABS R21, R27 ;  /* 0x0000001b00157213 */ /* 0x000fe20000000000 */
[----:B------:R-:W-:Y:S01]  /*3660*/  @!P4 IMAD.MOV R12, RZ, RZ, -R12 ;  /* 0x000000ffff0cc224 */ /* 0x000fe200078e0a0c */
[C---:B------:R-:W-:Y:S01]  /*3670*/  ISETP.GT.U32.AND P4, PT, R3.reuse, R17, PT ;  /* 0x000000110300720c */ /* 0x040fe20003f84070 */
[----:B------:R-:W-:Y:S01]  /*3680*/  IMAD R18, R3, R7, R18 ;  /* 0x0000000703127224 */ /* 0x000fe200078e0212 */
[----:B------:R-:W-:Y:S01]  /*3690*/  IABS R82, R87 ;  /* 0x0000005700527213 */ /* 0x000fe20000000000 */
[----:B------:R-:W-:Y:S01]  /*36a0*/  IMAD.HI.U32 R7, R2, R20, RZ ;  /* 0x0000001402077227 */ /* 0x000fe200078e00ff */
[----:B------:R-:W-:-:S02]  /*36b0*/  IABS R84, R88 ;  /* 0x0000005800547213 */ /* 0x000fc40000000000 */
[----:B------:R-:W-:Y:S01]  /*36c0*/  LOP3.LUT R89, R5, 0x156, RZ, 0xfc, !PT ;  /* 0x0000015605597812 */ /* 0x000fe200078efcff */
[----:B------:R-:W-:Y:S01]  /*36d0*/  @!P3 IMAD.MOV R11, RZ, RZ, -R11 ;  /* 0x000000ffff0bb224 */ /* 0x000fe200078e0a0b */
[C---:B------:R-:W-:Y:S01]  /*36e0*/  ISETP.GT.U32.AND P3, PT, R3.reuse, R15, PT ;  /* 0x0000000f0300720c */ /* 0x040fe20003f64070 */
[----:B------:R-:W-:Y:S01]  /*36f0*/  @!P6 IMAD.IADD R14, R14, 0x1, -R3 ;  /* 0x000000010e0ee824 */ /* 0x000fe200078e0a03 */
[C---:B------:R-:W-:Y:S01]  /*3700*/  ISETP.GT.U32.AND P6, PT, R3.reuse, R19, PT ;  /* 0x000000130300720c */ /* 0x040fe20003fc4070 */
[----:B------:R-:W-:Y:S01]  /*3710*/  IMAD.MOV R7, RZ, RZ, -R7 ;  /* 0x000000ffff077224 */ /* 0x000fe200078e0a07 */
[----:B------:R-:W-:Y:S01]  /*3720*/  IABS R85, R89 ;  /* 0x0000005900557213 */ /* 0x000fe20000000000 */
[----:B------:R-:W-:Y:S01]  /*3730*/  @!P2 IMAD.MOV R13, RZ, RZ, -R13 ;  /* 0x000000ffff0da224 */ /* 0x000fe200078e0a0d */
[C---:B------:R-:W-:Y:S01]  /*3740*/  ISETP.GT.U32.AND P2, PT, R3.reuse, R18, PT ;  /* 0x000000120300720c */ /* 0x040fe20003f44070 */
[----:B------:R-:W-:Y:S01]  /*3750*/  IMAD R20, R3, R7, R20 ;  /* 0x0000000703147224 */ /* 0x000fe200078e0214 */
[C---:B------:R-:W-:Y:S01]  /*3760*/  LOP3.LUT R90, R5.reuse, 0x154, RZ, 0xfc, !PT ;  /* 0x00000154055a7812 */ /* 0x040fe200078efcff */
[--C-:B------:R-:W-:Y:S01]  /*3770*/  @!P5 IMAD.IADD R16, R16, 0x1, -R3.reuse ;  /* 0x000000011010d824 */ /* 0x100fe200078e0a03 */
[----:B------:R-:W-:Y:S01]  /*3780*/  LOP3.LUT R91, R5, 0x152, RZ, 0xfc, !PT ;  /* 0x00000152055b7812 */ /* 0x000fe200078efcff */
[--C-:B------:R-:W-:Y:S01]  /*3790*/  @!P4 IMAD.IADD R17, R17, 0x1, -R3.reuse ;  /* 0x000000011111c824 */ /* 0x100fe200078e0a03 */
[----:B------:R-:W-:Y:S01]  /*37a0*/  ISETP.GT.U32.AND P5, PT, R3, R20, PT ;  /* 0x000000140300720c */ /* 0x000fe20003fa4070 */
[----:B------:R-:W-:Y:S01]  /*37b0*/  IMAD.HI.U32 R7, R2, R21, RZ ;  /* 0x0000001502077227 */ /* 0x000fe200078e00ff */
[----:B------:R-:W-:Y:S01]  /*37c0*/  ISETP.GE.AND P4, PT, R23, RZ, PT ;  /* 0x000000ff1700720c */ /* 0x000fe20003f86270 */
[----:B------:R-:W-:Y:S01]  /*37d0*/  STL [R1+0x1068], R11 ;  /* 0x0010680b01007387 */ /* 0x000fe20000100800 */
[----:B------:R-:W-:Y:S01]  /*37e0*/  LOP3.LUT R23, R5, 0x1d0, RZ, 0xfc, !PT ;  /* 0x000001d005177812 */ /* 0x000fe200078efcff */
[--C-:B------:R-:W-:Y:S01]  /*37f0*/  @!P3 IMAD.IADD R15, R15, 0x1, -R3.reuse ;  /* 0x000000010f0fb824 */ /* 0x100fe200078e0a03 */
[----:B------:R-:W-:Y:S01]  /*3800*/  ISETP.GE.AND P3, PT, R22, RZ, PT ;  /* 0x000000ff1600720c */ /* 0x000fe20003f66270 */
[----:B------:R-:W-:Y:S01]  /*3810*/  @!P6 IMAD.IADD R19, R19, 0x1, -R3 ;  /* 0x000000011313e824 */ /* 0x000fe200078e0a03 */
[----:B------:R-:W-:Y:S01]  /*3820*/  IABS R22, R23 ;  /* 0x0000001700167213 */ /* 0x000fe20000000000 */
[----:B------:R-:W-:Y:S01]  /*3830*/  IMAD.MOV R8, RZ, RZ, -R7 ;  /* 0x000000ffff087224 */ /* 0x000fe200078e0a07 */
[----:B------:R-:W-:Y:S01]  /*3840*/  ISETP.GE.AND P6, PT, R25, RZ, PT ;  /* 0x000000ff1900720c */ /* 0x000fe20003fc6270 */
[----:B------:R-:W-:Y:S01]  /*3850*/  @!P0 IMAD.MOV R15, RZ, RZ, -R15 ;  /* 0x000000ffff0f8224 */ /* 0x000fe200078e0a0f */
[C---:B------:R-:W-:Y:S01]  /*3860*/  ISETP.GT.U32.AND P0, PT, R3.reuse, R19, PT ;  /* 0x000000130300720c */ /* 0x040fe20003f04070 */
[----:B------:R-:W-:Y:S01]  /*3870*/  @!P2 IMAD.IADD R18, R18, 0x1, -R3 ;  /* 0x000000011212a824 */ /* 0x000fe200078e0a03 */
[----:B------:R-:W-:Y:S01]  /*3880*/  ISETP.GE.AND P2, PT, R24, RZ, PT ;  /* 0x000000ff1800720c */ /* 0x000fe20003f46270 */
[----:B------:R-:W-:Y:S01]  /*3890*/  IMAD R21, R3, R8, R21 ;  /* 0x0000000803157224 */ /* 0x000fe200078e0215 */
[----:B------:R-:W-:Y:S01]  /*38a0*/  IABS R86, R90 ;  /* 0x0000005a00567213 */ /* 0x000fe20000000000 */
[----:B------:R-:W-:Y:S01]  /*38b0*/  IMAD.HI.U32 R7, R2, R22, RZ ;  /* 0x0000001602077227 */ /* 0x000fe200078e00ff */
[C---:B------:R-:W-:Y:S01]  /*38c0*/  LOP3.LUT R92, R5.reuse, 0x150, RZ, 0xfc, !PT ;  /* 0x00000150055c7812 */ /* 0x040fe200078efcff */
[----:B------:R-:W-:Y:S01]  /*38d0*/  STL [R1+0x1070], R12 ;  /* 0x0010700c01007387 */ /* 0x000fe20000100800 */
[----:B------:R-:W-:Y:S01]  /*38e0*/  LOP3.LUT R93, R5, 0x14a, RZ, 0xfc, !PT ;  /* 0x0000014a055d7812 */ /* 0x000fe200078efcff */
[----:B------:R-:W-:Y:S01]  /*38f0*/  @!P5 IMAD.IADD R20, R20, 0x1, -R3 ;  /* 0x000000011414d824 */ /* 0x000fe200078e0a03 */
[C---:B------:R-:W-:Y:S01]  /*3900*/  ISETP.GT.U32.AND P5, PT, R3.reuse, R18, PT ;  /* 0x000000120300720c */ /* 0x040fe20003fa4070 */
[----:B------:R-:W-:Y:S01]  /*3910*/  @!P4 IMAD.MOV R17, RZ, RZ, -R17 ;  /* 0x000000ffff11c224 */ /* 0x000fe200078e0a11 */
[----:B------:R-:W-:Y:S01]  /*3920*/  ISETP.GT.U32.AND P4, PT, R3, R21, PT ;  /* 0x000000150300720c */ /* 0x000fe20003f84070 */
[----:B------:R-:W-:Y:S01]  /*3930*/  IMAD.MOV R7, RZ, RZ, -R7 ;  /* 0x000000ffff077224 */ /* 0x000fe200078e0a07 */
[----:B------:R-:W-:Y:S01]  /*3940*/  LOP3.LUT R94, R5, 0x148, RZ, 0xfc, !PT ;  /* 0x00000148055e7812 */ /* 0x000fe200078efcff */
[----:B------:R-:W-:Y:S01]  /*3950*/  @!P0 IMAD.IADD R19, R19, 0x1, -R3 ;  /* 0x0000000113138824 */ /* 0x000fe200078e0a03 */
[----:B------:R-:W-:Y:S01]  /*3960*/  LOP3.LUT R95, R5, 0x146, RZ, 0xfc, !PT ;  /* 0x00000146055f7812 */ /* 0x000fe200078efcff */
[----:B------:R-:W-:Y:S01]  /*3970*/  IMAD R22, R3, R7, R22 ;  /* 0x0000000703167224 */ /* 0x000fe200078e0216 */
[----:B------:R-:W-:Y:S01]  /*3980*/  LOP3.LUT R7, R5, 0x1cc, RZ, 0xfc, !PT ;  /* 0x000001cc05077812 */ /* 0x000fe200078efcff */
[----:B------:R-:W-:Y:S01]  /*3990*/  @!P1 IMAD.MOV R14, RZ, RZ, -R14 ;  /* 0x000000ffff0e9224 */ /* 0x000fe200078e0a0e */
[C---:B------:R-:W-:Y:S01]  /*39a0*/  ISETP.GT.U32.AND P1, PT, R3.reuse, R20, PT ;  /* 0x000000140300720c */ /* 0x040fe20003f24070 */
[----:B------:R-:W-:Y:S01]  /*39b0*/  @!P6 IMAD.MOV R19, RZ, RZ, -R19 ;  /* 0x000000ffff13e224 */ /* 0x000fe200078e0a13 */
[----:B------:R-:W-:Y:S01]  /*39c0*/  ISETP.GT.U32.AND P6, PT, R3, R22, PT ;  /* 0x000000160300720c */ /* 0x000fe20003fc4070 */
[--C-:B------:R-:W-:Y:S01]  /*39d0*/  @!P5 IMAD.IADD R18, R18, 0x1, -R3.reuse ;  /* 0x000000011212d824 */ /* 0x100fe200078e0a03 */
[----:B------:R-:W-:Y:S01]  /*39e0*/  ISETP.GE.AND P5, PT, R27, RZ, PT ;  /* 0x000000ff1b00720c */ /* 0x000fe20003fa6270 */
[--C-:B------:R-:W-:Y:S01]  /*39f0*/  @!P4 IMAD.IADD R21, R21, 0x1, -R3.reuse ;  /* 0x000000011515c824 */ /* 0x100fe200078e0a03 */
[----:B------:R-:W-:Y:S01]  /*3a00*/  ISETP.GE.AND P4, PT, R7, RZ, PT ;  /* 0x000000ff0700720c */ /* 0x000fe20003f86270 */
[----:B------:R-:W-:Y:S01]  /*3a10*/  @!P3 IMAD.MOV R16, RZ, RZ, -R16 ;  /* 0x000000ffff10b224 */ /* 0x000fe200078e0a10 */
[----:B------:R-:W-:Y:S01]  /*3a20*/  ISETP.GE.AND P3, PT, R26, RZ, PT ;  /* 0x000000ff1a00720c */ /* 0x000fe20003f66270 */
[----:B------:R-:W-:Y:S01]  /*3a30*/  VIADD R8, R6, 0x1ce ;  /* 0x000001ce06087836 */ /* 0x000fe20000000000 */
[----:B------:R-:W-:Y:S01]  /*3a40*/  IABS R26, R7 ;  /* 0x00000007001a7213 */ /* 0x000fe20000000000 */
[----:B------:R-:W-:Y:S01]  /*3a50*/  @!P2 IMAD.MOV R18, RZ, RZ, -R18 ;  /* 0x000000ffff12a224 */ /* 0x000fe200078e0a12 */
[----:B------:R-:W-:Y:S01]  /*3a60*/  ISETP.GT.U32.AND P2, PT, R3, R21, PT ;  /* 0x000000150300720c */ /* 0x000fe20003f44070 */
[--C-:B------:R-:W-:Y:S01]  /*3a70*/  @!P1 IMAD.IADD R20, R20, 0x1, -R3.reuse ;  /* 0x0000000114149824 */ /* 0x100fe200078e0a03 */
[----:B------:R-:W-:Y:S01]  /*3a80*/  IABS R24, R8 ;  /* 0x0000000800187213 */ /* 0x000fe20000000000 */
[----:B------:R-:W-:Y:S01]  /*3a90*/  @!P6 IMAD.IADD R22, R22, 0x1, -R3 ;  /* 0x000000011616e824 */ /* 0x000fe200078e0a03 */
[----:B------:R-:W-:Y:S01]  /*3aa0*/  ISETP.GE.AND P0, PT, R8, RZ, PT ;  /* 0x000000ff0800720c */ /* 0x000fe20003f06270 */
[----:B------:R-:W-:Y:S01]  /*3ab0*/  STL [R1+0x1074], R13 ;  /* 0x0010740d01007387 */ /* 0x000fe20000100800 */
[----:B------:R-:W-:Y:S01]  /*3ac0*/  LOP3.LUT R8, R5, 0x1ca, RZ, 0xfc, !PT ;  /* 0x000001ca05087812 */ /* 0x000fe200078efcff */
[----:B------:R-:W-:Y:S01]  /*3ad0*/  IMAD.HI.U32 R7, R2, R24, RZ ;  /* 0x0000001802077227 */ /* 0x000fe200078e00ff */
[----:B------:R-:W-:Y:S01]  /*3ae0*/  ISETP.GE.AND P1, PT, R23, RZ, PT ;  /* 0x000000ff1700720c */ /* 0x000fe20003f26270 */
[----:B------:R-:W-:Y:S01]  /*3af0*/  STL [R1+0x1078], R14 ;  /* 0x0010780e01007387 */ /* 0x000fe20000100800 */
[----:B------:R-:W-:Y:S01]  /*3b00*/  LOP3.LUT R23, R5, 0x1c8, RZ, 0xfc, !PT ;  /* 0x000001c805177812 */ /* 0x000fe200078efcff */
[----:B------:R-:W-:Y:S01]  /*3b10*/  @!P3 IMAD.MOV R20, RZ, RZ, -R20 ;  /* 0x000000ffff14b224 */ /* 0x000fe200078e0a14 */
[----:B------:R-:W-:Y:S01]  /*3b20*/  ISETP.GE.AND P3, PT, R8, RZ, PT ;  /* 0x000000ff0800720c */ /* 0x000fe20003f66270 */
[----:B------:R-:W-:Y:S01]  /*3b30*/  IMAD.MOV R25, RZ, RZ, -R7 ;  /* 0x000000ffff197224 */ /* 0x000fe200078e0a07 */
[----:B------:R-:W-:Y:S01]  /*3b40*/  IABS R27, R8 ;  /* 0x00000008001b7213 */ /* 0x000fe20000000000 */
[----:B------:R-:W-:Y:S01]  /*3b50*/  IMAD.HI.U32 R8, R2, R26, RZ ;  /* 0x0000001a02087227 */ /* 0x000fe200078e00ff */
[----:B------:R-:W-:Y:S01]  /*3b60*/  ISETP.GT.U32.AND P6, PT, R3, R22, PT ;  /* 0x000000160300720c */ /* 0x000fe20003fc4070 */
[----:B------:R0:W-:Y:S01]  /*3b70*/  STL [R1+0x107c], R15 ;  /* 0x00107c0f01007387 */ /* 0x0001e20000100800 */
[----:B------:R-:W-:Y:S01]  /*3b80*/  IABS R29, R23 ;  /* 0x00000017001d7213 */ /* 0x000fe20000000000 */
[----:B------:R-:W-:Y:S01]  /*3b90*/  @!P2 IMAD.IADD R21, R21, 0x1, -R3 ;  /* 0x000000011515a824 */ /* 0x000fe200078e0a03 */
[----:B------:R-:W-:Y:S01]  /*3ba0*/  ISETP.GE.AND P2, PT, R23, RZ, PT ;  /* 0x000000ff1700720c */ /* 0x000fe20003f46270 */
[----:B------:R-:W-:Y:S01]  /*3bb0*/  IMAD R23, R3, R25, R24 ;  /* 0x0000001903177224 */ /* 0x000fe200078e0218 */
[C---:B------:R-:W-:Y:S01]  /*3bc0*/  LOP3.LUT R98, R5.reuse, 0x142, RZ, 0xfc, !PT ;  /* 0x0000014205627812 */ /* 0x040fe200078efcff */
[----:B------:R-:W-:Y:S01]  /*3bd0*/  IMAD.MOV R8, RZ, RZ, -R8 ;  /* 0x000000ffff087224 */ /* 0x000fe200078e0a08 */
[----:B------:R-:W-:Y:S01]  /*3be0*/  LOP3.LUT R99, R5, 0x140, RZ, 0xfc, !PT ;  /* 0x0000014005637812 */ /* 0x000fe200078efcff */
[----:B------:R-:W-:Y:S01]  /*3bf0*/  @!P5 IMAD.MOV R21, RZ, RZ, -R21 ;  /* 0x000000ffff15d224 */ /* 0x000fe200078e0a15 */
[C---:B------:R-:W-:Y:S01]  /*3c00*/  ISETP.GT.U32.AND P5, PT, R3.reuse, R23, PT ;  /* 0x000000170300720c */ /* 0x040fe20003fa4070 */
[----:B------:R-:W-:Y:S01]  /*3c10*/  IMAD R24, R3, R8, R26 ;  /* 0x0000000803187224 */ /* 0x000fe200078e021a */
[----:B------:R-:W-:Y:S01]  /*3c20*/  IABS R96, R99 ;  /* 0x0000006300607213 */ /* 0x000fe20000000000 */
[----:B------:R-:W-:Y:S01]  /*3c30*/  @!P6 IMAD.IADD R22, R22, 0x1, -R3 ;  /* 0x000000011616e824 */ /* 0x000fe200078e0a03 */
[----:B------:R-:W-:Y:S01]  /*3c40*/  LOP3.LUT R106, R5, 0x138, RZ, 0xfc, !PT ;  /* 0x00000138056a7812 */ /* 0x000fe200078efcff */
[C---:B------:R-:W-:Y:S01]  /*3c50*/  IMAD.HI.U32 R7, R2.reuse, R27, RZ ;  /* 0x0000001b02077227 */ /* 0x040fe200078e00ff */
[----:B------:R-:W-:Y:S01]  /*3c60*/  ISETP.GT.U32.AND P6, PT, R3, R24, PT ;  /* 0x000000180300720c */ /* 0x000fe20003fc4070 */
[----:B------:R1:W-:Y:S01]  /*3c70*/  STL [R1+0x1080], R16 ;  /* 0x0010801001007387 */ /* 0x0003e20000100800 */
[C---:B------:R-:W-:Y:S01]  /*3c80*/  LOP3.LUT R104, R5.reuse, 0x13a, RZ, 0xfc, !PT ;  /* 0x0000013a05687812 */ /* 0x040fe200078efcff */
[----:B------:R-:W-:Y:S01]  /*3c90*/  IMAD.MOV R28, RZ, RZ, -R7 ;  /* 0x000000ffff1c7224 */ /* 0x000fe200078e0a07 */
[----:B------:R-:W-:Y:S01]  /*3ca0*/  IABS R101, R106 ;  /* 0x0000006a00657213 */ /* 0x000fe20000000000 */
[----:B------:R-:W-:Y:S01]  /*3cb0*/  IMAD.HI.U32 R7, R2, R29, RZ ;  /* 0x0000001d02077227 */ /* 0x000fe200078e00ff */
[C---:B------:R-:W-:Y:S01]  /*3cc0*/  LOP3.LUT R107, R5.reuse, 0x136, RZ, 0xfc, !PT ;  /* 0x00000136056b7812 */ /* 0x040fe200078efcff */
[----:B------:R-:W-:Y:S01]  /*3cd0*/  STL [R1+0x1084], R17 ;  /* 0x0010841101007387 */ /* 0x000fe20000100800 */
[----:B------:R-:W-:Y:S01]  /*3ce0*/  LOP3.LUT R108, R5, 0x134, RZ, 0xfc, !PT ;  /* 0x00000134056c7812 */ /* 0x000fe200078efcff */
[----:B------:R-:W-:Y:S01]  /*3cf0*/  @!P5 IMAD.IADD R23, R23, 0x1, -R3 ;  /* 0x000000011717d824 */ /* 0x000fe200078e0a03 */
[----:B------:R-:W-:Y:S01]  /*3d00*/  IABS R103, R107 ;  /* 0x0000006b00677213 */ /* 0x000fe20000000000 */
[----:B------:R-:W-:Y:S01]  /*3d10*/  IMAD.MOV R26, RZ, RZ, -R7 ;  /* 0x000000ffff1a7224 */ /* 0x000fe200078e0a07 */
[----:B------:R-:W-:Y:S01]  /*3d20*/  IABS R7, R34 ;  /* 0x0000002200077213 */ /* 0x000fe20000000000 */
[C---:B------:R-:W-:Y:S01]  /*3d30*/  IMAD R25, R3.reuse, R28, R27 ;  /* 0x0000001c03197224 */ /* 0x040fe200078e021b */
[C---:B------:R-:W-:Y:S01]  /*3d40*/  ISETP.GT.U32.AND P5, PT, R3.reuse, R23, PT ;  /* 0x000000170300720c */ /* 0x040fe20003fa4070 */
[----:B------:R-:W-:Y:S01]  /*3d50*/  @!P6 IMAD.IADD R24, R24, 0x1, -R3 ;  /* 0x000000011818e824 */ /* 0x000fe200078e0a03 */
[----:B------:R-:W-:Y:S01]  /*3d60*/  IABS R27, R32 ;  /* 0x00000020001b7213 */ /* 0x000fe20000000000 */
[----:B------:R-:W-:Y:S01]  /*3d70*/  IMAD R26, R3, R26, R29 ;  /* 0x0000001a031a7224 */ /* 0x000fe200078e021d */
[----:B------:R-:W-:Y:S01]  /*3d80*/  LOP3.LUT R109, R5, 0x132, RZ, 0xfc, !PT ;  /* 0x00000132056d7812 */ /* 0x000fe200078efcff */
[----:B------:R-:W-:Y:S01]  /*3d90*/  IMAD.MOV.U32 R29, RZ, RZ, R7 ;  /* 0x000000ffff1d7224 */ /* 0x000fe200078e0007 */
[----:B------:R-:W-:Y:S01]  /*3da0*/  ISETP.GT.U32.AND P6, PT, R3, R24, PT ;  /* 0x000000180300720c */ /* 0x000fe20003fc4070 */
[C---:B------:R-:W-:Y:S01]  /*3db0*/  IMAD.HI.U32 R7, R2.reuse, R27, RZ ;  /* 0x0000001b02077227 */ /* 0x040fe200078e00ff */
[C---:B------:R-:W-:Y:S01]  /*3dc0*/  LOP3.LUT R110, R5.reuse, 0x130, RZ, 0xfc, !PT ;  /* 0x00000130056e7812 */ /* 0x040fe200078efcff */
[----:B------:R-:W-:Y:S01]  /*3dd0*/  STL [R1+0x1088], R18 ;  /* 0x0010881201007387 */ /* 0x000fe20000100800 */
[C---:B------:R-:W-:Y:S01]  /*3de0*/  LOP3.LUT R111, R5.reuse, 0x12c, RZ, 0xfc, !PT ;  /* 0x0000012c056f7812 */ /* 0x040fe200078efcff */
[----:B------:R-:W-:Y:S01]  /*3df0*/  IMAD.MOV R30, RZ, RZ, -R7 ;  /* 0x000000ffff1e7224 */ /* 0x000fe200078e0a07 */
[----:B------:R-:W-:Y:S01]  /*3e00*/  LOP3.LUT R112, R5, 0x12a, RZ, 0xfc, !PT ;  /* 0x0000012a05707812 */ /* 0x000fe200078efcff */
[----:B------:R-:W-:Y:S01]  /*3e10*/  @!P5 IMAD.IADD R23, R23, 0x1, -R3 ;  /* 0x000000011717d824 */ /* 0x000fe200078e0a03 */
[C---:B------:R-:W-:Y:S01]  /*3e20*/  ISETP.GT.U32.AND P5, PT, R3.reuse, R26, PT ;  /* 0x0000001a0300720c */ /* 0x040fe20003fa4070 */
[----:B------:R-:W-:Y:S01]  /*3e30*/  IMAD R27, R3, R30, R27 ;  /* 0x0000001e031b7224 */ /* 0x000fe200078e021b */
[C---:B------:R-:W-:Y:S01]  /*3e40*/  LOP3.LUT R113, R5.reuse, 0x128, RZ, 0xfc, !PT ;  /* 0x0000012805717812 */ /* 0x040fe200078efcff */
[C---:B------:R-:W-:Y:S01]  /*3e50*/  IMAD.HI.U32 R8, R2.reuse, R29, RZ ;  /* 0x0000001d02087227 */ /* 0x040fe200078e00ff */
[C---:B------:R-:W-:Y:S01]  /*3e60*/  LOP3.LUT R120, R5.reuse, 0x11c, RZ, 0xfc, !PT ;  /* 0x0000011c05787812 */ /* 0x040fe200078efcff */
[----:B------:R-:W-:Y:S01]  /*3e70*/  STL [R1+0x108c], R19 ;  /* 0x00108c1301007387 */ /* 0x000fe20000100800 */
[----:B------:R-:W-:Y:S01]  /*3e80*/  LOP3.LUT R121, R5, 0x11a, RZ, 0xfc, !PT ;  /* 0x0000011a05797812 */ /* 0x000fe200078efcff */
[----:B------:R-:W-:Y:S01]  /*3e90*/  @!P1 IMAD.MOV R22, RZ, RZ, -R22 ;  /* 0x000000ffff169224 */ /* 0x000fe200078e0a16 */
[----:B------:R-:W-:Y:S01]  /*3ea0*/  ISETP.GT.U32.AND P1, PT, R3, R25, PT ;  /* 0x000000190300720c */ /* 0x000fe20003f24070 */
[----:B------:R-:W-:Y:S01]  /*3eb0*/  IMAD.HI.U32 R28, R2, R31, RZ ;  /* 0x0000001f021c7227 */ /* 0x000fe200078e00ff */
[----:B------:R-:W-:Y:S01]  /*3ec0*/  IABS R115, R120 ;  /* 0x0000007800737213 */ /* 0x000fe20000000000 */
[----:B------:R-:W-:Y:S01]  /*3ed0*/  STL [R1+0x1090], R20 ;  /* 0x0010901401007387 */ /* 0x000fe20000100800 */
[----:B------:R-:W-:Y:S01]  /*3ee0*/  LOP3.LUT R122, R5, 0x118, RZ, 0xfc, !PT ;  /* 0x00000118057a7812 */ /* 0x000fe200078efcff */
[----:B------:R-:W-:Y:S01]  /*3ef0*/  @!P6 IMAD.IADD R24, R24, 0x1, -R3 ;  /* 0x000000011818e824 */ /* 0x000fe200078e0a03 */
[----:B------:R-:W-:Y:S01]  /*3f00*/  ISETP.GT.U32.AND P6, PT, R3, R27, PT ;  /* 0x0000001b0300720c */ /* 0x000fe20003fc4070 */
[----:B------:R-:W-:Y:S01]  /*3f10*/  IMAD.MOV R8, RZ, RZ, -R8 ;  /* 0x000000ffff087224 */ /* 0x000fe200078e0a08 */
[C---:B------:R-:W-:Y:S01]  /*3f20*/  LOP3.LUT R123, R5.reuse, 0x116, RZ, 0xfc, !PT ;  /* 0x00000116057b7812 */ /* 0x040fe200078efcff */
[----:B------:R-:W-:Y:S01]  /*3f30*/  IMAD.MOV R30, RZ, RZ, -R28 ;  /* 0x000000ffff1e7224 */ /* 0x000fe200078e0a1c */
[----:B------:R-:W-:Y:S01]  /*3f40*/  LOP3.LUT R124, R5, 0x114, RZ, 0xfc, !PT ;  /* 0x00000114057c7812 */ /* 0x000fe200078efcff */
[----:B------:R-:W-:Y:S01]  /*3f50*/  IMAD R28, R3, R8, R29 ;  /* 0x00000008031c7224 */ /* 0x000fe200078e021d */
[----:B------:R-:W-:Y:S01]  /*3f60*/  IABS R8, R36 ;  /* 0x0000002400087213 */ /* 0x000fe20000000000 */
[----:B------:R-:W-:Y:S01]  /*3f70*/  VIADD R7, R6, 0x1be ;  /* 0x000001be06077836 */ /* 0x000fe20000000000 */
[----:B------:R-:W-:Y:S01]  /*3f80*/  LOP3.LUT R126, R5, 0x112, RZ, 0xfc, !PT ;  /* 0x00000112057e7812 */ /* 0x000fe200078efcff */
[----:B------:R-:W-:Y:S01]  /*3f90*/  @!P5 IMAD.IADD R26, R26, 0x1, -R3 ;  /* 0x000000011a1ad824 */ /* 0x000fe200078e0a03 */
[----:B------:R-:W-:Y:S01]  /*3fa0*/  IABS R117, R124 ;  /* 0x0000007c00757213 */ /* 0x000fe20000000000 */
[C---:B------:R-:W-:Y:S01]  /*3fb0*/  IMAD R29, R3.reuse, R30, R31 ;  /* 0x0000001e031d7224 */ /* 0x040fe200078e021f */
[----:B------:R-:W-:Y:S01]  /*3fc0*/  IABS R31, R7 ;  /* 0x00000007001f7213 */ /* 0x000fe20000000000 */
[----:B------:R-:W-:Y:S01]  /*3fd0*/  @!P4 IMAD.MOV R24, RZ, RZ, -R24 ;  /* 0x000000ffff18c224 */ /* 0x000fe200078e0a18 */
[C---:B------:R-:W-:Y:S01]  /*3fe0*/  ISETP.GT.U32.AND P4, PT, R3.reuse, R28, PT ;  /* 0x0000001c0300720c */ /* 0x040fe20003f84070 */
[----:B------:R-:W-:Y:S01]  /*3ff0*/  IMAD.MOV.U32 R30, RZ, RZ, R8 ;  /* 0x000000ffff1e7224 */ /* 0x000fe200078e0008 */
[----:B------:R-:W-:Y:S01]  /*4000*/  ISETP.GT.U32.AND P5, PT, R3, R26, PT ;  /* 0x0000001a0300720c */ /* 0x000fe20003fa4070 */
[----:B------:R-:W-:Y:S01]  /*4010*/  @!P1 IMAD.IADD R25, R25, 0x1, -R3 ;  /* 0x0000000119199824 */ /* 0x000fe200078e0a03 */
[----:B------:R-:W-:Y:S01]  /*4020*/  IABS R118, R126 ;  /* 0x0000007e00767213 */ /* 0x000fe20000000000 */
[----:B------:R-:W-:Y:S01]  /*4030*/  @!P0 IMAD.MOV R23, RZ, RZ, -R23 ;  /* 0x000000ffff178224 */ /* 0x000fe200078e0a17 */
[----:B------:R-:W-:Y:S01]  /*4040*/  ISETP.GE.AND P0, PT, R7, RZ, PT ;  /* 0x000000ff0700720c */ /* 0x000fe20003f06270 */
[----:B------:R-:W-:Y:S01]  /*4050*/  @!P6 IMAD.IADD R27, R27, 0x1, -R3 ;  /* 0x000000011b1be824 */ /* 0x000fe200078e0a03 */
[----:B------:R-:W-:Y:S01]  /*4060*/  ISETP.GT.U32.AND P1, PT, R3, R25, PT ;  /* 0x000000190300720c */ /* 0x000fe20003f24070 */
[----:B------:R-:W-:Y:S01]  /*4070*/  IMAD.HI.U32 R7, R2, R30, RZ ;  /* 0x0000001e02077227 */ /* 0x000fe200078e00ff */
[----:B------:R-:W-:Y:S01]  /*4080*/  LOP3.LUT R127, R5, 0x110, RZ, 0xfc, !PT ;  /* 0x00000110057f7812 */ /* 0x000fe200078efcff */
[----:B------:R2:W-:Y:S01]  /*4090*/  STL [R1+0x1094], R21 ;  /* 0x0010941501007387 */ /* 0x0005e20000100800 */
[----:B------:R-:W-:Y:S01]  /*40a0*/  ISETP.GT.U32.AND P6, PT, R3, R27, PT ;  /* 0x0000001b0300720c */ /* 0x000fe20003fc4070 */
[----:B------:R-:W-:Y:S01]  /*40b0*/  IMAD.MOV R7, RZ, RZ, -R7 ;  /* 0x000000ffff077224 */ /* 0x000fe200078e0a07 */
[C---:B------:R-:W-:Y:S01]  /*40c0*/  LOP3.LUT R128, R5.reuse, 0x106, RZ, 0xfc, !PT ;  /* 0x0000010605807812 */ /* 0x040fe200078efcff */
[--C-:B------:R-:W-:Y:S01]  /*40d0*/  @!P4 IMAD.IADD R28, R28, 0x1, -R3.reuse ;  /* 0x000000011c1cc824 */ /* 0x100fe200078e0a03 */
[----:B------:R-:W-:Y:S01]  /*40e0*/  LOP3.LUT R129, R5, 0x104, RZ, 0xfc, !PT ;  /* 0x0000010405817812 */ /* 0x000fe200078efcff */
[----:B------:R-:W-:Y:S01]  /*40f0*/  IMAD R30, R3, R7, R30 ;  /* 0x00000007031e7224 */ /* 0x000fe200078e021e */
[----:B------:R-:W-:Y:S01]  /*4100*/  LOP3.LUT R131, R5, 0x100, RZ, 0xfc, !PT ;  /* 0x0000010005837812 */ /* 0x000fe200078efcff */
[--C-:B------:R-:W-:Y:S01]  /*4110*/  @!P5 IMAD.IADD R26, R26, 0x1, -R3.reuse ;  /* 0x000000011a1ad824 */ /* 0x100fe200078e0a03 */
[----:B------:R-:W-:Y:S01]  /*4120*/  ISETP.GT.U32.AND P4, PT, R3, R28, PT ;  /* 0x0000001c0300720c */ /* 0x000fe20003f84070 */
[----:B------:R-:W-:Y:S01]  /*4130*/  @!P1 IMAD.IADD R25, R25, 0x1, -R3 ;  /* 0x0000000119199824 */ /* 0x000fe200078e0a03 */
[C---:B------:R-:W-:Y:S01]  /*4140*/  ISETP.GT.U32.AND P5, PT, R3.reuse, R30, PT ;  /* 0x0000001e0300720c */ /* 0x040fe20003fa4070 */
[----:B------:R-:W-:Y:S01]  /*4150*/  IMAD.HI.U32 R7, R2, R31, RZ ;  /* 0x0000001f02077227 */ /* 0x000fe200078e00ff */
[----:B------:R-:W-:-:S02]  /*4160*/  ISETP.GT.U32.AND P1, PT, R3, R29, PT ;  /* 0x0000001d0300720c */ /* 0x000fc40003f24070 */
[----:B------:R-:W-:Y:S01]  /*4170*/  LOP3.LUT R132, R5, 0xfc, RZ, 0xfc, !PT ;  /* 0x000000fc05847812 */ /* 0x000fe200078efcff */
[----:B------:R-:W-:Y:S01]  /*4180*/  @!P6 IMAD.IADD R27, R27, 0x1, -R3 ;  /* 0x000000011b1be824 */ /* 0x000fe200078e0a03 */
[----:B------:R-:W-:Y:S01]  /*4190*/  ISETP.GE.AND P6, PT, R34, RZ, PT ;  /* 0x000000ff2200720c */ /* 0x000fe20003fc6270 */
[----:B------:R-:W-:Y:S01]  /*41a0*/  IMAD.HI.U32 R8, R2, R33, RZ ;  /* 0x0000002102087227 */ /* 0x000fe200078e00ff */
[----:B------:R-:W-:Y:S02]  /*41b0*/  IABS R130, R132 ;  /* 0x0000008400827213 */ /* 0x000fe40000000000 */
[C---:B------:R-:W-:Y:S01]  /*41c0*/  LOP3.LUT R137, R5.reuse, 0xf8, RZ, 0xfc, !PT ;  /* 0x000000f805897812 */ /* 0x040fe200078efcff */
[----:B------:R-:W-:Y:S01]  /*41d0*/  @!P3 IMAD.MOV R25, RZ, RZ, -R25 ;  /* 0x000000ffff19b224 */ /* 0x000fe200078e0a19 */
[----:B------:R-:W-:Y:S01]  /*41e0*/  ISETP.GE.AND P3, PT, R32, RZ, PT ;  /* 0x000000ff2000720c */ /* 0x000fe20003f66270 */
[----:B------:R-:W-:Y:S01]  /*41f0*/  IMAD.MOV R32, RZ, RZ, -R7 ;  /* 0x000000ffff207224 */ /* 0x000fe200078e0a07 */
[C---:B------:R-:W-:Y:S01]  /*4200*/  LOP3.LUT R7, R5.reuse, 0x1ba, RZ, 0xfc, !PT ;  /* 0x000001ba05077812 */ /* 0x040fe200078efcff */
[----:B------:R-:W-:Y:S01]  /*4210*/  IMAD.MOV R8, RZ, RZ, -R8 ;  /* 0x000000ffff087224 */ /* 0x000fe200078e0a08 */
[----:B------:R-:W-:Y:S01]  /*4220*/  LOP3.LUT R138, R5, 0xf6, RZ, 0xfc, !PT ;  /* 0x000000f6058a7812 */ /* 0x000fe200078efcff */
[----:B------:R-:W-:Y:S01]  /*4230*/  IMAD R31, R3, R32, R31 ;  /* 0x00000020031f7224 */ /* 0x000fe200078e021f */
[----:B------:R-:W-:Y:S01]  /*4240*/  LOP3.LUT R139, R5, 0xf4, RZ, 0xfc, !PT ;  /* 0x000000f4058b7812 */ /* 0x000fe200078efcff */
[----:B------:R-:W-:Y:S01]  /*4250*/  @!P5 IMAD.IADD R30, R30, 0x1, -R3 ;  /* 0x000000011e1ed824 */ /* 0x000fe200078e0a03 */
[----:B------:R-:W-:Y:S01]  /*4260*/  IABS R133, R138 ;  /* 0x0000008a00857213 */ /* 0x000fe20000000000 */
[C---:B------:R-:W-:Y:S01]  /*4270*/  IMAD R32, R3.reuse, R8, R33 ;  /* 0x0000000803207224 */ /* 0x040fe200078e0221 */
[----:B------:R-:W-:Y:S01]  /*4280*/  IABS R33, R7 ;  /* 0x0000000700217213 */ /* 0x000fe20000000000 */
[--C-:B------:R-:W-:Y:S01]  /*4290*/  @!P4 IMAD.IADD R28, R28, 0x1, -R3.reuse ;  /* 0x000000011c1cc824 */ /* 0x100fe200078e0a03 */
[----:B------:R-:W-:Y:S01]  /*42a0*/  ISETP.GT.U32.AND P5, PT, R3, R30, PT ;  /* 0x0000001e0300720c */ /* 0x000fe20003fa4070 */
[----:B------:R-:W-:Y:S01]  /*42b0*/  @!P1 IMAD.IADD R29, R29, 0x1, -R3 ;  /* 0x000000011d1d9824 */ /* 0x000fe200078e0a03 */
[C---:B------:R-:W-:Y:S01]  /*42c0*/  ISETP.GT.U32.AND P4, PT, R3.reuse, R31, PT ;  /* 0x0000001f0300720c */ /* 0x040fe20003f84070 */
[----:B------:R-:W-:Y:S01]  /*42d0*/  @!P6 IMAD.MOV R28, RZ, RZ, -R28 ;  /* 0x000000ffff1ce224 */ /* 0x000fe200078e0a1c */
[----:B------:R-:W-:Y:S01]  /*42e0*/  ISETP.GT.U32.AND P6, PT, R3, R32, PT ;  /* 0x000000200300720c */ /* 0x000fe20003fc4070 */
[----:B------:R-:W-:Y:S01]  /*42f0*/  @!P2 IMAD.MOV R26, RZ, RZ, -R26 ;  /* 0x000000ffff1aa224 */ /* 0x000fe200078e0a1a */
[----:B------:R-:W-:Y:S01]  /*4300*/  LOP3.LUT R8, R5, 0x1b8, RZ, 0xfc, !PT ;  /* 0x000001b805087812 */ /* 0x000fe200078efcff */
[----:B------:R-:W-:Y:S01]  /*4310*/  @!P3 IMAD.MOV R27, RZ, RZ, -R27 ;  /* 0x000000ffff1bb224 */ /* 0x000fe200078e0a1b */
[----:B------:R-:W-:Y:S01]  /*4320*/  ISETP.GT.U32.AND P2, PT, R3, R29, PT ;  /* 0x0000001d0300720c */ /* 0x000fe20003f44070 */
[----:B0-----:R-:W-:Y:S01]  /*4330*/  VIADD R15, R6, 0xe ;  /* 0x0000000e060f7836 */ /* 0x001fe20000000000 */
[----:B------:R-:W-:-:S02]  /*4340*/  IABS R34, R8 ;  /* 0x0000000800227213 */ /* 0x000fc40000000000 */
[----:B------:R-:W-:Y:S01]  /*4350*/  ISETP.GE.AND P3, PT, R36, RZ, PT ;  /* 0x000000ff2400720c */ /* 0x000fe20003f66270 */
[--C-:B------:R-:W-:Y:S01]  /*4360*/  @!P5 IMAD.IADD R30, R30, 0x1, -R3.reuse ;  /* 0x000000011e1ed824 */ /* 0x100fe200078e0a03 */
[----:B------:R-:W-:Y:S01]  /*4370*/  ISETP.GE.AND P5, PT, R7, RZ, PT ;  /* 0x000000ff0700720c */ /* 0x000fe20003fa6270 */
[----:B------:R-:W-:Y:S01]  /*4380*/  IMAD.HI.U32 R7, R2, R33, RZ ;  /* 0x0000002102077227 */ /* 0x000fe200078e00ff */
[----:B------:R-:W-:Y:S02]  /*4390*/  ISETP.GE.AND P1, PT, R35, RZ, PT ;  /* 0x000000ff2300720c */ /* 0x000fe40003f26270 */
[----:B------:R-:W-:Y:S01]  /*43a0*/  IABS R36, R38 ;  /* 0x0000002600247213 */ /* 0x000fe20000000000 */
[--C-:B------:R-:W-:Y:S01]  /*43b0*/  @!P6 IMAD.IADD R32, R32, 0x1, -R3.reuse ;  /* 0x000000012020e824 */ /* 0x100fe200078e0a03 */
[----:B------:R-:W-:Y:S01]  /*43c0*/  IABS R134, R139 ;  /* 0x0000008b00867213 */ /* 0x000fe20000000000 */
[----:B------:R-:W-:Y:S01]  /*43d0*/  @!P4 IMAD.IADD R31, R31, 0x1, -R3 ;  /* 0x000000011f1fc824 */ /* 0x000fe200078e0a03 */
[----:B------:R-:W-:Y:S01]  /*43e0*/  ISETP.GE.AND P4, PT, R8, RZ, PT ;  /* 0x000000ff0800720c */ /* 0x000fe20003f86270 */
[----:B------:R-:W-:Y:S01]  /*43f0*/  IMAD.MOV R8, RZ, RZ, -R7 ;  /* 0x000000ffff087224 */ /* 0x000fe200078e0a07 */
[----:B------:R-:W-:Y:S01]  /*4400*/  ISETP.GT.U32.AND P6, PT, R3, R32, PT ;  /* 0x000000200300720c */ /* 0x000fe20003fc4070 */
[----:B------:R-:W-:Y:S01]  /*4410*/  IMAD.HI.U32 R7, R2, R34, RZ ;  /* 0x0000002202077227 */ /* 0x000fe200078e00ff */
[----:B------:R-:W-:-:S02]  /*4420*/  LOP3.LUT R140, R5, 0xf2, RZ, 0xfc, !PT ;  /* 0x000000f2058c7812 */ /* 0x000fc400078efcff */
[C---:B------:R-:W-:Y:S01]  /*4430*/  LOP3.LUT R141, R5.reuse, 0xf0, RZ, 0xfc, !PT ;  /* 0x000000f0058d7812 */ /* 0x040fe200078efcff */
[----:B------:R-:W-:Y:S01]  /*4440*/  IMAD.MOV R7, RZ, RZ, -R7 ;  /* 0x000000ffff077224 */ /* 0x000fe200078e0a07 */
[----:B------:R-:W-:Y:S01]  /*4450*/  LOP3.LUT R142, R5, 0xec, RZ, 0xfc, !PT ;  /* 0x000000ec058e7812 */ /* 0x000fe200078efcff */
[----:B------:R-:W-:Y:S01]  /*4460*/  @!P2 IMAD.IADD R29, R29, 0x1, -R3 ;  /* 0x000000011d1da824 */ /* 0x000fe200078e0a03 */
[----:B------:R-:W-:Y:S01]  /*4470*/  ISETP.GE.AND P2, PT, R37, RZ, PT ;  /* 0x000000ff2500720c */ /* 0x000fe20003f46270 */
[----:B------:R-:W-:Y:S01]  /*4480*/  IMAD R34, R3, R7, R34 ;  /* 0x0000000703227224 */ /* 0x000fe200078e0222 */
[----:B------:R-:W-:Y:S01]  /*4490*/  LOP3.LUT R37, R5, 0x1b6, RZ, 0xfc, !PT ;  /* 0x000001b605257812 */ /* 0x000fe200078efcff */
[C---:B------:R-:W-:Y:S01]  /*44a0*/  IMAD R33, R3.reuse, R8, R33 ;  /* 0x0000000803217224 */ /* 0x040fe200078e0221 */
[----:B------:R-:W-:Y:S01]  /*44b0*/  IABS R135, R141 ;  /* 0x0000008d00877213 */ /* 0x000fe20000000000 */
[----:B------:R-:W-:Y:S01]  /*44c0*/  @!P6 IMAD.IADD R32, R32, 0x1, -R3 ;  /* 0x000000012020e824 */ /* 0x000fe200078e0a03 */
[C---:B------:R-:W-:Y:S01]  /*44d0*/  ISETP.GT.U32.AND P6, PT, R3.reuse, R34, PT ;  /* 0x000000220300720c */ /* 0x040fe20003fc4070 */
[----:B------:R-:W-:Y:S01]  /*44e0*/  @!P3 IMAD.MOV R30, RZ, RZ, -R30 ;  /* 0x000000ffff1eb224 */ /* 0x000fe200078e0a1e */
[----:B------:R-:W-:Y:S01]  /*44f0*/  IABS R35, R37 ;  /* 0x0000002500237213 */ /* 0x000fe20000000000 */
[----:B------:R-:W-:Y:S01]  /*4500*/  @!P1 IMAD.MOV R29, RZ, RZ, -R29 ;  /* 0x000000ffff1d9224 */ /* 0x000fe200078e0a1d */
[----:B------:R-:W-:-:S02]  /*4510*/  ISETP.GT.U32.AND P3, PT, R3, R33, PT ;  /* 0x000000210300720c */ /* 0x000fc40003f64070 */
[----:B------:R-:W-:Y:S01]  /*4520*/  ISETP.GT.U32.AND P1, PT, R3, R31, PT ;  /* 0x0000001f0300720c */ /* 0x000fe20003f24070 */
[----:B------:R-:W-:Y:S01]  /*4530*/  IMAD.HI.U32 R7, R2, R35, RZ ;  /* 0x0000002302077227 */ /* 0x000fe200078e00ff */
[C---:B------:R-:W-:Y:S02]  /*4540*/  LOP3.LUT R143, R5.reuse, 0xe4, RZ, 0xfc, !PT ;  /* 0x000000e4058f7812 */ /* 0x040fe400078efcff */
[C---:B------:R-:W-:Y:S01]  /*4550*/  LOP3.LUT R146, R5.reuse, 0xe2, RZ, 0xfc, !PT ;  /* 0x000000e205927812 */ /* 0x040fe200078efcff */
[----:B------:R-:W-:Y:S01]  /*4560*/  IMAD.MOV R8, RZ, RZ, -R7 ;  /* 0x000000ffff087224 */ /* 0x000fe200078e0a07 */
[C---:B------:R-:W-:Y:S01]  /*4570*/  LOP3.LUT R147, R5.reuse, 0xe0, RZ, 0xfc, !PT ;  /* 0x000000e005937812 */ /* 0x040fe200078efcff */
[----:B------:R-:W-:Y:S01]  /*4580*/  @!P6 IMAD.IADD R34, R34, 0x1, -R3 ;  /* 0x000000012222e824 */ /* 0x000fe200078e0a03 */
[C---:B------:R-:W-:Y:S01]  /*4590*/  LOP3.LUT R149, R5.reuse, 0xd8, RZ, 0xfc, !PT ;  /* 0x000000d805957812 */ /* 0x040fe200078efcff */
[----:B------:R-:W-:Y:S01]  /*45a0*/  IMAD.HI.U32 R7, R2, R36, RZ ;  /* 0x0000002402077227 */ /* 0x000fe200078e00ff */
[----:B------:R-:W-:-:S02]  /*45b0*/  LOP3.LUT R153, R5, 0xd6, RZ, 0xfc, !PT ;  /* 0x000000d605997812 */ /* 0x000fc400078efcff */
[C---:B------:R-:W-:Y:S01]  /*45c0*/  ISETP.GT.U32.AND P6, PT, R3.reuse, R34, PT ;  /* 0x000000220300720c */ /* 0x040fe20003fc4070 */
[----:B------:R-:W-:Y:S01]  /*45d0*/  IMAD R35, R3, R8, R35 ;  /* 0x0000000803237224 */ /* 0x000fe200078e0223 */
[----:B------:R-:W-:Y:S01]  /*45e0*/  IABS R148, R149 ;  /* 0x0000009500947213 */ /* 0x000fe20000000000 */
[----:B------:R-:W-:Y:S01]  /*45f0*/  @!P3 IMAD.IADD R33, R33, 0x1, -R3 ;  /* 0x000000012121b824 */ /* 0x000fe200078e0a03 */
[C---:B------:R-:W-:Y:S01]  /*4600*/  LOP3.LUT R154, R5.reuse, 0xd4, RZ, 0xfc, !PT ;  /* 0x000000d4059a7812 */ /* 0x040fe200078efcff */
[----:B------:R-:W-:Y:S01]  /*4610*/  IMAD.MOV R7, RZ, RZ, -R7 ;  /* 0x000000ffff077224 */ /* 0x000fe200078e0a07 */
[----:B------:R-:W-:Y:S01]  /*4620*/  LOP3.LUT R155, R5, 0xd2, RZ, 0xfc, !PT ;  /* 0x000000d2059b7812 */ /* 0x000fe200078efcff */
[----:B------:R-:W-:Y:S01]  /*4630*/  @!P2 IMAD.MOV R32, RZ, RZ, -R32 ;  /* 0x000000ffff20a224 */ /* 0x000fe200078e0a20 */
[C---:B------:R-:W-:Y:S01]  /*4640*/  ISETP.GT.U32.AND P2, PT, R3.reuse, R35, PT ;  /* 0x000000230300720c */ /* 0x040fe20003f44070 */
[C---:B------:R-:W-:Y:S01]  /*4650*/  IMAD R36, R3.reuse, R7, R36 ;  /* 0x0000000703247224 */ /* 0x040fe200078e0224 */
[----:B------:R-:W-:Y:S01]  /*4660*/  ISETP.GT.U32.AND P3, PT, R3, R33, PT ;  /* 0x000000210300720c */ /* 0x000fe20003f64070 */
[--C-:B------:R-:W-:Y:S01]  /*4670*/  @!P1 IMAD.IADD R31, R31, 0x1, -R3.reuse ;  /* 0x000000011f1f9824 */ /* 0x100fe200078e0a03 */
[----:B------:R-:W-:Y:S01]  /*4680*/  ISETP.GE.AND P1, PT, R37, RZ, PT ;  /* 0x000000ff2500720c */ /* 0x000fe20003f26270 */
[----:B------:R-:W-:Y:S01]  /*4690*/  @!P6 IMAD.IADD R34, R34, 0x1, -R3 ;  /* 0x000000012222e824 */ /* 0x000fe200078e0a03 */
[----:B------:R-:W-:Y:S01]  /*46a0*/  ISETP.GT.U32.AND P6, PT, R3, R36, PT ;  /* 0x000000240300720c */ /* 0x000fe20003fc4070 */
[----:B------:R-:W-:Y:S01]  /*46b0*/  VIADD R7, R6, 0x1ae ;  /* 0x000001ae06077836 */ /* 0x000fe20000000000 */
[----:B------:R-:W-:Y:S01]  /*46c0*/  IABS R37, R41 ;  /* 0x0000002900257213 */ /* 0x000fe20000000000 */
[----:B------:R-:W-:Y:S01]  /*46d0*/  @!P0 IMAD.MOV R31, RZ, RZ, -R31 ;  /* 0x000000ffff1f8224 */ /* 0x000fe200078e0a1f */
[----:B------:R-:W-:Y:S01]  /*46e0*/  ISETP.GE.AND P0, PT, R38, RZ, PT ;  /* 0x000000ff2600720c */ /* 0x000fe20003f06270 */
[----:B------:R-:W-:Y:S01]  /*46f0*/  IMAD.HI.U32 R8, R2, R39, RZ ;  /* 0x0000002702087227 */ /* 0x000fe200078e00ff */
[----:B------:R-:W-:-:S02]  /*4700*/  IABS R40, R7 ;  /* 0x0000000700287213 */ /* 0x000fc40000000000 */
[----:B------:R-:W-:Y:S01]  /*4710*/  IABS R150, R154 ;  /* 0x0000009a00967213 */ /* 0x000fe20000000000 */
[--C-:B------:R-:W-:Y:S01]  /*4720*/  @!P2 IMAD.IADD R35, R35, 0x1, -R3.reuse ;  /* 0x000000012323a824 */ /* 0x100fe200078e0a03 */
[----:B------:R-:W-:Y:S01]  /*4730*/  LOP3.LUT R156, R5, 0xd0, RZ, 0xfc, !PT ;  /* 0x000000d0059c7812 */ /* 0x000fe200078efcff */
[--C-:B------:R-:W-:Y:S01]  /*4740*/  @!P3 IMAD.IADD R33, R33, 0x1, -R3.reuse ;  /* 0x000000012121b824 */ /* 0x100fe200078e0a03 */
[----:B------:R-:W-:Y:S01]  /*4750*/  ISETP.GE.AND P3, PT, R7, RZ, PT ;  /* 0x000000ff0700720c */ /* 0x000fe20003f66270 */
[----:B------:R-:W-:Y:S01]  /*4760*/  IMAD.HI.U32 R7, R2, R37, RZ ;  /* 0x0000002502077227 */ /* 0x000fe200078e00ff */
[----:B------:R-:W-:Y:S02]  /*4770*/  ISETP.GT.U32.AND P2, PT, R3, R35, PT ;  /* 0x000000230300720c */ /* 0x000fe40003f44070 */
[----:B------:R-:W-:Y:S01]  /*4780*/  IABS R151, R155 ;  /* 0x0000009b00977213 */ /* 0x000fe20000000000 */
[----:B------:R-:W-:Y:S01]  /*4790*/  @!P6 IMAD.IADD R36, R36, 0x1, -R3 ;  /* 0x000000012424e824 */ /* 0x000fe200078e0a03 */
[----:B------:R-:W-:Y:S01]  /*47a0*/  IABS R152, R156 ;  /* 0x0000009c00987213 */ /* 0x000fe20000000000 */
[----:B------:R-:W-:Y:S01]  /*47b0*/  IMAD.MOV R38, RZ, RZ, -R7 ;  /* 0x000000ffff267224 */ /* 0x000fe200078e0a07 */
[----:B------:R-:W-:Y:S01]  /*47c0*/  LOP3.LUT R157, R5, 0xcc, RZ, 0xfc, !PT ;  /* 0x000000cc059d7812 */ /* 0x000fe200078efcff */
[----:B------:R-:W-:Y:S01]  /*47d0*/  IMAD.HI.U32 R7, R2, R40, RZ ;  /* 0x0000002802077227 */ /* 0x000fe200078e00ff */
[----:B------:R-:W-:-:S02]  /*47e0*/  ISETP.GT.U32.AND P6, PT, R3, R36, PT ;  /* 0x000000240300720c */ /* 0x000fc40003fc4070 */
[----:B------:R-:W-:Y:S01]  /*47f0*/  LOP3.LUT R158, R5, 0xca, RZ, 0xfc, !PT ;  /* 0x000000ca059e7812 */ /* 0x000fe200078efcff */
[----:B------:R-:W-:Y:S01]  /*4800*/  IMAD R37, R3, R38, R37 ;  /* 0x0000002603257224 */ /* 0x000fe200078e0225 */
[C---:B------:R-:W-:Y:S01]  /*4810*/  LOP3.LUT R159, R5.reuse, 0xc8, RZ, 0xfc, !PT ;  /* 0x000000c8059f7812 */ /* 0x040fe200078efcff */
[----:B------:R-:W-:Y:S01]  /*4820*/  IMAD.MOV R8, RZ, RZ, -R8 ;  /* 0x000000ffff087224 */ /* 0x000fe200078e0a08 */
[----:B------:R-:W-:Y:S01]  /*4830*/  LOP3.LUT R160, R5, 0xc6, RZ, 0xfc, !PT ;  /* 0x000000c605a07812 */ /* 0x000fe200078efcff */
[----:B------:R-:W-:Y:S01]  /*4840*/  @!P2 IMAD.IADD R35, R35, 0x1, -R3 ;  /* 0x000000012323a824 */ /* 0x000fe200078e0a03 */
[----:B------:R-:W-:Y:S01]  /*4850*/  ISETP.GT.U32.AND P2, PT, R3, R37, PT ;  /* 0x000000250300720c */ /* 0x000fe20003f44070 */
[----:B------:R-:W-:Y:S01]  /*4860*/  IMAD.MOV R7, RZ, RZ, -R7 ;  /* 0x000000ffff077224 */ /* 0x000fe200078e0a07 */
[----:B------:R-:W-:Y:S01]  /*4870*/  LOP3.LUT R161, R5, 0xc4, RZ, 0xfc, !PT ;  /* 0x000000c405a17812 */ /* 0x000fe200078efcff */
[----:B------:R-:W-:Y:S01]  /*4880*/  IMAD R38, R3, R8, R39 ;  /* 0x0000000803267224 */ /* 0x000fe200078e0227 */
[----:B------:R-:W-:Y:S01]  /*4890*/  LOP3.LUT R162, R5, 0xc2, RZ, 0xfc, !PT ;  /* 0x000000c205a27812 */ /* 0x000fe200078efcff */
[----:B------:R-:W-:Y:S01]  /*48a0*/  IMAD R39, R3, R7, R40 ;  /* 0x0000000703277224 */ /* 0x000fe200078e0228 */
[----:B------:R-:W-:Y:S01]  /*48b0*/  LOP3.LUT R164, R5, 0xc0, RZ, 0xfc, !PT ;  /* 0x000000c005a47812 */ /* 0x000fe200078efcff */
[----:B------:R-:W-:Y:S01]  /*48c0*/  @!P1 IMAD.MOV R35, RZ, RZ, -R35 ;  /* 0x000000ffff239224 */ /* 0x000fe200078e0a23 */
[C---:B------:R-:W-:Y:S01]  /*48d0*/  ISETP.GT.U32.AND P1, PT, R3.reuse, R38, PT ;  /* 0x000000260300720c */ /* 0x040fe20003f24070 */
[--C-:B------:R-:W-:Y:S01]  /*48e0*/  @!P6 IMAD.IADD R36, R36, 0x1, -R3.reuse ;  /* 0x000000012424e824 */ /* 0x100fe200078e0a03 */
[----:B------:R-:W-:Y:S01]  /*48f0*/  ISETP.GT.U32.AND P6, PT, R3, R39, PT ;  /* 0x000000270300720c */ /* 0x000fe20003fc4070 */
[----:B------:R-:W-:Y:S01]  /*4900*/  @!P4 IMAD.MOV R34, RZ, RZ, -R34 ;  /* 0x000000ffff22c224 */ /* 0x000fe200078e0a22 */
[----:B------:R-:W-:Y:S01]  /*4910*/  ISETP.GE.AND P4, PT, R42, RZ, PT ;  /* 0x000000ff2a00720c */ /* 0x000fe20003f86270 */
[----:B------:R-:W-:Y:S01]  /*4920*/  @!P2 IMAD.IADD R37, R37, 0x1, -R3 ;  /* 0x000000012525a824 */ /* 0x000fe200078e0a03 */
[----:B------:R-:W-:Y:S01]  /*4930*/  LOP3.LUT R42, R5, 0x1ac, RZ, 0xfc, !PT ;  /* 0x000001ac052a7812 */ /* 0x000fe200078efcff */
[----:B------:R-:W-:Y:S01]  /*4940*/  @!P5 IMAD.MOV R33, RZ, RZ, -R33 ;  /* 0x000000ffff21d224 */ /* 0x000fe200078e0a21 */
[----:B------:R-:W-:Y:S01]  /*4950*/  ISETP.GE.AND P5, PT, R41, RZ, PT ;  /* 0x000000ff2900720c */ /* 0x000fe20003fa6270 */
[----:B------:R-:W-:Y:S01]  /*4960*/  IMAD.HI.U32 R8, R2, R43, RZ ;  /* 0x0000002b02087227 */ /* 0x000fe200078e00ff */
[----:B------:R-:W-:-:S02]  /*4970*/  IABS R41, R42 ;  /* 0x0000002a00297213 */ /* 0x000fc40000000000 */
[----:B------:R-:W-:Y:S01]  /*4980*/  ISETP.GT.U32.AND P2, PT, R3, R37, PT ;  /* 0x000000250300720c */ /* 0x000fe20003f44070 */
[--C-:B------:R-:W-:Y:S01]  /*4990*/  @!P1 IMAD.IADD R38, R38, 0x1, -R3.reuse ;  /* 0x0000000126269824 */ /* 0x100fe200078e0a03 */
[----:B------:R-:W-:Y:S01]  /*49a0*/  LOP3.LUT R165, R5, 0xbc, RZ, 0xfc, !PT ;  /* 0x000000bc05a57812 */ /* 0x000fe200078efcff */
[----:B------:R-:W-:Y:S01]  /*49b0*/  @!P6 IMAD.IADD R39, R39, 0x1, -R3 ;  /* 0x000000012727e824 */ /* 0x000fe200078e0a03 */
[----:B------:R-:W-:Y:S01]  /*49c0*/  LOP3.LUT R166, R5, 0xba, RZ, 0xfc, !PT ;  /* 0x000000ba05a67812 */ /* 0x000fe200078efcff */
[----:B------:R-:W-:Y:S01]  /*49d0*/  IMAD.HI.U32 R7, R2, R41, RZ ;  /* 0x0000002902077227 */ /* 0x000fe200078e00ff */
[C---:B------:R-:W-:Y:S02]  /*49e0*/  ISETP.GT.U32.AND P1, PT, R3.reuse, R38, PT ;  /* 0x000000260300720c */ /* 0x040fe40003f24070 */
[----:B------:R-:W-:Y:S01]  /*49f0*/  ISETP.GT.U32.AND P6, PT, R3, R39, PT ;  /* 0x000000270300720c */ /* 0x000fe20003fc4070 */
[----:B------:R-:W-:Y:S01]  /*4a00*/  @!P0 IMAD.MOV R36, RZ, RZ, -R36 ;  /* 0x000000ffff248224 */ /* 0x000fe200078e0a24 */
[----:B------:R-:W-:Y:S01]  /*4a10*/  ISETP.GE.AND P0, PT, R42, RZ, PT ;  /* 0x000000ff2a00720c */ /* 0x000fe20003f06270 */
[----:B------:R-:W-:Y:S01]  /*4a20*/  IMAD.HI.U32 R40, R2, R44, RZ ;  /* 0x0000002c02287227 */ /* 0x000fe200078e00ff */
[----:B------:R-:W-:-:S02]  /*4a30*/  IABS R163, R166 ;  /* 0x000000a600a37213 */ /* 0x000fc40000000000 */
[C---:B------:R-:W-:Y:S01]  /*4a40*/  LOP3.LUT R167, R5.reuse, 0xb8, RZ, 0xfc, !PT ;  /* 0x000000b805a77812 */ /* 0x040fe200078efcff */
[----:B------:R-:W-:Y:S01]  /*4a50*/  IMAD.MOV R42, RZ, RZ, -R7 ;  /* 0x000000ffff2a7224 */ /* 0x000fe200078e0a07 */
[C---:B------:R-:W-:Y:S01]  /*4a60*/  LOP3.LUT R168, R5.reuse, 0xb4, RZ, 0xfc, !PT ;  /* 0x000000b405a87812 */ /* 0x040fe200078efcff */
[----:B------:R-:W-:Y:S01]  /*4a70*/  IMAD.MOV R8, RZ, RZ, -R8 ;  /* 0x000000ffff087224 */ /* 0x000fe200078e0a08 */
[C---:B------:R-:W-:Y:S01]  /*4a80*/  LOP3.LUT R170, R5.reuse, 0xb2, RZ, 0xfc, !PT ;  /* 0x000000b205aa7812 */ /* 0x040fe200078efcff */
[----:B------:R-:W-:Y:S01]  /*4a90*/  IMAD.MOV R7, RZ, RZ, -R40 ;  /* 0x000000ffff077224 */ /* 0x000fe200078e0a28 */
[----:B------:R-:W-:Y:S01]  /*4aa0*/  LOP3.LUT R171, R5, 0xb0, RZ, 0xfc, !PT ;  /* 0x000000b005ab7812 */ /* 0x000fe200078efcff */
[----:B------:R-:W-:Y:S01]  /*4ab0*/  IMAD R40, R3, R42, R41 ;  /* 0x0000002a03287224 */ /* 0x000fe200078e0229 */
[----:B------:R-:W-:Y:S01]  /*4ac0*/  LOP3.LUT R172, R5, 0xaa, RZ, 0xfc, !PT ;  /* 0x000000aa05ac7812 */ /* 0x000fe200078efcff */
[----:B------:R-:W-:Y:S01]  /*4ad0*/  @!P2 IMAD.IADD R37, R37, 0x1, -R3 ;  /* 0x000000012525a824 */ /* 0x000fe200078e0a03 */
[----:B------:R-:W-:Y:S01]  /*4ae0*/  ISETP.GE.AND P2, PT, R45, RZ, PT ;  /* 0x000000ff2d00720c */ /* 0x000fe20003f46270 */
[C---:B------:R-:W-:Y:S01]  /*4af0*/  IMAD R41, R3.reuse, R8, R43 ;  /* 0x0000000803297224 */ /* 0x040fe200078e022b */
[----:B------:R-:W-:Y:S01]  /*4b00*/  IABS R45, R49 ;  /* 0x00000031002d7213 */ /* 0x000fe20000000000 */
[----:B------:R-:W-:Y:S01]  /*4b10*/  IMAD R42, R3, R7, R44 ;  /* 0x00000007032a7224 */ /* 0x000fe200078e022c */
[----:B------:R-:W-:Y:S01]  /*4b20*/  LOP3.LUT R7, R5, 0x1a6, RZ, 0xfc, !PT ;  /* 0x000001a605077812 */ /* 0x000fe200078efcff */
[----:B------:R-:W-:Y:S01]  /*4b30*/  @!P5 IMAD.MOV R37, RZ, RZ, -R37 ;  /* 0x000000ffff25d224 */ /* 0x000fe200078e0a25 */
[C---:B------:R-:W-:Y:S01]  /*4b40*/  ISETP.GT.U32.AND P5, PT, R3.reuse, R41, PT ;  /* 0x000000290300720c */ /* 0x040fe20003fa4070 */
[--C-:B------:R-:W-:Y:S01]  /*4b50*/  @!P1 IMAD.IADD R38, R38, 0x1, -R3.reuse ;  /* 0x0000000126269824 */ /* 0x100fe200078e0a03 */
[----:B------:R-:W-:Y:S01]  /*4b60*/  ISETP.GT.U32.AND P1, PT, R3, R40, PT ;  /* 0x000000280300720c */ /* 0x000fe20003f24070 */
[----:B------:R-:W-:Y:S01]  /*4b70*/  @!P6 IMAD.IADD R39, R39, 0x1, -R3 ;  /* 0x000000012727e824 */ /* 0x000fe200078e0a03 */
[----:B------:R-:W-:Y:S01]  /*4b80*/  ISETP.GT.U32.AND P6, PT, R3, R42, PT ;  /* 0x0000002a0300720c */ /* 0x000fe20003fc4070 */
[----:B------:R-:W-:Y:S01]  /*4b90*/  IMAD.HI.U32 R8, R2, R45, RZ ;  /* 0x0000002d02087227 */ /* 0x000fe200078e00ff */
[----:B------:R-:W-:-:S02]  /*4ba0*/  IABS R43, R7 ;  /* 0x00000007002b7213 */ /* 0x000fc40000000000 */
[C---:B------:R-:W-:Y:S01]  /*4bb0*/  LOP3.LUT R174, R5.reuse, 0xa8, RZ, 0xfc, !PT ;  /* 0x000000a805ae7812 */ /* 0x040fe200078efcff */
[----:B------:R-:W-:Y:S01]  /*4bc0*/  IMAD.MOV R8, RZ, RZ, -R8 ;  /* 0x000000ffff087224 */ /* 0x000fe200078e0a08 */
[----:B------:R-:W-:Y:S01]  /*4bd0*/  LOP3.LUT R177, R5, 0xa6, RZ, 0xfc, !PT ;  /* 0x000000a605b17812 */ /* 0x000fe200078efcff */
[----:B------:R-:W-:Y:S01]  /*4be0*/  @!P4 IMAD.MOV R38, RZ, RZ, -R38 ;  /* 0x000000ffff26c224 */ /* 0x000fe200078e0a26 */
[----:B------:R-:W-:Y:S01]  /*4bf0*/  ISETP.GE.AND P4, PT, R46, RZ, PT ;  /* 0x000000ff2e00720c */ /* 0x000fe20003f86270 */
[--C-:B------:R-:W-:Y:S01]  /*4c00*/  @!P5 IMAD.IADD R41, R41, 0x1, -R3.reuse ;  /* 0x000000012929d824 */ /* 0x100fe200078e0a03 */
[----:B------:R-:W-:Y:S01]  /*4c10*/  IABS R46, R50 ;  /* 0x00000032002e7213 */ /* 0x000fe20000000000 */
[--C-:B------:R-:W-:Y:S01]  /*4c20*/  @!P1 IMAD.IADD R40, R40, 0x1, -R3.reuse ;  /* 0x0000000128289824 */ /* 0x100fe200078e0a03 */
[----:B------:R-:W-:Y:S01]  /*4c30*/  ISETP.GE.AND P1, PT, R7, RZ, PT ;  /* 0x000000ff0700720c */ /* 0x000fe20003f26270 */
[----:B------:R-:W-:Y:S01]  /*4c40*/  @!P6 IMAD.IADD R42, R42, 0x1, -R3 ;  /* 0x000000012a2ae824 */ /* 0x000fe200078e0a03 */
[C---:B------:R-:W-:Y:S01]  /*4c50*/  ISETP.GT.U32.AND P6, PT, R3.reuse, R41, PT ;  /* 0x000000290300720c */ /* 0x040fe20003fc4070 */
[----:B------:R-:W-:Y:S01]  /*4c60*/  IMAD.HI.U32 R7, R2, R43, RZ ;  /* 0x0000002b02077227 */ /* 0x000fe200078e00ff */
[----:B------:R-:W-:-:S02]  /*4c70*/  ISETP.GT.U32.AND P5, PT, R3, R40, PT ;  /* 0x000000280300720c */ /* 0x000fc40003fa4070 */
[----:B------:R-:W-:Y:S01]  /*4c80*/  IABS R173, R177 ;  /* 0x000000b100ad7213 */ /* 0x000fe20000000000 */
[----:B------:R-:W-:Y:S01]  /*4c90*/  IMAD.MOV R44, RZ, RZ, -R7 ;  /* 0x000000ffff2c7224 */ /* 0x000fe200078e0a07 */
[----:B------:R-:W-:Y:S01]  /*4ca0*/  LOP3.LUT R178, R5, 0xa4, RZ, 0xfc, !PT ;  /* 0x000000a405b27812 */ /* 0x000fe200078efcff */
[----:B------:R-:W-:Y:S01]  /*4cb0*/  @!P3 IMAD.MOV R39, RZ, RZ, -R39 ;  /* 0x000000ffff27b224 */ /* 0x000fe200078e0a27 */
[C---:B------:R-:W-:Y:S01]  /*4cc0*/  ISETP.GT.U32.AND P3, PT, R3.reuse, R42, PT ;  /* 0x0000002a0300720c */ /* 0x040fe20003f64070 */
[----:B------:R-:W-:Y:S01]  /*4cd0*/  IMAD R43, R3, R44, R43 ;  /* 0x0000002c032b7224 */ /* 0x000fe200078e022b */
[----:B------:R-:W-:Y:S01]  /*4ce0*/  LOP3.LUT R179, R5, 0xa2, RZ, 0xfc, !PT ;  /* 0x000000a205b37812 */ /* 0x000fe200078efcff */
[----:B------:R-:W-:Y:S01]  /*4cf0*/  IMAD R44, R3, R8, R45 ;  /* 0x00000008032c7224 */ /* 0x000fe200078e022d */
[----:B------:R-:W-:Y:S01]  /*4d00*/  LOP3.LUT R180, R5, 0xa0, RZ, 0xfc, !PT ;  /* 0x000000a005b47812 */ /* 0x000fe200078efcff */
[----:B------:R-:W-:Y:S01]  /*4d10*/  @!P6 IMAD.IADD R41, R41, 0x1, -R3 ;  /* 0x000000012929e824 */ /* 0x000fe200078e0a03 */
[----:B------:R-:W-:Y:S01]  /*4d20*/  IABS R175, R179 ;  /* 0x000000b300af7213 */ /* 0x000fe20000000000 */
[----:B------:R-:W-:Y:S01]  /*4d30*/  IMAD.HI.U32 R7, R2, R46, RZ ;  /* 0x0000002e02077227 */ /* 0x000fe200078e00ff */
[----:B------:R-:W-:-:S02]  /*4d40*/  ISETP.GT.U32.AND P6, PT, R3, R44, PT ;  /* 0x0000002c0300720c */ /* 0x000fc40003fc4070 */
[----:B------:R-:W-:Y:S01]  /*4d50*/  IABS R176, R180 ;  /* 0x000000b400b07213 */ /* 0x000fe20000000000 */
[----:B------:R-:W-:Y:S01]  /*4d60*/  @!P5 IMAD.IADD R40, R40, 0x1, -R3 ;  /* 0x000000012828d824 */ /* 0x000fe200078e0a03 */
[----:B------:R-:W-:Y:S01]  /*4d70*/  ISETP.GT.U32.AND P5, PT, R3, R43, PT ;  /* 0x0000002b0300720c */ /* 0x000fe20003fa4070 */
[----:B------:R-:W-:Y:S01]  /*4d80*/  IMAD.MOV R45, RZ, RZ, -R7 ;  /* 0x000000ffff2d7224 */ /* 0x000fe200078e0a07 */
[C---:B------:R-:W-:Y:S01]  /*4d90*/  LOP3.LUT R181, R5.reuse, 0x9c, RZ, 0xfc, !PT ;  /* 0x0000009c05b57812 */ /* 0x040fe200078efcff */
[----:B------:R-:W-:Y:S01]  /*4da0*/  IMAD.HI.U32 R7, R2, R47, RZ ;  /* 0x0000002f02077227 */ /* 0x000fe200078e00ff */
[C---:B------:R-:W-:Y:S02]  /*4db0*/  LOP3.LUT R182, R5.reuse, 0x9a, RZ, 0xfc, !PT ;  /* 0x0000009a05b67812 */ /* 0x040fe400078efcff */
[C---:B------:R-:W-:Y:S01]  /*4dc0*/  LOP3.LUT R183, R5.reuse, 0x98, RZ, 0xfc, !PT ;  /* 0x0000009805b77812 */ /* 0x040fe200078efcff */
[----:B------:R-:W-:Y:S01]  /*4dd0*/  VIADD R8, R6, 0x19e ;  /* 0x0000019e06087836 */ /* 0x000fe20000000000 */
[C---:B------:R-:W-:Y:S01]  /*4de0*/  LOP3.LUT R184, R5.reuse, 0x96, RZ, 0xfc, !PT ;  /* 0x0000009605b87812 */ /* 0x040fe200078efcff */
[----:B------:R-:W-:Y:S01]  /*4df0*/  @!P6 IMAD.IADD R44, R44, 0x1, -R3 ;  /* 0x000000012c2ce824 */ /* 0x000fe200078e0a03 */
[----:B------:R-:W-:Y:S01]  /*4e00*/  LOP3.LUT R186, R5, 0x92, RZ, 0xfc, !PT ;  /* 0x0000009205ba7812 */ /* 0x000fe200078efcff */
[C---:B------:R-:W-:Y:S01]  /*4e10*/  IMAD R45, R3.reuse, R45, R46 ;  /* 0x0000002d032d7224 */ /* 0x040fe200078e022e */
[----:B------:R-:W-:Y:S01]  /*4e20*/  IABS R48, R8 ;  /* 0x0000000800307213 */ /* 0x000fe20000000000 */
[----:B------:R-:W-:Y:S01]  /*4e30*/  IMAD.MOV R46, RZ, RZ, -R7 ;  /* 0x000000ffff2e7224 */ /* 0x000fe200078e0a07 */
[C---:B------:R-:W-:Y:S01]  /*4e40*/  ISETP.GT.U32.AND P6, PT, R3.reuse, R44, PT ;  /* 0x0000002c0300720c */ /* 0x040fe20003fc4070 */
[----:B------:R-:W-:Y:S01]  /*4e50*/  @!P3 IMAD.IADD R42, R42, 0x1, -R3 ;  /* 0x000000012a2ab824 */ /* 0x000fe200078e0a03 */
[----:B------:R-:W-:Y:S01]  /*4e60*/  ISETP.GE.AND P3, PT, R8, RZ, PT ;  /* 0x000000ff0800720c */ /* 0x000fe20003f66270 */
[----:B------:R-:W-:Y:S01]  /*4e70*/  IMAD R46, R3, R46, R47 ;  /* 0x0000002e032e7224 */ /* 0x000fe200078e022f */
[----:B------:R-:W-:Y:S01]  /*4e80*/  LOP3.LUT R187, R5, 0x90, RZ, 0xfc, !PT ;  /* 0x0000009005bb7812 */ /* 0x000fe200078efcff */
[----:B------:R-:W-:Y:S01]  /*4e90*/  @!P2 IMAD.MOV R41, RZ, RZ, -R41 ;  /* 0x000000ffff29a224 */ /* 0x000fe200078e0a29 */
[----:B------:R-:W-:Y:S01]  /*4ea0*/  ISETP.GT.U32.AND P2, PT, R3, R45, PT ;  /* 0x0000002d0300720c */ /* 0x000fe20003f44070 */
[----:B------:R-:W-:Y:S01]  /*4eb0*/  IMAD.HI.U32 R8, R2, R48, RZ ;  /* 0x0000003002087227 */ /* 0x000fe200078e00ff */
[----:B------:R-:W-:-:S02]  /*4ec0*/  LOP3.LUT R188, R5, 0x8c, RZ, 0xfc, !PT ;  /* 0x0000008c05bc7812 */ /* 0x000fc400078efcff */
[----:B------:R-:W-:Y:S01]  /*4ed0*/  LOP3.LUT R190, R5, 0x8a, RZ, 0xfc, !PT ;  /* 0x0000008a05be7812 */ /* 0x000fe200078efcff */
[--C-:B------:R-:W-:Y:S01]  /*4ee0*/  @!P5 IMAD.IADD R43, R43, 0x1, -R3.reuse ;  /* 0x000000012b2bd824 */ /* 0x100fe200078e0a03 */
[----:B------:R-:W-:Y:S01]  /*4ef0*/  IABS R185, R188 ;  /* 0x000000bc00b97213 */ /* 0x000fe20000000000 */
[--C-:B------:R-:W-:Y:S01]  /*4f00*/  @!P6 IMAD.IADD R44, R44, 0x1, -R3.reuse ;  /* 0x000000012c2ce824 */ /* 0x100fe200078e0a03 */
[C---:B------:R-:W-:Y:S01]  /*4f10*/  ISETP.GT.U32.AND P6, PT, R3.reuse, R46, PT ;  /* 0x0000002e0300720c */ /* 0x040fe20003fc4070 */
[----:B------:R-:W-:Y:S01]  /*4f20*/  IMAD.MOV R8, RZ, RZ, -R8 ;  /* 0x000000ffff087224 */ /* 0x000fe200078e0a08 */
[----:B------:R-:W-:Y:S01]  /*4f30*/  ISETP.GT.U32.AND P5, PT, R3, R43, PT ;  /* 0x0000002b0300720c */ /* 0x000fe20003fa4070 */
[----:B------:R-:W-:Y:S01]  /*4f40*/  @!P0 IMAD.MOV R40, RZ, RZ, -R40 ;  /* 0x000000ffff288224 */ /* 0x000fe200078e0a28 */
[----:B------:R-:W-:Y:S01]  /*4f50*/  ISETP.GE.AND P0, PT, R49, RZ, PT ;  /* 0x000000ff3100720c */ /* 0x000fe20003f06270 */
[----:B------:R-:W-:Y:S01]  /*4f60*/  IMAD R47, R3, R8, R48 ;  /* 0x00000008032f7224 */ /* 0x000fe200078e0230 */
[----:B------:R-:W-:Y:S01]  /*4f70*/  LOP3.LUT R8, R5, 0x19c, RZ, 0xfc, !PT ;  /* 0x0000019c05087812 */ /* 0x000fe200078efcff */
[----:B------:R-:W-:Y:S01]  /*4f80*/  @!P2 IMAD.IADD R45, R45, 0x1, -R3 ;  /* 0x000000012d2da824 */ /* 0x000fe200078e0a03 */
[----:B------:R-:W-:Y:S01]  /*4f90*/  LOP3.LUT R191, R5, 0x88, RZ, 0xfc, !PT ;  /* 0x0000008805bf7812 */ /* 0x000fe200078efcff */
[----:B------:R-:W-:Y:S01]  /*4fa0*/  @!P4 IMAD.MOV R42, RZ, RZ, -R42 ;  /* 0x000000ffff2ac224 */ /* 0x000fe200078e0a2a */
[----:B------:R-:W-:-:S02]  /*4fb0*/  ISETP.GT.U32.AND P2, PT, R3, R47, PT ;  /* 0x0000002f0300720c */ /* 0x000fc40003f44070 */
[----:B------:R-:W-:Y:S01]  /*4fc0*/  ISETP.GE.AND P4, PT, R50, RZ, PT ;  /* 0x000000ff3200720c */ /* 0x000fe20003f86270 */
[--C-:B------:R-:W-:Y:S01]  /*4fd0*/  @!P6 IMAD.IADD R46, R46, 0x1, -R3.reuse ;  /* 0x000000012e2ee824 */ /* 0x100fe200078e0a03 */
[----:B------:R-:W-:Y:S01]  /*4fe0*/  IABS R48, R8 ;  /* 0x0000000800307213 */ /* 0x000fe20000000000 */
[----:B------:R-:W-:Y:S01]  /*4ff0*/  @!P5 IMAD.IADD R43, R43, 0x1, -R3 ;  /* 0x000000012b2bd824 */ /* 0x000fe200078e0a03 */
[----:B------:R-:W-:Y:S01]  /*5000*/  IABS R50, R52 ;  /* 0x0000003400327213 */ /* 0x000fe20000000000 */
[----:B------:R-:W-:Y:S01]  /*5010*/  @!P0 IMAD.MOV R44, RZ, RZ, -R44 ;  /* 0x000000ffff2c8224 */ /* 0x000fe200078e0a2c */
[----:B------:R-:W-:Y:S01]  /*5020*/  ISETP.GT.U32.AND P6, PT, R3, R46, PT ;  /* 0x0000002e0300720c */ /* 0x000fe20003fc4070 */
[----:B------:R-:W-:Y:S01]  /*5030*/  @!P1 IMAD.MOV R43, RZ, RZ, -R43 ;  /* 0x000000ffff2b9224 */ /* 0x000fe200078e0a2b */
[----:B------:R-:W-:Y:S01]  /*5040*/  ISETP.GE.AND P5, PT, R51, RZ, PT ;  /* 0x000000ff3300720c */ /* 0x000fe20003fa6270 */
[----:B------:R-:W-:Y:S01]  /*5050*/  IMAD.HI.U32 R7, R2, R48, RZ ;  /* 0x0000003002077227 */ /* 0x000fe200078e00ff */
[----:B------:R-:W-:-:S02]  /*5060*/  ISETP.GE.AND P0, PT, R8, RZ, PT ;  /* 0x000000ff0800720c */ /* 0x000fc40003f06270 */
[----:B------:R-:W-:Y:S01]  /*5070*/  ISETP.GT.U32.AND P1, PT, R3, R45, PT ;  /* 0x0000002d0300720c */ /* 0x000fe20003f24070 */
[----:B------:R-:W-:Y:S01]  /*5080*/  IMAD.HI.U32 R8, R2, R50, RZ ;  /* 0x0000003202087227 */ /* 0x000fe200078e00ff */
[----:B------:R-:W-:Y:S02]  /*5090*/  IABS R51, R53 ;  /* 0x0000003500337213 */ /* 0x000fe40000000000 */
[----:B------:R-:W-:Y:S01]  /*50a0*/  LOP3.LUT R192, R5, 0x86, RZ, 0xfc, !PT ;  /* 0x0000008605c07812 */ /* 0x000fe200078efcff */
[----:B------:R-:W-:Y:S01]  /*50b0*/  @!P2 IMAD.IADD R47, R47, 0x1, -R3 ;  /* 0x000000012f2fa824 */ /* 0x000fe200078e0a03 */
[C---:B------:R-:W-:Y:S01]  /*50c0*/  LOP3.LUT R193, R5.reuse, 0x84, RZ, 0xfc, !PT ;  /* 0x0000008405c17812 */ /* 0x040fe200078efcff */
[----:B------:R-:W-:Y:S01]  /*50d0*/  IMAD.MOV R49, RZ, RZ, -R7 ;  /* 0x000000ffff317224 */ /* 0x000fe200078e0a07 */
[----:B------:R-:W-:Y:S01]  /*50e0*/  LOP3.LUT R197, R5, 0x82, RZ, 0xfc, !PT ;  /* 0x0000008205c57812 */ /* 0x000fe200078efcff */
[----:B------:R-:W-:Y:S01]  /*50f0*/  IMAD.MOV R8, RZ, RZ, -R8 ;  /* 0x000000ffff087224 */ /* 0x000fe200078e0a08 */
[C---:B------:R-:W-:Y:S01]  /*5100*/  ISETP.GT.U32.AND P2, PT, R3.reuse, R47, PT ;  /* 0x0000002f0300720c */ /* 0x040fe20003f44070 */
[----:B------:R-:W-:Y:S01]  /*5110*/  IMAD R48, R3, R49, R48 ;  /* 0x0000003103307224 */ /* 0x000fe200078e0230 */
[----:B------:R-:W-:Y:S01]  /*5120*/  IABS R189, R193 ;  /* 0x000000c100bd7213 */ /* 0x000fe20000000000 */
[----:B------:R-:W-:Y:S01]  /*5130*/  @!P6 IMAD.IADD R46, R46, 0x1, -R3 ;  /* 0x000000012e2ee824 */ /* 0x000fe200078e0a03 */
[----:B------:R-:W-:Y:S01]  /*5140*/  LOP3.LUT R198, R5, 0x80, RZ, 0xfc, !PT ;  /* 0x0000008005c67812 */ /* 0x000fe200078efcff */
[C---:B------:R-:W-:Y:S01]  /*5150*/  IMAD R49, R3.reuse, R8, R50 ;  /* 0x0000000803317224 */ /* 0x040fe200078e0232 */
[----:B------:R-:W-:Y:S01]  /*5160*/  ISETP.GT.U32.AND P6, PT, R3, R48, PT ;  /* 0x000000300300720c */ /* 0x000fe20003fc4070 */
[----:B------:R-:W-:Y:S01]  /*5170*/  IMAD.HI.U32 R7, R2, R51, RZ ;  /* 0x0000003302077227 */ /* 0x000fe200078e00ff */
[----:B------:R-:W-:-:S02]  /*5180*/  LOP3.LUT R199, R5, 0x7c, RZ, 0xfc, !PT ;  /* 0x0000007c05c77812 */ /* 0x000fc400078efcff */
[----:B------:R-:W-:Y:S01]  /*5190*/  LOP3.LUT R201, R5, 0x78, RZ, 0xfc, !PT ;  /* 0x0000007805c97812 */ /* 0x000fe200078efcff */
[----:B------:R-:W-:Y:S01]  /*51a0*/  @!P5 IMAD.MOV R46, RZ, RZ, -R46 ;  /* 0x000000ffff2ed224 */ /* 0x000fe200078e0a2e */
[----:B------:R-:W-:Y:S01]  /*51b0*/  ISETP.GT.U32.AND P5, PT, R3, R49, PT ;  /* 0x000000310300720c */ /* 0x000fe20003fa4070 */
[----:B------:R-:W-:Y:S01]  /*51c0*/  @!P1 IMAD.IADD R45, R45, 0x1, -R3 ;  /* 0x000000012d2d9824 */ /* 0x000fe200078e0a03 */
[----:B------:R-:W-:Y:S01]  /*51d0*/  ISETP.GE.AND P1, PT, R52, RZ, PT ;  /* 0x000000ff3400720c */ /* 0x000fe20003f26270 */
[----:B------:R-:W-:Y:S01]  /*51e0*/  IMAD.MOV R52, RZ, RZ, -R7 ;  /* 0x000000ffff347224 */ /* 0x000fe200078e0a07 */
[----:B------:R-:W-:Y:S01]  /*51f0*/  LOP3.LUT R7, R5, 0x196, RZ, 0xfc, !PT ;  /* 0x0000019605077812 */ /* 0x000fe200078efcff */
[----:B------:R-:W-:Y:S01]  /*5200*/  @!P2 IMAD.IADD R47, R47, 0x1, -R3 ;  /* 0x000000012f2fa824 */ /* 0x000fe200078e0a03 */
[----:B------:R-:W-:Y:S01]  /*5210*/  LOP3.LUT R200, R5, 0x7a, RZ, 0xfc, !PT ;  /* 0x0000007a05c87812 */ /* 0x000fe200078efcff */
[----:B------:R-:W-:Y:S01]  /*5220*/  IMAD R50, R3, R52, R51 ;  /* 0x0000003403327224 */ /* 0x000fe200078e0233 */
[----:B------:R-:W-:Y:S01]  /*5230*/  IABS R51, R7 ;  /* 0x0000000700337213 */ /* 0x000fe20000000000 */
[----:B------:R-:W-:Y:S01]  /*5240*/  @!P3 IMAD.MOV R47, RZ, RZ, -R47 ;  /* 0x000000ffff2fb224 */ /* 0x000fe200078e0a2f */
[----:B------:R-:W-:Y:S01]  /*5250*/  ISETP.GE.AND P2, PT, R7, RZ, PT ;  /* 0x000000ff0700720c */ /* 0x000fe20003f46270 */
[----:B------:R-:W-:Y:S01]  /*5260*/  @!P4 IMAD.MOV R45, RZ, RZ, -R45 ;  /* 0x000000ffff2dc224 */ /* 0x000fe200078e0a2d */
[----:B------:R-:W-:Y:S01]  /*5270*/  ISETP.GT.U32.AND P3, PT, R3, R50, PT ;  /* 0x000000320300720c */ /* 0x000fe20003f64070 */
[----:B------:R-:W-:Y:S01]  /*5280*/  @!P5 IMAD.IADD R49, R49, 0x1, -R3 ;  /* 0x000000013131d824 */ /* 0x000fe200078e0a03 */
[----:B------:R-:W-:Y:S01]  /*5290*/  ISETP.GE.AND P4, PT, R53, RZ, PT ;  /* 0x000000ff3500720c */ /* 0x000fe20003f86270 */
[----:B------:R-:W-:Y:S01]  /*52a0*/  IMAD.HI.U32 R7, R2, R51, RZ ;  /* 0x0000003302077227 */ /* 0x000fe200078e00ff */
[----:B------:R-:W-:-:S02]  /*52b0*/  IABS R53, R55 ;  /* 0x0000003700357213 */ /* 0x000fc40000000000 */
[C---:B------:R-:W-:Y:S01]  /*52c0*/  ISETP.GT.U32.AND P5, PT, R3.reuse, R49, PT ;  /* 0x000000310300720c */ /* 0x040fe20003fa4070 */
[----:B------:R-:W-:Y:S01]  /*52d0*/  IMAD.MOV R52, RZ, RZ, -R7 ;  /* 0x000000ffff347224 */ /* 0x000fe200078e0a07 */
[----:B------:R-:W-:Y:S01]  /*52e0*/  IABS R194, R199 ;  /* 0x000000c700c27213 */ /* 0x000fe20000000000 */
[----:B------:R-:W-:Y:S01]  /*52f0*/  @!P6 IMAD.IADD R48, R48, 0x1, -R3 ;  /* 0x000000013030e824 */ /* 0x000fe200078e0a03 */
[----:B------:R-:W-:Y:S01]  /*5300*/  IABS R196, R201 ;  /* 0x000000c900c47213 */ /* 0x000fe20000000000 */
[C---:B------:R-:W-:Y:S01]  /*5310*/  IMAD R51, R3.reuse, R52, R51 ;  /* 0x0000003403337224 */ /* 0x040fe200078e0233 */
[----:B------:R-:W-:Y:S01]  /*5320*/  IABS R195, R200 ;  /* 0x000000c800c37213 */ /* 0x000fe20000000000 */
[----:B------:R-:W-:Y:S01]  /*5330*/  @!P3 IMAD.IADD R50, R50, 0x1, -R3 ;  /* 0x000000013232b824 */ /* 0x000fe200078e0a03 */
[----:B------:R-:W-:Y:S01]  /*5340*/  ISETP.GT.U32.AND P6, PT, R3, R48, PT ;  /* 0x000000300300720c */ /* 0x000fe20003fc4070 */
[----:B------:R-:W-:Y:S01]  /*5350*/  IMAD.HI.U32 R8, R2, R53, RZ ;  /* 0x0000003502087227 */ /* 0x000fe200078e00ff */
[----:B------:R-:W-:-:S02]  /*5360*/  LOP3.LUT R202, R5, 0x74, RZ, 0xfc, !PT ;  /* 0x0000007405ca7812 */ /* 0x000fc400078efcff */
[----:B------:R-:W-:Y:S01]  /*5370*/  ISETP.GT.U32.AND P3, PT, R3, R50, PT ;  /* 0x000000320300720c */ /* 0x000fe20003f64070 */
[----:B------:R-:W-:Y:S01]  /*5380*/  IMAD.HI.U32 R7, R2, R54, RZ ;  /* 0x0000003602077227 */ /* 0x000fe200078e00ff */
[C---:B------:R-:W-:Y:S02]  /*5390*/  LOP3.LUT R203, R5.reuse, 0x72, RZ, 0xfc, !PT ;  /* 0x0000007205cb7812 */ /* 0x040fe400078efcff */
[----:B------:R-:W-:Y:S01]  /*53a0*/  LOP3.LUT R204, R5, 0x70, RZ, 0xfc, !PT ;  /* 0x0000007005cc7812 */ /* 0x000fe200078efcff */
[----:B------:R-:W-:Y:S01]  /*53b0*/  @!P5 IMAD.IADD R49, R49, 0x1, -R3 ;  /* 0x000000013131d824 */ /* 0x000fe200078e0a03 */
[----:B------:R-:W-:Y:S01]  /*53c0*/  ISETP.GT.U32.AND P5, PT, R3, R51, PT ;  /* 0x000000330300720c */ /* 0x000fe20003fa4070 */
[----:B------:R-:W-:Y:S01]  /*53d0*/  IMAD.MOV R8, RZ, RZ, -R8 ;  /* 0x000000ffff087224 */ /* 0x000fe200078e0a08 */
[C---:B------:R-:W-:Y:S01]  /*53e0*/  LOP3.LUT R212, R5.reuse, 0x68, RZ, 0xfc, !PT ;  /* 0x0000006805d47812 */ /* 0x040fe200078efcff */
[----:B------:R-:W-:Y:S01]  /*53f0*/  IMAD.MOV R7, RZ, RZ, -R7 ;  /* 0x000000ffff077224 */ /* 0x000fe200078e0a07 */
[----:B------:R-:W-:Y:S01]  /*5400*/  LOP3.LUT R211, R5, 0x66, RZ, 0xfc, !PT ;  /* 0x0000006605d37812 */ /* 0x000fe200078efcff */
[C---:B------:R-:W-:Y:S01]  /*5410*/  IMAD R52, R3.reuse, R8, R53 ;  /* 0x0000000803347224 */ /* 0x040fe200078e0235 */
[----:B------:R-:W-:Y:S01]  /*5420*/  IABS R205, R212 ;  /* 0x000000d400cd7213 */ /* 0x000fe20000000000 */
[----:B------:R-:W-:Y:S01]  /*5430*/  IMAD R53, R3, R7, R54 ;  /* 0x0000000703357224 */ /* 0x000fe200078e0236 */
[----:B------:R-:W-:Y:S01]  /*5440*/  IABS R207, R211 ;  /* 0x000000d300cf7213 */ /* 0x000fe20000000000 */
[----:B------:R-:W-:Y:S01]  /*5450*/  @!P3 IMAD.IADD R50, R50, 0x1, -R3 ;  /* 0x000000013232b824 */ /* 0x000fe200078e0a03 */
[----:B------:R-:W-:Y:S01]  /*5460*/  LOP3.LUT R213, R5, 0x62, RZ, 0xfc, !PT ;  /* 0x0000006205d57812 */ /* 0x000fe200078efcff */
[----:B------:R-:W-:Y:S01]  /*5470*/  IMAD.HI.U32 R8, R2, R56, RZ ;  /* 0x0000003802087227 */ /* 0x000fe200078e00ff */
[----:B------:R-:W-:-:S02]  /*5480*/  ISETP.GT.U32.AND P3, PT, R3, R53, PT ;  /* 0x000000350300720c */ /* 0x000fc40003f64070 */
[----:B------:R-:W-:Y:S01]  /*5490*/  LOP3.LUT R210, R5, 0x64, RZ, 0xfc, !PT ;  /* 0x0000006405d27812 */ /* 0x000fe200078efcff */
[--C-:B------:R-:W-:Y:S01]  /*54a0*/  @!P5 IMAD.IADD R51, R51, 0x1, -R3.reuse ;  /* 0x000000013333d824 */ /* 0x100fe200078e0a03 */
[----:B------:R-:W-:Y:S01]  /*54b0*/  LOP3.LUT R214, R5, 0x60, RZ, 0xfc, !PT ;  /* 0x0000006005d67812 */ /* 0x000fe200078efcff */
[--C-:B------:R-:W-:Y:S01]  /*54c0*/  @!P6 IMAD.IADD R48, R48, 0x1, -R3.reuse ;  /* 0x000000013030e824 */ /* 0x100fe200078e0a03 */
[----:B------:R-:W-:Y:S01]  /*54d0*/  ISETP.GE.AND P6, PT, R55, RZ, PT ;  /* 0x000000ff3700720c */ /* 0x000fe20003fc6270 */
[----:B------:R-:W-:Y:S01]  /*54e0*/  VIADD R55, R6, 0x18e ;  /* 0x0000018e06377836 */ /* 0x000fe20000000000 */
[----:B------:R-:W-:Y:S01]  /*54f0*/  ISETP.GT.U32.AND P5, PT, R3, R51, PT ;  /* 0x000000330300720c */ /* 0x000fe20003fa4070 */
[----:B------:R-:W-:Y:S01]  /*5500*/  IMAD.MOV R8, RZ, RZ, -R8 ;  /* 0x000000ffff087224 */ /* 0x000fe200078e0a08 */
[----:B------:R-:W-:Y:S01]  /*5510*/  IABS R208, R210 ;  /* 0x000000d200d07213 */ /* 0x000fe20000000000 */
[----:B------:R-:W-:Y:S01]  /*5520*/  @!P4 IMAD.MOV R50, RZ, RZ, -R50 ;  /* 0x000000ffff32c224 */ /* 0x000fe200078e0a32 */
[----:B------:R-:W-:Y:S01]  /*5530*/  LOP3.LUT R215, R5, 0x5a, RZ, 0xfc, !PT ;  /* 0x0000005a05d77812 */ /* 0x000fe200078efcff */
[----:B------:R-:W-:Y:S01]  /*5540*/  IMAD R54, R3, R8, R56 ;  /* 0x0000000803367224 */ /* 0x000fe200078e0238 */
[----:B------:R-:W-:Y:S01]  /*5550*/  IABS R56, R55 ;  /* 0x0000003700387213 */ /* 0x000fe20000000000 */
[----:B------:R-:W-:Y:S01]  /*5560*/  @!P3 IMAD.IADD R53, R53, 0x1, -R3 ;  /* 0x000000013535b824 */ /* 0x000fe200078e0a03 */
[----:B------:R-:W-:Y:S01]  /*5570*/  LOP3.LUT R217, R5, 0x52, RZ, 0xfc, !PT ;  /* 0x0000005205d97812 */ /* 0x000fe200078efcff */
[----:B------:R-:W-:Y:S01]  /*5580*/  @!P1 IMAD.MOV R49, RZ, RZ, -R49 ;  /* 0x000000ffff319224 */ /* 0x000fe200078e0a31 */
[----:B------:R-:W-:Y:S01]  /*5590*/  ISETP.GT.U32.AND P4, PT, R3, R54, PT ;  /* 0x000000360300720c */ /* 0x000fe20003f84070 */
[----:B------:R-:W-:Y:S01]  /*55a0*/  IMAD.HI.U32 R7, R2, R56, RZ ;  /* 0x0000003802077227 */ /* 0x000fe200078e00ff */
[----:B------:R-:W-:-:S02]  /*55b0*/  ISETP.GE.AND P1, PT, R55, RZ, PT ;  /* 0x000000ff3700720c */ /* 0x000fc40003f26270 */
[----:B------:R-:W-:Y:S01]  /*55c0*/  ISETP.GT.U32.AND P3, PT, R3, R53, PT ;  /* 0x000000350300720c */ /* 0x000fe20003f64070 */
[C---:B------:R-:W-:Y:S01]  /*55d0*/  IMAD.HI.U32 R55, R2.reuse, R58, RZ ;  /* 0x0000003a02377227 */ /* 0x040fe200078e00ff */
[C---:B------:R-:W-:Y:S02]  /*55e0*/  LOP3.LUT R218, R5.reuse, 0x50, RZ, 0xfc, !PT ;  /* 0x0000005005da7812 */ /* 0x040fe400078efcff */
[C---:B------:R-:W-:Y:S01]  /*55f0*/  LOP3.LUT R220, R5.reuse, 0x4c, RZ, 0xfc, !PT ;  /* 0x0000004c05dc7812 */ /* 0x040fe200078efcff */
[----:B------:R-:W-:Y:S01]  /*5600*/  IMAD.HI.U32 R8, R2, R57, RZ ;  /* 0x0000003902087227 */ /* 0x000fe200078e00ff */
[C---:B------:R-:W-:Y:S02]  /*5610*/  LOP3.LUT R221, R5.reuse, 0x4a, RZ, 0xfc, !PT ;  /* 0x0000004a05dd7812 */ /* 0x040fe400078efcff */
[C---:B------:R-:W-:Y:S01]  /*5620*/  LOP3.LUT R222, R5.reuse, 0x48, RZ, 0xfc, !PT ;  /* 0x0000004805de7812 */ /* 0x040fe200078efcff */
[----:B------:R-:W-:Y:S01]  /*5630*/  IMAD.MOV R7, RZ, RZ, -R7 ;  /* 0x000000ffff077224 */ /* 0x000fe200078e0a07 */
[----:B------:R-:W-:Y:S01]  /*5640*/  LOP3.LUT R223, R5, 0x46, RZ, 0xfc, !PT ;  /* 0x0000004605df7812 */ /* 0x000fe200078efcff */
[----:B------:R-:W-:Y:S01]  /*5650*/  @!P5 IMAD.IADD R51, R51, 0x1, -R3 ;  /* 0x000000013333d824 */ /* 0x000fe200078e0a03 */
[----:B------:R-:W-:Y:S01]  /*5660*/  ISETP.GE.AND P5, PT, R59, RZ, PT ;  /* 0x000000ff3b00720c */ /* 0x000fe20003fa6270 */
[----:B------:R-:W-:Y:S01]  /*5670*/  IMAD.MOV R59, RZ, RZ, -R55 ;  /* 0x000000ffff3b7224 */ /* 0x000fe200078e0a37 */
[----:B------:R-:W-:Y:S01]  /*5680*/  IABS R219, R222 ;  /* 0x000000de00db7213 */ /* 0x000fe20000000000 */
[----:B------:R-:W-:Y:S01]  /*5690*/  IMAD.MOV R8, RZ, RZ, -R8 ;  /* 0x000000ffff087224 */ /* 0x000fe200078e0a08 */
[----:B------:R-:W-:Y:S01]  /*56a0*/  LOP3.LUT R235, R5, 0x3a, RZ, 0xfc, !PT ;  /* 0x0000003a05eb7812 */ /* 0x000fe200078efcff */
[----:B------:R-:W-:Y:S01]  /*56b0*/  IMAD R55, R3, R7, R56 ;  /* 0x0000000703377224 */ /* 0x000fe200078e0238 */
[----:B------:R-:W-:Y:S01]  /*56c0*/  LOP3.LUT R7, R5, 0x188, RZ, 0xfc, !PT ;  /* 0x0000018805077812 */ /* 0x000fe200078efcff */
[C---:B------:R-:W-:Y:S01]  /*56d0*/  IMAD R56, R3.reuse, R8, R57 ;  /* 0x0000000803387224 */ /* 0x040fe200078e0239 */
[----:B------:R-:W-:Y:S01]  /*56e0*/  IABS R229, R235 ;  /* 0x000000eb00e57213 */ /* 0x000fe20000000000 */
[--C-:B------:R-:W-:Y:S01]  /*56f0*/  @!P4 IMAD.IADD R54, R54, 0x1, -R3.reuse ;  /* 0x000000013636c824 */ /* 0x100fe200078e0a03 */
[----:B------:R-:W-:Y:S01]  /*5700*/  ISETP.GT.U32.AND P4, PT, R3, R55, PT ;  /* 0x000000370300720c */ /* 0x000fe20003f84070 */
[----:B------:R-:W-:Y:S01]  /*5710*/  @!P3 IMAD.IADD R53, R53, 0x1, -R3 ;  /* 0x000000013535b824 */ /* 0x000fe200078e0a03 */
[C---:B------:R-:W-:Y:S01]  /*5720*/  ISETP.GT.U32.AND P3, PT, R3.reuse, R56, PT ;  /* 0x000000380300720c */ /* 0x040fe20003f64070 */
[----:B------:R-:W-:Y:S01]  /*5730*/  @!P0 IMAD.MOV R48, RZ, RZ, -R48 ;  /* 0x000000ffff308224 */ /* 0x000fe200078e0a30 */
[C---:B------:R-:W-:Y:S01]  /*5740*/  ISETP.GT.U32.AND P0, PT, R3.reuse, R52, PT ;  /* 0x000000340300720c */ /* 0x040fe20003f04070 */
[C---:B------:R-:W-:Y:S01]  /*5750*/  IMAD R57, R3.reuse, R59, R58 ;  /* 0x0000003b03397224 */ /* 0x040fe200078e023a */
[----:B------:R-:W-:Y:S01]  /*5760*/  IABS R58, R7 ;  /* 0x00000007003a7213 */ /* 0x000fe20000000000 */
[----:B------:R-:W-:Y:S01]  /*5770*/  @!P5 IMAD.MOV R53, RZ, RZ, -R53 ;  /* 0x000000ffff35d224 */ /* 0x000fe200078e0a35 */
[----:B------:R-:W-:Y:S01]  /*5780*/  IABS R59, R63 ;  /* 0x0000003f003b7213 */ /* 0x000fe20000000000 */
[----:B------:R-:W-:Y:S01]  /*5790*/  @!P2 IMAD.MOV R51, RZ, RZ, -R51 ;  /* 0x000000ffff33a224 */ /* 0x000fe200078e0a33 */
[----:B------:R-:W-:-:S02]  /*57a0*/  ISETP.GT.U32.AND P5, PT, R3, R57, PT ;  /* 0x000000390300720c */ /* 0x000fc40003fa4070 */
[----:B------:R-:W-:Y:S01]  /*57b0*/  ISETP.GT.U32.AND P2, PT, R3, R54, PT ;  /* 0x000000360300720c */ /* 0x000fe20003f44070 */
[--C-:B------:R-:W-:Y:S01]  /*57c0*/  @!P4 IMAD.IADD R55, R55, 0x1, -R3.reuse ;  /* 0x000000013737c824 */ /* 0x100fe200078e0a03 */
[----:B------:R-:W-:Y:S01]  /*57d0*/  ISETP.GE.AND P4, PT, R7, RZ, PT ;  /* 0x000000ff0700720c */ /* 0x000fe20003f86270 */
[--C-:B------:R-:W-:Y:S01]  /*57e0*/  @!P3 IMAD.IADD R56, R56, 0x1, -R3.reuse ;  /* 0x000000013838b824 */ /* 0x100fe200078e0a03 */
[----:B------:R-:W-:Y:S01]  /*57f0*/  LOP3.LUT R236, R5, 0x38, RZ, 0xfc, !PT ;  /* 0x0000003805ec7812 */ /* 0x000fe200078efcff */
[----:B------:R-:W-:Y:S01]  /*5800*/  IMAD.HI.U32 R7, R2, R58, RZ ;  /* 0x0000003a02077227 */ /* 0x000fe200078e00ff */
[----:B------:R-:W-:Y:S02]  /*5810*/  ISETP.GT.U32.AND P3, PT, R3, R55, PT ;  /* 0x000000370300720c */ /* 0x000fe40003f64070 */
[----:B------:R-:W-:Y:S01]  /*5820*/  IABS R228, R236 ;  /* 0x000000ec00e47213 */ /* 0x000fe20000000000 */
[----:B------:R-:W-:Y:S01]  /*5830*/  @!P0 IMAD.IADD R52, R52, 0x1, -R3 ;  /* 0x0000000134348824 */ /* 0x000fe200078e0a03 */
[C---:B------:R-:W-:Y:S01]  /*5840*/  LOP3.LUT R233, R5.reuse, 0x34, RZ, 0xfc, !PT ;  /* 0x0000003405e97812 */ /* 0x040fe200078efcff */
[----:B------:R-:W-:Y:S01]  /*5850*/  IMAD.MOV R8, RZ, RZ, -R7 ;  /* 0x000000ffff087224 */ /* 0x000fe200078e0a07 */
[----:B------:R-:W-:Y:S01]  /*5860*/  LOP3.LUT R234, R5, 0x32, RZ, 0xfc, !PT ;  /* 0x0000003205ea7812 */ /* 0x000fe200078efcff */
[----:B------:R-:W-:Y:S01]  /*5870*/  @!P5 IMAD.IADD R57, R57, 0x1, -R3 ;  /* 0x000000013939d824 */ /* 0x000fe200078e0a03 */
[C---:B------:R-:W-:Y:S01]  /*5880*/  ISETP.GT.U32.AND P0, PT, R3.reuse, R52, PT ;  /* 0x000000340300720c */ /* 0x040fe20003f04070 */
[C---:B------:R-:W-:Y:S01]  /*5890*/  IMAD R58, R3.reuse, R8, R58 ;  /* 0x00000008033a7224 */ /* 0x040fe200078e023a */
[----:B------:R-:W-:Y:S01]  /*58a0*/  ISETP.GT.U32.AND P5, PT, R3, R56, PT ;  /* 0x000000380300720c */ /* 0x000fe20003fa4070 */
[----:B------:R-:W-:Y:S01]  /*58b0*/  IMAD.HI.U32 R7, R2, R59, RZ ;  /* 0x0000003b02077227 */ /* 0x000fe200078e00ff */
[----:B------:R-:W-:-:S02]  /*58c0*/  IABS R230, R233 ;  /* 0x000000e900e67213 */ /* 0x000fc40000000000 */
[----:B------:R-:W-:Y:S01]  /*58d0*/  IABS R231, R234 ;  /* 0x000000ea00e77213 */ /* 0x000fe20000000000 */
[----:B------:R-:W-:Y:S01]  /*58e0*/  @!P3 IMAD.IADD R55, R55, 0x1, -R3 ;  /* 0x000000013737b824 */ /* 0x000fe200078e0a03 */
[----:B------:R-:W-:Y:S01]  /*58f0*/  ISETP.GT.U32.AND P3, PT, R3, R58, PT ;  /* 0x0000003a0300720c */ /* 0x000fe20003f64070 */
[----:B------:R-:W-:Y:S01]  /*5900*/  IMAD.MOV R8, RZ, RZ, -R7 ;  /* 0x000000ffff087224 */ /* 0x000fe200078e0a07 */
[----:B------:R-:W-:Y:S01]  /*5910*/  LOP3.LUT R252, R5, 0x24, RZ, 0xfc, !PT ;  /* 0x0000002405fc7812 */ /* 0x000fe200078efcff */
[--C-:B------:R-:W-:Y:S01]  /*5920*/  @!P2 IMAD.IADD R54, R54, 0x1, -R3.reuse ;  /* 0x000000013636a824 */ /* 0x100fe200078e0a03 */
[----:B------:R-:W-:Y:S01]  /*5930*/  ISETP.GE.AND P2, PT, R62, RZ, PT ;  /* 0x000000ff3e00720c */ /* 0x000fe20003f46270 */
[----:B------:R-:W-:Y:S01]  /*5940*/  @!P0 IMAD.IADD R52, R52, 0x1, -R3 ;  /* 0x0000000134348824 */ /* 0x000fe200078e0a03 */
[----:B------:R-:W-:Y:S01]  /*5950*/  ISETP.GE.AND P0, PT, R60, RZ, PT ;  /* 0x000000ff3c00720c */ /* 0x000fe20003f06270 */
[----:B------:R-:W-:Y:S01]  /*5960*/  IMAD R59, R3, R8, R59 ;  /* 0x00000008033b7224 */ /* 0x000fe200078e023b */
[----:B------:R-:W-:Y:S01]  /*5970*/  IABS R60, R64 ;  /* 0x00000040003c7213 */ /* 0x000fe20000000000 */
[----:B------:R-:W-:Y:S01]  /*5980*/  @!P6 IMAD.MOV R52, RZ, RZ, -R52 ;  /* 0x000000ffff34e224 */ /* 0x000fe200078e0a34 */
[----:B------:R-:W-:Y:S01]  /*5990*/  ISETP.GE.AND P6, PT, R61, RZ, PT ;  /* 0x000000ff3d00720c */ /* 0x000fe20003fc6270 */
[--C-:B------:R-:W-:Y:S01]  /*59a0*/  @!P5 IMAD.IADD R56, R56, 0x1, -R3.reuse ;  /* 0x000000013838d824 */ /* 0x100fe200078e0a03 */
[----:B------:R-:W-:Y:S01]  /*59b0*/  IABS R61, R65 ;  /* 0x00000041003d7213 */ /* 0x000fe20000000000 */
[----:B------:R-:W-:Y:S01]  /*59c0*/  @!P3 IMAD.IADD R58, R58, 0x1, -R3 ;  /* 0x000000013a3ab824 */ /* 0x000fe200078e0a03 */
[----:B------:R-:W-:Y:S01]  /*59d0*/  ISETP.GT.U32.AND P5, PT, R3, R59, PT ;  /* 0x0000003b0300720c */ /* 0x000fe20003fa4070 */
[----:B------:R-:W-:Y:S01]  /*59e0*/  IMAD.HI.U32 R7, R2, R60, RZ ;  /* 0x0000003c02077227 */ /* 0x000fe200078e00ff */
[----:B------:R-:W-:-:S02]  /*59f0*/  IABS R62, R66 ;  /* 0x00000042003e7213 */ /* 0x000fc40000000000 */
[----:B------:R-:W-:Y:S01]  /*5a00*/  ISETP.GE.AND P3, PT, R64, RZ, PT ;  /* 0x000000ff4000720c */ /* 0x000fe20003f66270 */
[----:B------:R-:W-:Y:S01]  /*5a10*/  @!P1 IMAD.MOV R55, RZ, RZ, -R55 ;  /* 0x000000ffff379224 */ /* 0x000fe200078e0a37 */
[----:B------:R-:W-:Y:S01]  /*5a20*/  ISETP.GT.U32.AND P1, PT, R3, R58, PT ;  /* 0x0000003a0300720c */ /* 0x000fe20003f24070 */
[C---:B------:R-:W-:Y:S01]  /*5a30*/  IMAD.HI.U32 R8, R2.reuse, R61, RZ ;  /* 0x0000003d02087227 */ /* 0x040fe200078e00ff */
[----:B------:R-:W-:Y:S02]  /*5a40*/  IABS R64, R67 ;  /* 0x0000004300407213 */ /* 0x000fe40000000000 */
[C---:B------:R-:W-:Y:S01]  /*5a50*/  LOP3.LUT R251, R5.reuse, 0x20, RZ, 0xfc, !PT ;  /* 0x0000002005fb7812 */ /* 0x040fe200078efcff */
[----:B------:R-:W-:Y:S01]  /*5a60*/  IMAD.MOV R7, RZ, RZ, -R7 ;  /* 0x000000ffff077224 */ /* 0x000fe200078e0a07 */
[C---:B------:R-:W-:Y:S01]  /*5a70*/  LOP3.LUT R0, R5.reuse, 0x1c, RZ, 0xfc, !PT ;  /* 0x0000001c05007812 */ /* 0x040fe200078efcff */
[----:B------:R-:W-:Y:S01]  /*5a80*/  IMAD.MOV R8, RZ, RZ, -R8 ;  /* 0x000000ffff087224 */ /* 0x000fe200078e0a08 */
[----:B------:R-:W-:Y:S01]  /*5a90*/  LOP3.LUT R4, R5, 0x1a, RZ, 0xfc, !PT ;  /* 0x0000001a05047812 */ /* 0x000fe200078efcff */
[----:B------:R-:W-:Y:S01]  /*5aa0*/  IMAD R60, R3, R7, R60 ;  /* 0x00000007033c7224 */ /* 0x000fe200078e023c */
[----:B------:R-:W-:Y:S01]  /*5ab0*/  IABS R242, R0 ;  /* 0x0000000000f27213 */ /* 0x000fe20000000000 */
[----:B------:R-:W-:Y:S01]  /*5ac0*/  IMAD.HI.U32 R7, R2, R62, RZ ;  /* 0x0000003e02077227 */ /* 0x000fe200078e00ff */
[----:B-1----:R-:W-:-:S02]  /*5ad0*/  LOP3.LUT R16, R5, 0x16, RZ, 0xfc, !PT ;  /* 0x0000001605107812 */ /* 0x002fc400078efcff */
[----:B------:R-:W-:Y:S01]  /*5ae0*/  LOP3.LUT R125, R5, 0x18, RZ, 0xfc, !PT ;  /* 0x00000018057d7812 */ /* 0x000fe200078efcff */
[----:B------:R-:W-:Y:S01]  /*5af0*/  @!P0 IMAD.MOV R54, RZ, RZ, -R54 ;  /* 0x000000ffff368224 */ /* 0x000fe200078e0a36 */
[----:B------:R-:W-:Y:S01]  /*5b00*/  ISETP.GT.U32.AND P0, PT, R3, R57, PT ;  /* 0x000000390300720c */ /* 0x000fe20003f04070 */
[----:B------:R-:W-:Y:S01]  /*5b10*/  @!P5 IMAD.IADD R59, R59, 0x1, -R3 ;  /* 0x000000013b3bd824 */ /* 0x000fe200078e0a03 */
[----:B------:R-:W-:Y:S01]  /*5b20*/  LOP3.LUT R14, R5, 0x14, RZ, 0xfc, !PT ;  /* 0x00000014050e7812 */ /* 0x000fe200078efcff */
[----:B------:R-:W-:Y:S01]  /*5b30*/  IMAD R61, R3, R8, R61 ;  /* 0x00000008033d7224 */ /* 0x000fe200078e023d */
[----:B------:R-:W-:Y:S01]  /*5b40*/  LOP3.LUT R13, R5, 0x12, RZ, 0xfc, !PT ;  /* 0x00000012050d7812 */ /* 0x000fe200078efcff */
[----:B------:R-:W-:Y:S01]  /*5b50*/  IMAD.MOV R8, RZ, RZ, -R7 ;  /* 0x000000ffff087224 */ /* 0x000fe200078e0a07 */
[C---:B------:R-:W-:Y:S01]  /*5b60*/  ISETP.GT.U32.AND P5, PT, R3.reuse, R59, PT ;  /* 0x0000003b0300720c */ /* 0x040fe20003fa4070 */
[--C-:B------:R-:W-:Y:S01]  /*5b70*/  @!P1 IMAD.IADD R58, R58, 0x1, -R3.reuse ;  /* 0x000000013a3a9824 */ /* 0x100fe200078e0a03 */
[C---:B------:R-:W-:Y:S01]  /*5b80*/  ISETP.GT.U32.AND P1, PT, R3.reuse, R61, PT ;  /* 0x0000003d0300720c */ /* 0x040fe20003f24070 */
[----:B------:R-:W-:Y:S01]  /*5b90*/  IMAD R62, R3, R8, R62 ;  /* 0x00000008033e7224 */ /* 0x000fe200078e023e */
[C---:B------:R-:W-:Y:S01]  /*5ba0*/  LOP3.LUT R11, R5.reuse, 0x10, RZ, 0xfc, !PT ;  /* 0x00000010050b7812 */ /* 0x040fe200078efcff */
[----:B------:R-:W-:Y:S01]  /*5bb0*/  @!P4 IMAD.MOV R58, RZ, RZ, -R58 ;  /* 0x000000ffff3ac224 */ /* 0x000fe200078e0a3a */
[----:B------:R-:W-:Y:S01]  /*5bc0*/  LOP3.LUT R10, R5, 0xc, RZ, 0xfc, !PT ;  /* 0x0000000c050a7812 */ /* 0x000fe200078efcff */
[----:B------:R-:W-:Y:S01]  /*5bd0*/  VIADD R7, R6, 0x17e ;  /* 0x0000017e06077836 */ /* 0x000fe20000000000 */
[----:B------:R-:W-:Y:S01]  /*5be0*/  ISETP.GT.U32.AND P4, PT, R3, R62, PT ;  /* 0x0000003e0300720c */ /* 0x000fe20003f84070 */
[--C-:B------:R-:W-:Y:S01]  /*5bf0*/  @!P0 IMAD.IADD R57, R57, 0x1, -R3.reuse ;  /* 0x0000000139398824 */ /* 0x100fe200078e0a03 */
[----:B------:R-:W-:Y:S01]  /*5c00*/  ISETP.GE.AND P0, PT, R63, RZ, PT ;  /* 0x000000ff3f00720c */ /* 0x000fe20003f06270 */
[----:B------:R-:W-:Y:S01]  /*5c10*/  @!P6 IMAD.MOV R56, RZ, RZ, -R56 ;  /* 0x000000ffff38e224 */ /* 0x000fe200078e0a38 */
[----:B------:R-:W-:Y:S01]  /*5c20*/  IABS R63, R7 ;  /* 0x00000007003f7213 */ /* 0x000fe20000000000 */
[--C-:B------:R-:W-:Y:S01]  /*5c30*/  @!P5 IMAD.IADD R59, R59, 0x1, -R3.reuse ;  /* 0x000000013b3bd824 */ /* 0x100fe200078e0a03 */
[----:B------:R-:W-:Y:S01]  /*5c40*/  ISETP.GT.U32.AND P6, PT, R3, R60, PT ;  /* 0x0000003c0300720c */ /* 0x000fe20003fc4070 */
[----:B------:R-:W-:Y:S01]  /*5c50*/  @!P1 IMAD.IADD R61, R61, 0x1, -R3 ;  /* 0x000000013d3d9824 */ /* 0x000fe200078e0a03 */
[----:B------:R-:W-:Y:S01]  /*5c60*/  ISETP.GE.AND P5, PT, R7, RZ, PT ;  /* 0x000000ff0700720c */ /* 0x000fe20003fa6270 */
[----:B------:R-:W-:Y:S01]  /*5c70*/  IMAD.HI.U32 R7, R2, R63, RZ ;  /* 0x0000003f02077227 */ /* 0x000fe200078e00ff */
[----:B------:R-:W-:-:S02]  /*5c80*/  IABS R250, R10 ;  /* 0x0000000a00fa7213 */ /* 0x000fc40000000000 */
[----:B------:R-:W-:Y:S01]  /*5c90*/  ISETP.GT.U32.AND P1, PT, R3, R61, PT ;  /* 0x0000003d0300720c */ /* 0x000fe20003f24070 */
[----:B------:R-:W-:Y:S01]  /*5ca0*/  @!P2 IMAD.MOV R57, RZ, RZ, -R57 ;  /* 0x000000ffff39a224 */ /* 0x000fe200078e0a39 */
[----:B------:R-:W-:Y:S01]  /*5cb0*/  ISETP.GE.AND P2, PT, R65, RZ, PT ;  /* 0x000000ff4100720c */ /* 0x000fe20003f46270 */
[----:B------:R-:W-:Y:S01]  /*5cc0*/  @!P4 IMAD.IADD R62, R62, 0x1, -R3 ;  /* 0x000000013e3ec824 */ /* 0x000fe200078e0a03 */
[----:B------:R-:W-:Y:S01]  /*5cd0*/  IABS R65, R68 ;  /* 0x0000004400417213 */ /* 0x000fe20000000000 */
[----:B------:R-:W-:Y:S01]  /*5ce0*/  IMAD.MOV R8, RZ, RZ, -R7 ;  /* 0x000000ffff087224 */ /* 0x000fe200078e0a07 */
[----:B------:R-:W-:Y:S01]  /*5cf0*/  LOP3.LUT R9, R5, 0xa, RZ, 0xfc, !PT ;  /* 0x0000000a05097812 */ /* 0x000fe200078efcff */
[----:B------:R-:W-:Y:S01]  /*5d00*/  IMAD.HI.U32 R7, R2, R64, RZ ;  /* 0x0000004002077227 */ /* 0x000fe200078e00ff */
[----:B------:R-:W-:Y:S02]  /*5d10*/  ISETP.GT.U32.AND P4, PT, R3, R62, PT ;  /* 0x0000003e0300720c */ /* 0x000fe40003f84070 */
[----:B------:R-:W-:Y:S01]  /*5d20*/  LOP3.LUT R12, R5, 0x4, RZ, 0xfc, !PT ;  /* 0x00000004050c7812 */ /* 0x000fe200078efcff */
[----:B------:R-:W-:-:S02]  /*5d30*/  IMAD R63, R3, R8, R63 ;  /* 0x00000008033f7224 */ /* 0x000fc400078e023f */
[----:B------:R-:W-:-:S04]  /*5d40*/  IMAD.HI.U32 R8, R2, R65, RZ ;  /* 0x0000004102087227 */ /* 0x000fc800078e00ff */
[----:B------:R-:W-:Y:S02]  /*5d50*/  @!P6 IMAD.IADD R60, R60, 0x1, -R3 ;  /* 0x000000013c3ce824 */ /* 0x000fe400078e0a03 */
[----:B------:R-:W-:Y:S02]  /*5d60*/  IMAD.MOV R7, RZ, RZ, -R7 ;  /* 0x000000ffff077224 */ /* 0x000fe400078e0a07 */
[----:B------:R-:W-:Y:S01]  /*5d70*/  IMAD.MOV R8, RZ, RZ, -R8 ;  /* 0x000000ffff087224 */ /* 0x000fe200078e0a08 */
[----:B------:R-:W-:Y:S01]  /*5d80*/  ISETP.GT.U32.AND P6, PT, R3, R60, PT ;  /* 0x0000003c0300720c */ /* 0x000fe20003fc4070 */
[----:B------:R-:W-:Y:S01]  /*5d90*/  @!P1 IMAD.IADD R61, R61, 0x1, -R3 ;  /* 0x000000013d3d9824 */ /* 0x000fe200078e0a03 */
[C---:B------:R-:W-:Y:S01]  /*5da0*/  ISETP.GT.U32.AND P1, PT, R3.reuse, R63, PT ;  /* 0x0000003f0300720c */ /* 0x040fe20003f24070 */
[C---:B------:R-:W-:Y:S02]  /*5db0*/  IMAD R64, R3.reuse, R7, R64 ;  /* 0x0000000703407224 */ /* 0x040fe400078e0240 */
[----:B------:R-:W-:-:S02]  /*5dc0*/  IMAD R65, R3, R8, R65 ;  /* 0x0000000803417224 */ /* 0x000fc400078e0241 */
[----:B------:R-:W-:Y:S01]  /*5dd0*/  @!P4 IMAD.IADD R62, R62, 0x1, -R3 ;  /* 0x000000013e3ec824 */ /* 0x000fe200078e0a03 */
[C---:B------:R-:W-:Y:S01]  /*5de0*/  ISETP.GT.U32.AND P4, PT, R3.reuse, R64, PT ;  /* 0x000000400300720c */ /* 0x040fe20003f84070 */
[----:B------:R-:W-:Y:S01]  /*5df0*/  @!P2 IMAD.MOV R61, RZ, RZ, -R61 ;  /* 0x000000ffff3da224 */ /* 0x000fe200078e0a3d */
[----:B------:R-:W-:Y:S01]  /*5e00*/  ISETP.GT.U32.AND P2, PT, R3, R65, PT ;  /* 0x000000410300720c */ /* 0x000fe20003f44070 */
[----:B------:R-:W-:Y:S01]  /*5e10*/  @!P0 IMAD.MOV R59, RZ, RZ, -R59 ;  /* 0x000000ffff3b8224 */ /* 0x000fe200078e0a3b */
[----:B------:R-:W-:Y:S01]  /*5e20*/  ISETP.GE.AND P0, PT, R66, RZ, PT ;  /* 0x000000ff4200720c */ /* 0x000fe20003f06270 */
[--C-:B------:R-:W-:Y:S01]  /*5e30*/  @!P6 IMAD.IADD R60, R60, 0x1, -R3.reuse ;  /* 0x000000013c3ce824 */ /* 0x100fe200078e0a03 */
[----:B------:R-:W-:Y:S01]  /*5e40*/  ISETP.GE.AND P6, PT, R67, RZ, PT ;  /* 0x000000ff4300720c */ /* 0x000fe20003fc6270 */
[----:B------:R-:W-:Y:S01]  /*5e50*/  @!P1 IMAD.IADD R63, R63, 0x1, -R3 ;  /* 0x000000013f3f9824 */ /* 0x000fe200078e0a03 */
[----:B------:R-:W-:Y:S01]  /*5e60*/  LOP3.LUT R67, R5, 0x178, RZ, 0xfc, !PT ;  /* 0x0000017805437812 */ /* 0x000fe200078efcff */
[----:B------:R-:W-:Y:S01]  /*5e70*/  @!P3 IMAD.MOV R60, RZ, RZ, -R60 ;  /* 0x000000ffff3cb224 */ /* 0x000fe200078e0a3c */
[----:B------:R-:W-:Y:S01]  /*5e80*/  ISETP.GE.AND P3, PT, R68, RZ, PT ;  /* 0x000000ff4400720c */ /* 0x000fe20003f66270 */
[----:B------:R-:W-:Y:S01]  /*5e90*/  IMAD.HI.U32 R244, R2, R242, RZ ;  /* 0x000000f202f47227 */ /* 0x000fe200078e00ff */
[----:B------:R-:W-:-:S02]  /*5ea0*/  IABS R66, R67 ;  /* 0x0000004300427213 */ /* 0x000fc40000000000 */
[----:B------:R-:W-:Y:S01]  /*5eb0*/  IABS R68, R70 ;  /* 0x0000004600447213 */ /* 0x000fe20000000000 */
[--C-:B------:R-:W-:Y:S01]  /*5ec0*/  @!P4 IMAD.IADD R64, R64, 0x1, -R3.reuse ;  /* 0x000000014040c824 */ /* 0x100fe200078e0a03 */
[----:B------:R-:W-:Y:S01]  /*5ed0*/  ISETP.GT.U32.AND P1, PT, R3, R63, PT ;  /* 0x0000003f0300720c */ /* 0x000fe20003f24070 */
[----:B------:R-:W-:Y:S02]  /*5ee0*/  @!P2 IMAD.IADD R65, R65, 0x1, -R3 ;  /* 0x000000014141a824 */ /* 0x000fe400078e0a03 */
[C---:B------:R-:W-:Y:S01]  /*5ef0*/  IMAD.HI.U32 R7, R2.reuse, R66, RZ ;  /* 0x0000004202077227 */ /* 0x040fe200078e00ff */
[C---:B------:R-:W-:Y:S02]  /*5f00*/  ISETP.GT.U32.AND P4, PT, R3.reuse, R64, PT ;  /* 0x000000400300720c */ /* 0x040fe40003f84070 */
[----:B------:R-:W-:Y:S01]  /*5f10*/  ISETP.GT.U32.AND P2, PT, R3, R65, PT ;  /* 0x000000410300720c */ /* 0x000fe20003f44070 */
[----:B------:R-:W-:-:S04]  /*5f20*/  IMAD.HI.U32 R8, R2, R68, RZ ;  /* 0x0000004402087227 */ /* 0x000fc800078e00ff */
[----:B------:R-:W-:Y:S01]  /*5f30*/  @!P0 IMAD.MOV R62, RZ, RZ, -R62 ;  /* 0x000000ffff3e8224 */ /* 0x000fe200078e0a3e */
[----:B------:R-:W-:Y:S01]  /*5f40*/  ISETP.GE.AND P0, PT, R67, RZ, PT ;  /* 0x000000ff4300720c */ /* 0x000fe20003f06270 */
[----:B------:R-:W-:Y:S02]  /*5f50*/  IMAD.MOV R67, RZ, RZ, -R7 ;  /* 0x000000ffff437224 */ /* 0x000fe400078e0a07 */
[----:B------:R-:W-:Y:S02]  /*5f60*/  IMAD.MOV R8, RZ, RZ, -R8 ;  /* 0x000000ffff087224 */ /* 0x000fe400078e0a08 */
[----:B------:R-:W-:-:S04]  /*5f70*/  IMAD.HI.U32 R7, R2, R69, RZ ;  /* 0x0000004502077227 */ /* 0x000fc800078e00ff */
[C---:B------:R-:W-:Y:S02]  /*5f80*/  IMAD R66, R3.reuse, R67, R66 ;  /* 0x0000004303427224 */ /* 0x040fe400078e0242 */
[C---:B------:R-:W-:Y:S02]  /*5f90*/  IMAD R67, R3.reuse, R8, R68 ;  /* 0x0000000803437224 */ /* 0x040fe400078e0244 */
[----:B------:R-:W-:Y:S02]  /*5fa0*/  IMAD.MOV R68, RZ, RZ, -R7 ;  /* 0x000000ffff447224 */ /* 0x000fe400078e0a07 */
[----:B------:R-:W-:Y:S02]  /*5fb0*/  @!P4 IMAD.IADD R64, R64, 0x1, -R3 ;  /* 0x000000014040c824 */ /* 0x000fe400078e0a03 */
[----:B------:R-:W-:Y:S01]  /*5fc0*/  IMAD R68, R3, R68, R69 ;  /* 0x0000004403447224 */ /* 0x000fe200078e0245 */
[----:B------:R-:W-:Y:S01]  /*5fd0*/  IABS R69, R76 ;  /* 0x0000004c00457213 */ /* 0x000fe20000000000 */
[--C-:B------:R-:W-:Y:S01]  /*5fe0*/  @!P2 IMAD.IADD R65, R65, 0x1, -R3.reuse ;  /* 0x000000014141a824 */ /* 0x100fe200078e0a03 */
[C---:B------:R-:W-:Y:S01]  /*5ff0*/  ISETP.GT.U32.AND P2, PT, R3.reuse, R67, PT ;  /* 0x000000430300720c */ /* 0x040fe20003f44070 */
[----:B------:R-:W-:Y:S01]  /*6000*/  @!P6 IMAD.MOV R64, RZ, RZ, -R64 ;  /* 0x000000ffff40e224 */ /* 0x000fe200078e0a40 */
[----:B------:R-:W-:Y:S01]  /*6010*/  ISETP.GT.U32.AND P6, PT, R3, R68, PT ;  /* 0x000000440300720c */ /* 0x000fe20003fc4070 */
[----:B------:R-:W-:Y:S01]  /*6020*/  @!P1 IMAD.IADD R63, R63, 0x1, -R3 ;  /* 0x000000013f3f9824 */ /* 0x000fe200078e0a03 */
[----:B------:R-:W-:Y:S01]  /*6030*/  ISETP.GE.AND P1, PT, R70, RZ, PT ;  /* 0x000000ff4600720c */ /* 0x000fe20003f26270 */
[----:B------:R-:W-:-:S02]  /*6040*/  VIADD R7, R6, 0x16e ;  /* 0x0000016e06077836 */ /* 0x000fc40000000000 */
[----:B------:R-:W-:Y:S01]  /*6050*/  @!P5 IMAD.MOV R63, RZ, RZ, -R63 ;  /* 0x000000ffff3fd224 */ /* 0x000fe200078e0a3f */
[----:B------:R-:W-:Y:S01]  /*6060*/  ISETP.GT.U32.AND P5, PT, R3, R66, PT ;  /* 0x000000420300720c */ /* 0x000fe20003fa4070 */
[----:B------:R-:W-:Y:S01]  /*6070*/  IMAD.HI.U32 R8, R2, R71, RZ ;  /* 0x0000004702087227 */ /* 0x000fe200078e00ff */
[----:B------:R-:W-:Y:S02]  /*6080*/  ISETP.GE.AND P4, PT, R7, RZ, PT ;  /* 0x000000ff0700720c */ /* 0x000fe40003f86270 */
[----:B------:R-:W-:Y:S01]  /*6090*/  IABS R72, R7 ;  /* 0x0000000700487213 */ /* 0x000fe20000000000 */
[--C-:B------:R-:W-:Y:S02]  /*60a0*/  @!P2 IMAD.IADD R67, R67, 0x1, -R3.reuse ;  /* 0x000000014343a824 */ /* 0x100fe400078e0a03 */
[----:B------:R-:W-:Y:S02]  /*60b0*/  @!P6 IMAD.IADD R68, R68, 0x1, -R3 ;  /* 0x000000014444e824 */ /* 0x000fe400078e0a03 */
[----:B------:R-:W-:Y:S01]  /*60c0*/  IMAD.HI.U32 R7, R2, R69, RZ ;  /* 0x0000004502077227 */ /* 0x000fe200078e00ff */
[----:B------:R-:W-:-:S02]  /*60d0*/  ISETP.GT.U32.AND P2, PT, R3, R67, PT ;  /* 0x000000430300720c */ /* 0x000fc40003f44070 */
[----:B------:R-:W-:Y:S01]  /*60e0*/  ISETP.GT.U32.AND P6, PT, R3, R68, PT ;  /* 0x000000440300720c */ /* 0x000fe20003fc4070 */
[----:B------:R-:W-:Y:S02]  /*60f0*/  IMAD.MOV R70, RZ, RZ, -R7 ;  /* 0x000000ffff467224 */ /* 0x000fe400078e0a07 */
[----:B------:R-:W-:Y:S02]  /*6100*/  IMAD.MOV R8, RZ, RZ, -R8 ;  /* 0x000000ffff087224 */ /* 0x000fe400078e0a08 */
[----:B------:R-:W-:Y:S02]  /*6110*/  @!P5 IMAD.IADD R66, R66, 0x1, -R3 ;  /* 0x000000014242d824 */ /* 0x000fe400078e0a03 */
[----:B------:R-:W-:-:S03]  /*6120*/  IMAD.HI.U32 R7, R2, R72, RZ ;  /* 0x0000004802077227 */ /* 0x000fc600078e00ff */
[C---:B------:R-:W-:Y:S01]  /*6130*/  ISETP.GT.U32.AND P5, PT, R3.reuse, R66, PT ;  /* 0x000000420300720c */ /* 0x040fe20003fa4070 */
[C---:B------:R-:W-:Y:S02]  /*6140*/  IMAD R69, R3.reuse, R70, R69 ;  /* 0x0000004603457224 */ /* 0x040fe400078e0245 */
[----:B------:R-:W-:Y:S01]  /*6150*/  IMAD R70, R3, R8, R71 ;  /* 0x0000000803467224 */ /* 0x000fe200078e0247 */
[----:B------:R-:W-:Y:S01]  /*6160*/  IABS R8, R78 ;  /* 0x0000004e00087213 */ /* 0x000fe20000000000 */
[----:B------:R-:W-:Y:S02]  /*6170*/  IMAD.MOV R7, RZ, RZ, -R7 ;  /* 0x000000ffff077224 */ /* 0x000fe400078e0a07 */
[--C-:B------:R-:W-:Y:S01]  /*6180*/  @!P2 IMAD.IADD R67, R67, 0x1, -R3.reuse ;  /* 0x000000014343a824 */ /* 0x100fe200078e0a03 */
[C---:B------:R-:W-:Y:S01]  /*6190*/  ISETP.GT.U32.AND P2, PT, R3.reuse, R70, PT ;  /* 0x000000460300720c */ /* 0x040fe20003f44070 */
[----:B------:R-:W-:Y:S02]  /*61a0*/  IMAD R71, R3, R7, R72 ;  /* 0x0000000703477224 */ /* 0x000fe400078e0248 */
[----:B------:R-:W-:-:S02]  /*61b0*/  @!P6 IMAD.IADD R68, R68, 0x1, -R3 ;  /* 0x000000014444e824 */ /* 0x000fc400078e0a03 */
[----:B------:R-:W-:Y:S01]  /*61c0*/  @!P5 IMAD.IADD R66, R66, 0x1, -R3 ;  /* 0x000000014242d824 */ /* 0x000fe200078e0a03 */
[C---:B------:R-:W-:Y:S01]  /*61d0*/  ISETP.GT.U32.AND P6, PT, R3.reuse, R71, PT ;  /* 0x000000470300720c */ /* 0x040fe20003fc4070 */
[----:B------:R-:W-:Y:S01]  /*61e0*/  IMAD.MOV.U32 R72, RZ, RZ, R8 ;  /* 0x000000ffff487224 */ /* 0x000fe200078e0008 */
[----:B------:R-:W-:Y:S01]  /*61f0*/  ISETP.GT.U32.AND P5, PT, R3, R69, PT ;  /* 0x000000450300720c */ /* 0x000fe20003fa4070 */
[----:B------:R-:W-:Y:S01]  /*6200*/  @!P3 IMAD.MOV R65, RZ, RZ, -R65 ;  /* 0x000000ffff41b224 */ /* 0x000fe200078e0a41 */
[----:B------:R-:W-:Y:S01]  /*6210*/  ISETP.GE.AND P3, PT, R73, RZ, PT ;  /* 0x000000ff4900720c */ /* 0x000fe20003f66270 */
[----:B------:R-:W-:-:S04]  /*6220*/  IMAD.HI.U32 R7, R2, R72, RZ ;  /* 0x0000004802077227 */ /* 0x000fc800078e00ff */
[----:B------:R-:W-:Y:S01]  /*6230*/  @!P2 IMAD.IADD R70, R70, 0x1, -R3 ;  /* 0x000000014646a824 */ /* 0x000fe200078e0a03 */
[----:B------:R-:W-:Y:S01]  /*6240*/  ISETP.GE.AND P2, PT, R77, RZ, PT ;  /* 0x000000ff4d00720c */ /* 0x000fe20003f46270 */
[----:B------:R-:W-:-:S04]  /*6250*/  IMAD.HI.U32 R8, R2, R74, RZ ;  /* 0x0000004a02087227 */ /* 0x000fc800078e00ff */
[----:B------:R-:W-:Y:S01]  /*6260*/  @!P6 IMAD.IADD R71, R71, 0x1, -R3 ;  /* 0x000000014747e824 */ /* 0x000fe200078e0a03 */
[----:B------:R-:W-:Y:S01]  /*6270*/  ISETP.GT.U32.AND P6, PT, R3, R70, PT ;  /* 0x000000460300720c */ /* 0x000fe20003fc4070 */
[----:B------:R-:W-:Y:S02]  /*6280*/  IMAD.MOV R73, RZ, RZ, -R7 ;  /* 0x000000ffff497224 */ /* 0x000fe400078e0a07 */
[----:B------:R-:W-:-:S04]  /*6290*/  IMAD.HI.U32 R7, R2, R75, RZ ;  /* 0x0000004b02077227 */ /* 0x000fc800078e00ff */
[----:B------:R-:W-:Y:S01]  /*62a0*/  @!P0 IMAD.MOV R66, RZ, RZ, -R66 ;  /* 0x000000ffff428224 */ /* 0x000fe200078e0a42 */
[----:B------:R-:W-:Y:S01]  /*62b0*/  ISETP.GE.AND P0, PT, R76, RZ, PT ;  /* 0x000000ff4c00720c */ /* 0x000fe20003f06270 */
[----:B------:R-:W-:Y:S02]  /*62c0*/  IMAD.MOV R8, RZ, RZ, -R8 ;  /* 0x000000ffff087224 */ /* 0x000fe400078e0a08 */
[----:B------:R-:W-:Y:S02]  /*62d0*/  @!P5 IMAD.IADD R69, R69, 0x1, -R3 ;  /* 0x000000014545d824 */ /* 0x000fe400078e0a03 */
[----:B------:R-:W-:Y:S02]  /*62e0*/  IMAD.MOV R76, RZ, RZ, -R7 ;  /* 0x000000ffff4c7224 */ /* 0x000fe400078e0a07 */
[C---:B------:R-:W-:Y:S01]  /*62f0*/  IMAD R72, R3.reuse, R73, R72 ;  /* 0x0000004903487224 */ /* 0x040fe200078e0248 */
[C---:B------:R-:W-:Y:S01]  /*6300*/  ISETP.GT.U32.AND P5, PT, R3.reuse, R69, PT ;  /* 0x000000450300720c */ /* 0x040fe20003fa4070 */
[----:B------:R-:W-:-:S02]  /*6310*/  IMAD R73, R3, R8, R74 ;  /* 0x0000000803497224 */ /* 0x000fc400078e024a */
[C---:B------:R-:W-:Y:S01]  /*6320*/  IMAD R74, R3.reuse, R76, R75 ;  /* 0x0000004c034a7224 */ /* 0x040fe200078e024b */
[----:B------:R-:W-:Y:S01]  /*6330*/  IABS R76, R81 ;  /* 0x00000051004c7213 */ /* 0x000fe20000000000 */
[----:B------:R-:W-:Y:S02]  /*6340*/  @!P6 IMAD.IADD R70, R70, 0x1, -R3 ;  /* 0x000000014646e824 */ /* 0x000fe400078e0a03 */
[----:B------:R-:W-:Y:S01]  /*6350*/  @!P3 IMAD.MOV R68, RZ, RZ, -R68 ;  /* 0x000000ffff44b224 */ /* 0x000fe200078e0a44 */
[----:B------:R-:W-:Y:S01]  /*6360*/  ISETP.GT.U32.AND P6, PT, R3, R74, PT ;  /* 0x0000004a0300720c */ /* 0x000fe20003fc4070 */
[----:B------:R-:W-:Y:S01]  /*6370*/  @!P1 IMAD.MOV R67, RZ, RZ, -R67 ;  /* 0x000000ffff439224 */ /* 0x000fe200078e0a43 */
[----:B------:R-:W-:Y:S01]  /*6380*/  ISETP.GE.AND P3, PT, R78, RZ, PT ;  /* 0x000000ff4e00720c */ /* 0x000fe20003f66270 */
[----:B------:R-:W-:Y:S01]  /*6390*/  @!P2 IMAD.MOV R70, RZ, RZ, -R70 ;  /* 0x000000ffff46a224 */ /* 0x000fe200078e0a46 */
[----:B------:R-:W-:Y:S01]  /*63a0*/  LOP3.LUT R78, R5, 0x166, RZ, 0xfc, !PT ;  /* 0x00000166054e7812 */ /* 0x000fe200078efcff */
[----:B------:R-:W-:Y:S01]  /*63b0*/  @!P5 IMAD.IADD R69, R69, 0x1, -R3 ;  /* 0x000000014545d824 */ /* 0x000fe200078e0a03 */
[----:B------:R-:W-:-:S02]  /*63c0*/  ISETP.GT.U32.AND P1, PT, R3, R71, PT ;  /* 0x000000470300720c */ /* 0x000fc40003f24070 */
[----:B------:R-:W-:Y:S01]  /*63d0*/  IABS R75, R78 ;  /* 0x0000004e004b7213 */ /* 0x000fe20000000000 */
[----:B------:R-:W-:Y:S01]  /*63e0*/  @!P0 IMAD.MOV R69, RZ, RZ, -R69 ;  /* 0x000000ffff458224 */ /* 0x000fe200078e0a45 */
[C---:B------:R-:W-:Y:S02]  /*63f0*/  ISETP.GT.U32.AND P5, PT, R3.reuse, R72, PT ;  /* 0x000000480300720c */ /* 0x040fe40003fa4070 */
[----:B------:R-:W-:Y:S01]  /*6400*/  ISETP.GT.U32.AND P0, PT, R3, R73, PT ;  /* 0x000000490300720c */ /* 0x000fe20003f04070 */
[----:B------:R-:W-:Y:S02]  /*6410*/  @!P6 IMAD.IADD R74, R74, 0x1, -R3 ;  /* 0x000000014a4ae824 */ /* 0x000fe400078e0a03 */
[----:B------:R-:W-:-:S03]  /*6420*/  IMAD.HI.U32 R7, R2, R75, RZ ;  /* 0x0000004b02077227 */ /* 0x000fc600078e00ff */
[----:B------:R-:W-:Y:S01]  /*6430*/  ISETP.GT.U32.AND P2, PT, R3, R74, PT ;  /* 0x0000004a0300720c */ /* 0x000fe20003f44070 */
[----:B------:R-:W-:Y:S02]  /*6440*/  IMAD.MOV R8, RZ, RZ, -R7 ;  /* 0x000000ffff087224 */ /* 0x000fe400078e0a07 */
[----:B------:R-:W-:-:S04]  /*6450*/  IMAD.HI.U32 R7, R2, R76, RZ ;  /* 0x0000004c02077227 */ /* 0x000fc800078e00ff */
[--C-:B------:R-:W-:Y:S01]  /*6460*/  @!P1 IMAD.IADD R71, R71, 0x1, -R3.reuse ;  /* 0x0000000147479824 */ /* 0x100fe200078e0a03 */
[----:B------:R-:W-:Y:S01]  /*6470*/  ISETP.GE.AND P1, PT, R79, RZ, PT ;  /* 0x000000ff4f00720c */ /* 0x000fe20003f26270 */
[----:B------:R-:W-:Y:S01]  /*6480*/  @!P5 IMAD.IADD R72, R72, 0x1, -R3 ;  /* 0x000000014848d824 */ /* 0x000fe200078e0a03 */
[----:B------:R-:W-:Y:S01]  /*6490*/  LOP3.LUT R79, R5, 0x162, RZ, 0xfc, !PT ;  /* 0x00000162054f7812 */ /* 0x000fe200078efcff */
[----:B------:R-:W-:Y:S01]  /*64a0*/  IMAD R75, R3, R8, R75 ;  /* 0x00000008034b7224 */ /* 0x000fe200078e024b */
[----:B------:R-:W-:Y:S01]  /*64b0*/  ISETP.GE.AND P5, PT, R80, RZ, PT ;  /* 0x000000ff5000720c */ /* 0x000fe20003fa6270 */
[----:B------:R-:W-:Y:S01]  /*64c0*/  IMAD.MOV R7, RZ, RZ, -R7 ;  /* 0x000000ffff077224 */ /* 0x000fe200078e0a07 */
[----:B------:R-:W-:Y:S01]  /*64d0*/  IABS R77, R79 ;  /* 0x0000004f004d7213 */ /* 0x000fe20000000000 */
[----:B------:R-:W-:Y:S01]  /*64e0*/  @!P0 IMAD.IADD R73, R73, 0x1, -R3 ;  /* 0x0000000149498824 */ /* 0x000fe200078e0a03 */
[C---:B------:R-:W-:Y:S01]  /*64f0*/  ISETP.GT.U32.AND P0, PT, R3.reuse, R72, PT ;  /* 0x000000480300720c */ /* 0x040fe20003f04070 */
[----:B------:R-:W-:Y:S01]  /*6500*/  @!P4 IMAD.MOV R71, RZ, RZ, -R71 ;  /* 0x000000ffff47c224 */ /* 0x000fe200078e0a47 */
[C---:B------:R-:W-:Y:S01]  /*6510*/  ISETP.GT.U32.AND P4, PT, R3.reuse, R75, PT ;  /* 0x0000004b0300720c */ /* 0x040fe20003f84070 */
[C---:B------:R-:W-:Y:S01]  /*6520*/  IMAD R76, R3.reuse, R7, R76 ;  /* 0x00000007034c7224 */ /* 0x040fe200078e024c */
[----:B------:R-:W-:Y:S01]  /*6530*/  ISETP.GT.U32.AND P6, PT, R3, R73, PT ;  /* 0x000000490300720c */ /* 0x000fe20003fc4070 */
[----:B------:R-:W-:Y:S01]  /*6540*/  @!P2 IMAD.IADD R74, R74, 0x1, -R3 ;  /* 0x000000014a4aa824 */ /* 0x000fe200078e0a03 */
[----:B------:R-:W-:Y:S01]  /*6550*/  LOP3.LUT R80, R5, 0x160, RZ, 0xfc, !PT ;  /* 0x0000016005507812 */ /* 0x000fe200078efcff */
[----:B------:R-:W-:Y:S01]  /*6560*/  IMAD.HI.U32 R7, R2, R77, RZ ;  /* 0x0000004d02077227 */ /* 0x000fe200078e00ff */
[----:B------:R-:W-:-:S03]  /*6570*/  ISETP.GT.U32.AND P2, PT, R3, R76, PT ;  /* 0x0000004c0300720c */ /* 0x000fc60003f44070 */
[----:B------:R-:W-:Y:S02]  /*6580*/  IMAD.MOV R8, RZ, RZ, -R7 ;  /* 0x000000ffff087224 */ /* 0x000fe400078e0a07 */
[--C-:B------:R-:W-:Y:S01]  /*6590*/  @!P0 IMAD.IADD R72, R72, 0x1, -R3.reuse ;  /* 0x0000000148488824 */ /* 0x100fe200078e0a03 */
[----:B------:R-:W-:Y:S01]  /*65a0*/  ISETP.GE.AND P0, PT, R78, RZ, PT ;  /* 0x000000ff4e00720c */ /* 0x000fe20003f06270 */
[----:B------:R-:W-:Y:S01]  /*65b0*/  @!P4 IMAD.IADD R75, R75, 0x1, -R3 ;  /* 0x000000014b4bc824 */ /* 0x000fe200078e0a03 */
[----:B------:R-:W-:Y:S01]  /*65c0*/  IABS R78, R80 ;  /* 0x00000050004e7213 */ /* 0x000fe20000000000 */
[----:B------:R-:W-:Y:S01]  /*65d0*/  IMAD R77, R3, R8, R77 ;  /* 0x00000008034d7224 */ /* 0x000fe200078e024d */
[----:B------:R-:W-:Y:S01]  /*65e0*/  ISETP.GE.AND P4, PT, R79, RZ, PT ;  /* 0x000000ff4f00720c */ /* 0x000fe20003f86270 */
[--C-:B------:R-:W-:Y:S01]  /*65f0*/  @!P6 IMAD.IADD R73, R73, 0x1, -R3.reuse ;  /* 0x000000014949e824 */ /* 0x100fe200078e0a03 */
[----:B------:R-:W-:Y:S01]  /*6600*/  ISETP.GE.AND P6, PT, R81, RZ, PT ;  /* 0x000000ff5100720c */ /* 0x000fe20003fc6270 */
[----:B------:R-:W-:Y:S01]  /*6610*/  @!P3 IMAD.MOV R72, RZ, RZ, -R72 ;  /* 0x000000ffff48b224 */ /* 0x000fe200078e0a48 */
[----:B------:R-:W-:Y:S01]  /*6620*/  ISETP.GT.U32.AND P3, PT, R3, R75, PT ;  /* 0x0000004b0300720c */ /* 0x000fe20003f64070 */
[----:B------:R-:W-:-:S02]  /*6630*/  @!P2 IMAD.IADD R76, R76, 0x1, -R3 ;  /* 0x000000014c4ca824 */ /* 0x000fc400078e0a03 */
[----:B------:R-:W-:Y:S01]  /*6640*/  @!P5 IMAD.MOV R74, RZ, RZ, -R74 ;  /* 0x000000ffff4ad224 */ /* 0x000fe200078e0a4a */
[C---:B------:R-:W-:Y:S01]  /*6650*/  ISETP.GT.U32.AND P5, PT, R3.reuse, R77, PT ;  /* 0x0000004d0300720c */ /* 0x040fe20003fa4070 */
[----:B------:R-:W-:Y:S01]  /*6660*/  @!P1 IMAD.MOV R73, RZ, RZ, -R73 ;  /* 0x000000ffff499224 */ /* 0x000fe200078e0a49 */
[----:B------:R-:W-:Y:S01]  /*6670*/  ISETP.GT.U32.AND P1, PT, R3, R76, PT ;  /* 0x0000004c0300720c */ /* 0x000fe20003f24070 */
[----:B------:R-:W-:Y:S02]  /*6680*/  VIADD R8, R6, 0x15e ;  /* 0x0000015e06087836 */ /* 0x000fe40000000000 */
[----:B------:R-:W-:-:S03]  /*6690*/  IMAD.HI.U32 R7, R2, R78, RZ ;  /* 0x0000004e02077227 */ /* 0x000fc600078e00ff */
[----:B------:R-:W-:Y:S01]  /*66a0*/  ISETP.GE.AND P2, PT, R8, RZ, PT ;  /* 0x000000ff0800720c */ /* 0x000fe20003f46270 */
[----:B------:R-:W-:Y:S01]  /*66b0*/  IMAD.MOV R7, RZ, RZ, -R7 ;  /* 0x000000ffff077224 */ /* 0x000fe200078e0a07 */
[----:B------:R-:W-:Y:S01]  /*66c0*/  IABS R79, R8 ;  /* 0x00000008004f7213 */ /* 0x000fe20000000000 */
[--C-:B------:R-:W-:Y:S01]  /*66d0*/  @!P3 IMAD.IADD R75, R75, 0x1, -R3.reuse ;  /* 0x000000014b4bb824 */ /* 0x100fe200078e0a03 */
[----:B------:R-:W-:Y:S01]  /*66e0*/  LOP3.LUT R8, R5, 0x15c, RZ, 0xfc, !PT ;  /* 0x0000015c05087812 */ /* 0x000fe200078efcff */
[----:B------:R-:W-:Y:S01]  /*66f0*/  IMAD R78, R3, R7, R78 ;  /* 0x00000007034e7224 */ /* 0x000fe200078e024e */
[----:B------:R-:W-:Y:S01]  /*6700*/  ISETP.GE.AND P3, PT, R80, RZ, PT ;  /* 0x000000ff5000720c */ /* 0x000fe20003f66270 */
[----:B------:R-:W-:Y:S01]  /*6710*/  @!P5 IMAD.IADD R77, R77, 0x1, -R3 ;  /* 0x000000014d4dd824 */ /* 0x000fe200078e0a03 */
[----:B------:R-:W-:Y:S01]  /*6720*/  IABS R80, R8 ;  /* 0x0000000800507213 */ /* 0x000fe20000000000 */
[----:B------:R-:W-:Y:S01]  /*6730*/  IMAD.HI.U32 R7, R2, R79, RZ ;  /* 0x0000004f02077227 */ /* 0x000fe200078e00ff */
[----:B------:R-:W-:-:S03]  /*6740*/  ISETP.GT.U32.AND P5, PT, R3, R78, PT ;  /* 0x0000004e0300720c */ /* 0x000fc60003fa4070 */
[----:B------:R-:W-:Y:S01]  /*6750*/  @!P1 IMAD.IADD R76, R76, 0x1, -R3 ;  /* 0x000000014c4c9824 */ /* 0x000fe200078e0a03 */
[----:B------:R-:W-:Y:S01]  /*6760*/  ISETP.GE.AND P1, PT, R8, RZ, PT ;  /* 0x000000ff0800720c */ /* 0x000fe20003f26270 */
[----:B------:R-:W-:Y:S01]  /*6770*/  @!P0 IMAD.MOV R75, RZ, RZ, -R75 ;  /* 0x000000ffff4b8224 */ /* 0x000fe200078e0a4b */
[----:B------:R-:W-:Y:S01]  /*6780*/  ISETP.GT.U32.AND P0, PT, R3, R77, PT ;  /* 0x0000004d0300720c */ /* 0x000fe20003f04070 */
[----:B------:R-:W-:Y:S02]  /*6790*/  IMAD.MOV R8, RZ, RZ, -R7 ;  /* 0x000000ffff087224 */ /* 0x000fe400078e0a07 */
[----:B------:R-:W-:-:S04]  /*67a0*/  IMAD.HI.U32 R7, R2, R80, RZ ;  /* 0x0000005002077227 */ /* 0x000fc800078e00ff */
[C---:B------:R-:W-:Y:S02]  /*67b0*/  IMAD R79, R3.reuse, R8, R79 ;  /* 0x00000008034f7224 */ /* 0x040fe400078e024f */
[----:B------:R-:W-:Y:S02]  /*67c0*/  IMAD.MOV R81, RZ, RZ, -R7 ;  /* 0x000000ffff517224 */ /* 0x000fe400078e0a07 */
[----:B------:R-:W-:Y:S01]  /*67d0*/  @!P6 IMAD.MOV R76, RZ, RZ, -R76 ;  /* 0x000000ffff4ce224 */ /* 0x000fe200078e0a4c */
[C---:B------:R-:W-:Y:S01]  /*67e0*/  ISETP.GT.U32.AND P6, PT, R3.reuse, R79, PT ;  /* 0x0000004f0300720c */ /* 0x040fe20003fc4070 */
[----:B------:R-:W-:Y:S02]  /*67f0*/  IMAD R80, R3, R81, R80 ;  /* 0x0000005103507224 */ /* 0x000fe400078e0250 */
[----:B------:R-:W-:Y:S02]  /*6800*/  @!P0 IMAD.IADD R77, R77, 0x1, -R3 ;  /* 0x000000014d4d8824 */ /* 0x000fe400078e0a03 */
[----:B------:R-:W-:Y:S01]  /*6810*/  IMAD.HI.U32 R8, R2, R82, RZ ;  /* 0x0000005202087227 */ /* 0x000fe200078e00ff */
[----:B------:R-:W-:-:S03]  /*6820*/  ISETP.GT.U32.AND P0, PT, R3, R80, PT ;  /* 0x000000500300720c */ /* 0x000fc60003f04070 */
[----:B------:R-:W-:-:S04]  /*6830*/  IMAD.HI.U32 R7, R2, R84, RZ ;  /* 0x0000005402077227 */ /* 0x000fc800078e00ff */
[----:B------:R-:W-:Y:S01]  /*6840*/  @!P6 IMAD.IADD R79, R79, 0x1, -R3 ;  /* 0x000000014f4fe824 */ /* 0x000fe200078e0a03 */
[----:B------:R-:W-:Y:S01]  /*6850*/  ISETP.GE.AND P6, PT, R87, RZ, PT ;  /* 0x000000ff5700720c */ /* 0x000fe20003fc6270 */
[----:B------:R-:W-:Y:S02]  /*6860*/  IMAD.MOV R83, RZ, RZ, -R8 ;  /* 0x000000ffff537224 */ /* 0x000fe400078e0a08 */
[----:B------:R-:W-:Y:S02]  /*6870*/  IMAD.MOV R7, RZ, RZ, -R7 ;  /* 0x000000ffff077224 */ /* 0x000fe400078e0a07 */
[----:B------:R-:W-:Y:S01]  /*6880*/  @!P0 IMAD.IADD R80, R80, 0x1, -R3 ;  /* 0x0000000150508824 */ /* 0x000fe200078e0a03 */
[----:B------:R-:W-:Y:S01]  /*6890*/  ISETP.GT.U32.AND P0, PT, R3, R79, PT ;  /* 0x0000004f0300720c */ /* 0x000fe20003f04070 */
[----:B------:R-:W-:-:S04]  /*68a0*/  IMAD.HI.U32 R8, R2, R85, RZ ;  /* 0x0000005502087227 */ /* 0x000fc800078e00ff */
[C---:B------:R-:W-:Y:S02]  /*68b0*/  IMAD R81, R3.reuse, R83, R82 ;  /* 0x0000005303517224 */ /* 0x040fe400078e0252 */
[----:B------:R-:W-:Y:S01]  /*68c0*/  @!P4 IMAD.MOV R77, RZ, RZ, -R77 ;  /* 0x000000ffff4dc224 */ /* 0x000fe200078e0a4d */
[C---:B------:R-:W-:Y:S01]  /*68d0*/  ISETP.GT.U32.AND P4, PT, R3.reuse, R80, PT ;  /* 0x000000500300720c */ /* 0x040fe20003f84070 */
[C---:B------:R-:W-:Y:S02]  /*68e0*/  IMAD R82, R3.reuse, R7, R84 ;  /* 0x0000000703527224 */ /* 0x040fe400078e0254 */
[----:B------:R-:W-:Y:S02]  /*68f0*/  @!P5 IMAD.IADD R78, R78, 0x1, -R3 ;  /* 0x000000014e4ed824 */ /* 0x000fe400078e0a03 */
[----:B------:R-:W-:Y:S02]  /*6900*/  IMAD.MOV R8, RZ, RZ, -R8 ;  /* 0x000000ffff087224 */ /* 0x000fe400078e0a08 */
[----:B------:R-:W-:Y:S01]  /*6910*/  IMAD.HI.U32 R7, R2, R86, RZ ;  /* 0x0000005602077227 */ /* 0x000fe200078e00ff */
[----:B------:R-:W-:-:S03]  /*6920*/  ISETP.GT.U32.AND P5, PT, R3, R78, PT ;  /* 0x0000004e0300720c */ /* 0x000fc60003fa4070 */
[----:B------:R-:W-:Y:S01]  /*6930*/  IMAD R83, R3, R8, R85 ;  /* 0x0000000803537224 */ /* 0x000fe200078e0255 */
[----:B------:R-:W-:Y:S01]  /*6940*/  IABS R85, R91 ;  /* 0x0000005b00557213 */ /* 0x000fe20000000000 */
[----:B------:R-:W-:Y:S02]  /*6950*/  IMAD.MOV R7, RZ, RZ, -R7 ;  /* 0x000000ffff077224 */ /* 0x000fe400078e0a07 */
[--C-:B------:R-:W-:Y:S01]  /*6960*/  @!P0 IMAD.IADD R79, R79, 0x1, -R3.reuse ;  /* 0x000000014f4f8824 */ /* 0x100fe200078e0a03 */
[C---:B------:R-:W-:Y:S01]  /*6970*/  ISETP.GT.U32.AND P0, PT, R3.reuse, R83, PT ;  /* 0x000000530300720c */ /* 0x040fe20003f04070 */
[C---:B------:R-:W-:Y:S01]  /*6980*/  IMAD R84, R3.reuse, R7, R86 ;  /* 0x0000000703547224 */ /* 0x040fe200078e0256 */
[----:B------:R-:W-:Y:S01]  /*6990*/  IABS R86, R92 ;  /* 0x0000005c00567213 */ /* 0x000fe20000000000 */
[--C-:B------:R-:W-:Y:S02]  /*69a0*/  @!P4 IMAD.IADD R80, R80, 0x1, -R3.reuse ;  /* 0x000000015050c824 */ /* 0x100fe400078e0a03 */
[----:B------:R-:W-:Y:S01]  /*69b0*/  @!P5 IMAD.IADD R78, R78, 0x1, -R3 ;  /* 0x000000014e4ed824 */ /* 0x000fe200078e0a03 */
[C---:B------:R-:W-:Y:S01]  /*69c0*/  ISETP.GT.U32.AND P4, PT, R3.reuse, R84, PT ;  /* 0x000000540300720c */ /* 0x040fe20003f84070 */
[----:B------:R-:W-:Y:S01]  /*69d0*/  IMAD.HI.U32 R7, R2, R85, RZ ;  /* 0x0000005502077227 */ /* 0x000fe200078e00ff */
[----:B------:R-:W-:-:S03]  /*69e0*/  ISETP.GT.U32.AND P5, PT, R3, R81, PT ;  /* 0x000000510300720c */ /* 0x000fc60003fa4070 */
[----:B------:R-:W-:Y:S02]  /*69f0*/  IMAD.MOV R8, RZ, RZ, -R7 ;  /* 0x000000ffff087224 */ /* 0x000fe400078e0a07 */
[----:B------:R-:W-:Y:S02]  /*6a00*/  @!P0 IMAD.IADD R83, R83, 0x1, -R3 ;  /* 0x0000000153538824 */ /* 0x000fe400078e0a03 */
[----:B------:R-:W-:-:S04]  /*6a10*/  IMAD.HI.U32 R7, R2, R86, RZ ;  /* 0x0000005602077227 */ /* 0x000fc800078e00ff */
[--C-:B------:R-:W-:Y:S01]  /*6a20*/  @!P4 IMAD.IADD R84, R84, 0x1, -R3.reuse ;  /* 0x000000015454c824 */ /* 0x100fe200078e0a03 */
[----:B------:R-:W-:Y:S01]  /*6a30*/  ISETP.GT.U32.AND P4, PT, R3, R83, PT ;  /* 0x000000530300720c */ /* 0x000fe20003f84070 */
[----:B------:R-:W-:Y:S02]  /*6a40*/  @!P5 IMAD.IADD R81, R81, 0x1, -R3 ;  /* 0x000000015151d824 */ /* 0x000fe400078e0a03 */
[----:B------:R-:W-:Y:S02]  /*6a50*/  IMAD.MOV R7, RZ, RZ, -R7 ;  /* 0x000000ffff077224 */ /* 0x000fe400078e0a07 */
[----:B------:R-:W-:Y:S01]  /*6a60*/  @!P3 IMAD.MOV R78, RZ, RZ, -R78 ;  /* 0x000000ffff4eb224 */ /* 0x000fe200078e0a4e */
[C---:B------:R-:W-:Y:S01]  /*6a70*/  ISETP.GT.U32.AND P3, PT, R3.reuse, R82, PT ;  /* 0x000000520300720c */ /* 0x040fe20003f64070 */
[C---:B------:R-:W-:Y:S01]  /*6a80*/  IMAD R86, R3.reuse, R7, R86 ;  /* 0x0000000703567224 */ /* 0x040fe200078e0256 */
[C---:B------:R-:W-:Y:S01]  /*6a90*/  ISETP.GT.U32.AND P5, PT, R3.reuse, R81, PT ;  /* 0x000000510300720c */ /* 0x040fe20003fa4070 */
[----:B------:R-:W-:-:S02]  /*6aa0*/  IMAD R85, R3, R8, R85 ;  /* 0x0000000803557224 */ /* 0x000fc400078e0255 */
[----:B------:R-:W-:Y:S02]  /*6ab0*/  VIADD R8, R6, 0x14e ;  /* 0x0000014e06087836 */ /* 0x000fe40000000000 */
[----:B------:R-:W-:Y:S01]  /*6ac0*/  @!P4 IMAD.IADD R83, R83, 0x1, -R3 ;  /* 0x000000015353c824 */ /* 0x000fe200078e0a03 */
[----:B------:R-:W-:Y:S01]  /*6ad0*/  ISETP.GT.U32.AND P4, PT, R3, R86, PT ;  /* 0x000000560300720c */ /* 0x000fe20003f84070 */
[----:B------:R-:W-:Y:S01]  /*6ae0*/  @!P1 IMAD.MOV R80, RZ, RZ, -R80 ;  /* 0x000000ffff509224 */ /* 0x000fe200078e0a50 */
[----:B------:R-:W-:Y:S01]  /*6af0*/  IABS R87, R8 ;  /* 0x0000000800577213 */ /* 0x000fe20000000000 */
[----:B------:R-:W-:Y:S01]  /*6b00*/  @!P2 IMAD.MOV R79, RZ, RZ, -R79 ;  /* 0x000000ffff4fa224 */ /* 0x000fe200078e0a4f */
[----:B------:R-:W-:Y:S01]  /*6b10*/  ISETP.GE.AND P1, PT, R8, RZ, PT ;  /* 0x000000ff0800720c */ /* 0x000fe20003f26270 */
[--C-:B------:R-:W-:Y:S01]  /*6b20*/  @!P3 IMAD.IADD R82, R82, 0x1, -R3.reuse ;  /* 0x000000015252b824 */ /* 0x100fe200078e0a03 */
[----:B------:R-:W-:Y:S01]  /*6b30*/  ISETP.GE.AND P3, PT, R89, RZ, PT ;  /* 0x000000ff5900720c */ /* 0x000fe20003f66270 */
[----:B------:R-:W-:Y:S01]  /*6b40*/  @!P5 IMAD.IADD R81, R81, 0x1, -R3 ;  /* 0x000000015151d824 */ /* 0x000fe200078e0a03 */
[----:B------:R-:W-:Y:S01]  /*6b50*/  LOP3.LUT R89, R5, 0x14c, RZ, 0xfc, !PT ;  /* 0x0000014c05597812 */ /* 0x000fe200078efcff */
[----:B------:R-:W-:Y:S01]  /*6b60*/  IMAD.HI.U32 R7, R2, R87, RZ ;  /* 0x0000005702077227 */ /* 0x000fe200078e00ff */
[----:B------:R-:W-:-:S02]  /*6b70*/  ISETP.GE.AND P5, PT, R88, RZ, PT ;  /* 0x000000ff5800720c */ /* 0x000fc40003fa6270 */
[C---:B------:R-:W-:Y:S01]  /*6b80*/  ISETP.GT.U32.AND P0, PT, R3.reuse, R82, PT ;  /* 0x000000520300720c */ /* 0x040fe20003f04070 */
[----:B------:R-:W-:Y:S01]  /*6b90*/  @!P6 IMAD.MOV R81, RZ, RZ, -R81 ;  /* 0x000000ffff51e224 */ /* 0x000fe200078e0a51 */
[C---:B------:R-:W-:Y:S01]  /*6ba0*/  ISETP.GT.U32.AND P6, PT, R3.reuse, R85, PT ;  /* 0x000000550300720c */ /* 0x040fe20003fc4070 */
[----:B------:R-:W-:Y:S01]  /*6bb0*/  @!P4 IMAD.IADD R86, R86, 0x1, -R3 ;  /* 0x000000015656c824 */ /* 0x000fe200078e0a03 */
[----:B------:R-:W-:Y:S01]  /*6bc0*/  IABS R88, R89 ;  /* 0x0000005900587213 */ /* 0x000fe20000000000 */
[----:B------:R-:W-:Y:S01]  /*6bd0*/  IMAD.MOV R8, RZ, RZ, -R7 ;  /* 0x000000ffff087224 */ /* 0x000fe200078e0a07 */
[C---:B------:R-:W-:Y:S01]  /*6be0*/  ISETP.GT.U32.AND P2, PT, R3.reuse, R84, PT ;  /* 0x000000540300720c */ /* 0x040fe20003f44070 */
[----:B------:R-:W-:Y:S01]  /*6bf0*/  @!P3 IMAD.MOV R83, RZ, RZ, -R83 ;  /* 0x000000ffff53b224 */ /* 0x000fe200078e0a53 */
[----:B------:R-:W-:Y:S01]  /*6c00*/  ISETP.GT.U32.AND P4, PT, R3, R86, PT ;  /* 0x000000560300720c */ /* 0x000fe20003f84070 */
[----:B------:R-:W-:Y:S01]  /*6c10*/  IMAD.HI.U32 R7, R2, R88, RZ ;  /* 0x0000005802077227 */ /* 0x000fe200078e00ff */
[----:B------:R-:W-:-:S02]  /*6c20*/  ISETP.GE.AND P3, PT, R89, RZ, PT ;  /* 0x000000ff5900720c */ /* 0x000fc40003f66270 */
[----:B------:R-:W-:Y:S01]  /*6c30*/  IABS R89, R93 ;  /* 0x0000005d00597213 */ /* 0x000fe20000000000 */
[----:B------:R-:W-:Y:S02]  /*6c40*/  IMAD.MOV R7, RZ, RZ, -R7 ;  /* 0x000000ffff077224 */ /* 0x000fe400078e0a07 */
[--C-:B------:R-:W-:Y:S01]  /*6c50*/  @!P0 IMAD.IADD R82, R82, 0x1, -R3.reuse ;  /* 0x0000000152528824 */ /* 0x100fe200078e0a03 */
[----:B------:R-:W-:Y:S01]  /*6c60*/  ISETP.GE.AND P0, PT, R90, RZ, PT ;  /* 0x000000ff5a00720c */ /* 0x000fe20003f06270 */
[--C-:B------:R-:W-:Y:S01]  /*6c70*/  @!P6 IMAD.IADD R85, R85, 0x1, -R3.reuse ;  /* 0x000000015555e824 */ /* 0x100fe200078e0a03 */
[----:B------:R-:W-:Y:S01]  /*6c80*/  ISETP.GE.AND P6, PT, R92, RZ, PT ;  /* 0x000000ff5c00720c */ /* 0x000fe20003fc6270 */
[C---:B------:R-:W-:Y:S01]  /*6c90*/  IMAD R88, R3.reuse, R7, R88 ;  /* 0x0000000703587224 */ /* 0x040fe200078e0258 */
[----:B------:R-:W-:Y:S01]  /*6ca0*/  IABS R92, R95 ;  /* 0x0000005f005c7213 */ /* 0x000fe20000000000 */
[----:B------:R-:W-:Y:S01]  /*6cb0*/  @!P5 IMAD.MOV R82, RZ, RZ, -R82 ;  /* 0x000000ffff52d224 */ /* 0x000fe200078e0a52 */
[C---:B------:R-:W-:Y:S01]  /*6cc0*/  ISETP.GT.U32.AND P5, PT, R3.reuse, R85, PT ;  /* 0x000000550300720c */ /* 0x040fe20003fa4070 */
[----:B------:R-:W-:Y:S01]  /*6cd0*/  @!P4 IMAD.IADD R86, R86, 0x1, -R3 ;  /* 0x000000015656c824 */ /* 0x000fe200078e0a03 */
[C---:B------:R-:W-:Y:S01]  /*6ce0*/  ISETP.GT.U32.AND P4, PT, R3.reuse, R88, PT ;  /* 0x000000580300720c */ /* 0x040fe20003f84070 */
[----:B------:R-:W-:-:S02]  /*6cf0*/  IMAD R87, R3, R8, R87 ;  /* 0x0000000803577224 */ /* 0x000fc400078e0257 */
[----:B------:R-:W-:Y:S01]  /*6d00*/  @!P2 IMAD.IADD R84, R84, 0x1, -R3 ;  /* 0x000000015454a824 */ /* 0x000fe200078e0a03 */
[----:B------:R-:W-:Y:S01]  /*6d10*/  ISETP.GE.AND P2, PT, R91, RZ, PT ;  /* 0x000000ff5b00720c */ /* 0x000fe20003f46270 */
[----:B------:R-:W-:Y:S01]  /*6d20*/  IMAD.HI.U32 R7, R2, R89, RZ ;  /* 0x0000005902077227 */ /* 0x000fe200078e00ff */
[----:B------:R-:W-:-:S03]  /*6d30*/  IABS R91, R94 ;  /* 0x0000005e005b7213 */ /* 0x000fc60000000000 */
[----:B------:R-:W-:Y:S02]  /*6d40*/  IMAD.MOV R90, RZ, RZ, -R7 ;  /* 0x000000ffff5a7224 */ /* 0x000fe400078e0a07 */
[--C-:B------:R-:W-:Y:S01]  /*6d50*/  @!P5 IMAD.IADD R85, R85, 0x1, -R3.reuse ;  /* 0x000000015555d824 */ /* 0x100fe200078e0a03 */
[----:B------:R-:W-:Y:S01]  /*6d60*/  ISETP.GT.U32.AND P5, PT, R3, R87, PT ;  /* 0x000000570300720c */ /* 0x000fe20003fa4070 */
[----:B------:R-:W-:Y:S02]  /*6d70*/  @!P4 IMAD.IADD R88, R88, 0x1, -R3 ;  /* 0x000000015858c824 */ /* 0x000fe400078e0a03 */
[----:B------:R-:W-:-:S03]  /*6d80*/  IMAD.HI.U32 R8, R2, R91, RZ ;  /* 0x0000005b02087227 */ /* 0x000fc600078e00ff */
[C---:B------:R-:W-:Y:S01]  /*6d90*/  ISETP.GT.U32.AND P4, PT, R3.reuse, R88, PT ;  /* 0x000000580300720c */ /* 0x040fe20003f84070 */
[C---:B------:R-:W-:Y:S02]  /*6da0*/  IMAD R89, R3.reuse, R90, R89 ;  /* 0x0000005a03597224 */ /* 0x040fe400078e0259 */
[----:B------:R-:W-:Y:S02]  /*6db0*/  IMAD.MOV R8, RZ, RZ, -R8 ;  /* 0x000000ffff087224 */ /* 0x000fe400078e0a08 */
[----:B------:R-:W-:Y:S01]  /*6dc0*/  @!P2 IMAD.MOV R85, RZ, RZ, -R85 ;  /* 0x000000ffff55a224 */ /* 0x000fe200078e0a55 */
[----:B------:R-:W-:Y:S01]  /*6dd0*/  ISETP.GT.U32.AND P2, PT, R3, R89, PT ;  /* 0x000000590300720c */ /* 0x000fe20003f44070 */
[----:B------:R-:W-:Y:S02]  /*6de0*/  @!P5 IMAD.IADD R87, R87, 0x1, -R3 ;  /* 0x000000015757d824 */ /* 0x000fe400078e0a03 */
[C---:B------:R-:W-:Y:S02]  /*6df0*/  IMAD R90, R3.reuse, R8, R91 ;  /* 0x00000008035a7224 */ /* 0x040fe400078e025b */
[----:B------:R-:W-:Y:S01]  /*6e00*/  IMAD.HI.U32 R7, R2, R92, RZ ;  /* 0x0000005c02077227 */ /* 0x000fe200078e00ff */
[----:B------:R-:W-:-:S03]  /*6e10*/  ISETP.GT.U32.AND P5, PT, R3, R87, PT ;  /* 0x000000570300720c */ /* 0x000fc60003fa4070 */
[----:B------:R-:W-:Y:S01]  /*6e20*/  @!P4 IMAD.IADD R88, R88, 0x1, -R3 ;  /* 0x000000015858c824 */ /* 0x000fe200078e0a03 */
[----:B------:R-:W-:Y:S01]  /*6e30*/  ISETP.GT.U32.AND P4, PT, R3, R90, PT ;  /* 0x0000005a0300720c */ /* 0x000fe20003f84070 */
[----:B------:R-:W-:Y:S02]  /*6e40*/  IMAD.MOV R7, RZ, RZ, -R7 ;  /* 0x000000ffff077224 */ /* 0x000fe400078e0a07 */
[--C-:B------:R-:W-:Y:S02]  /*6e50*/  @!P2 IMAD.IADD R89, R89, 0x1, -R3.reuse ;  /* 0x000000015959a824 */ /* 0x100fe400078e0a03 */
[----:B------:R-:W-:Y:S01]  /*6e60*/  IMAD R91, R3, R7, R92 ;  /* 0x00000007035b7224 */ /* 0x000fe200078e025c */
[----:B------:R-:W-:Y:S01]  /*6e70*/  LOP3.LUT R7, R5, 0x144, RZ, 0xfc, !PT ;  /* 0x0000014405077812 */ /* 0x000fe200078efcff */
[----:B------:R-:W-:Y:S01]  /*6e80*/  @!P0 IMAD.MOV R84, RZ, RZ, -R84 ;  /* 0x000000ffff548224 */ /* 0x000fe200078e0a54 */
[----:B------:R-:W-:Y:S01]  /*6e90*/  ISETP.GT.U32.AND P2, PT, R3, R89, PT ;  /* 0x000000590300720c */ /* 0x000fe20003f44070 */
[--C-:B------:R-:W-:Y:S01]  /*6ea0*/  @!P5 IMAD.IADD R87, R87, 0x1, -R3.reuse ;  /* 0x000000015757d824 */ /* 0x100fe200078e0a03 */
[----:B------:R-:W-:Y:S01]  /*6eb0*/  ISETP.GE.AND P0, PT, R93, RZ, PT ;  /* 0x000000ff5d00720c */ /* 0x000fe20003f06270 */
[----:B------:R-:W-:Y:S01]  /*6ec0*/  @!P6 IMAD.MOV R86, RZ, RZ, -R86 ;  /* 0x000000ffff56e224 */ /* 0x000fe200078e0a56 */
[----:B------:R-:W-:Y:S01]  /*6ed0*/  IABS R93, R7 ;  /* 0x00000007005d7213 */ /* 0x000fe20000000000 */
[----:B------:R-:W-:Y:S01]  /*6ee0*/  @!P4 IMAD.IADD R90, R90, 0x1, -R3 ;  /* 0x000000015a5ac824 */ /* 0x000fe200078e0a03 */
[----:B------:R-:W-:Y:S01]  /*6ef0*/  ISETP.GE.AND P5, PT, R95, RZ, PT ;  /* 0x000000ff5f00720c */ /* 0x000fe20003fa6270 */
[----:B------:R-:W-:Y:S01]  /*6f00*/  @!P1 IMAD.MOV R87, RZ, RZ, -R87 ;  /* 0x000000ffff579224 */ /* 0x000fe200078e0a57 */
[----:B------:R-:W-:Y:S01]  /*6f10*/  ISETP.GE.AND P1, PT, R7, RZ, PT ;  /* 0x000000ff0700720c */ /* 0x000fe20003f26270 */
[----:B------:R-:W-:Y:S01]  /*6f20*/  IMAD.HI.U32 R7, R2, R93, RZ ;  /* 0x0000005d02077227 */ /* 0x000fe200078e00ff */
[----:B------:R-:W-:-:S02]  /*6f30*/  IABS R95, R98 ;  /* 0x00000062005f7213 */ /* 0x000fc40000000000 */
[----:B------:R-:W-:Y:S01]  /*6f40*/  ISETP.GT.U32.AND P4, PT, R3, R90, PT ;  /* 0x0000005a0300720c */ /* 0x000fe20003f84070 */
[----:B------:R-:W-:Y:S01]  /*6f50*/  VIADD R92, R6, 0x13e ;  /* 0x0000013e065c7836 */ /* 0x000fe20000000000 */
[----:B------:R-:W-:Y:S01]  /*6f60*/  ISETP.GE.AND P6, PT, R94, RZ, PT ;  /* 0x000000ff5e00720c */ /* 0x000fe20003fc6270 */
[----:B------:R-:W-:-:S03]  /*6f70*/  IMAD.HI.U32 R8, R2, R95, RZ ;  /* 0x0000005f02087227 */ /* 0x000fc600078e00ff */
[----:B------:R-:W-:Y:S01]  /*6f80*/  IABS R97, R92 ;  /* 0x0000005c00617213 */ /* 0x000fe20000000000 */
[----:B------:R-:W-:Y:S02]  /*6f90*/  IMAD.MOV R94, RZ, RZ, -R7 ;  /* 0x000000ffff5e7224 */ /* 0x000fe400078e0a07 */
[----:B------:R-:W-:Y:S01]  /*6fa0*/  @!P2 IMAD.IADD R89, R89, 0x1, -R3 ;  /* 0x000000015959a824 */ /* 0x000fe200078e0a03 */
[----:B------:R-:W-:Y:S01]  /*6fb0*/  ISETP.GE.AND P2, PT, R92, RZ, PT ;  /* 0x000000ff5c00720c */ /* 0x000fe20003f46270 */
[----:B------:R-:W-:Y:S02]  /*6fc0*/  IMAD.MOV R8, RZ, RZ, -R8 ;  /* 0x000000ffff087224 */ /* 0x000fe400078e0a08 */
[C---:B------:R-:W-:Y:S02]  /*6fd0*/  IMAD R92, R3.reuse, R94, R93 ;  /* 0x0000005e035c7224 */ /* 0x040fe400078e025d */
[C---:B------:R-:W-:Y:S02]  /*6fe0*/  IMAD R93, R3.reuse, R8, R95 ;  /* 0x00000008035d7224 */ /* 0x040fe400078e025f */
[----:B------:R-:W-:Y:S01]  /*6ff0*/  @!P4 IMAD.IADD R90, R90, 0x1, -R3 ;  /* 0x000000015a5ac824 */ /* 0x000fe200078e0a03 */
[C---:B------:R-:W-:Y:S01]  /*7000*/  ISETP.GT.U32.AND P4, PT, R3.reuse, R92, PT ;  /* 0x0000005c0300720c */ /* 0x040fe20003f84070 */
[----:B------:R-:W-:Y:S01]  /*7010*/  @!P3 IMAD.MOV R88, RZ, RZ, -R88 ;  /* 0x000000ffff58b224 */ /* 0x000fe200078e0a58 */
[C---:B------:R-:W-:Y:S01]  /*7020*/  ISETP.GT.U32.AND P3, PT, R3.reuse, R91, PT ;  /* 0x0000005b0300720c */ /* 0x040fe20003f64070 */
[----:B------:R-:W-:Y:S01]  /*7030*/  @!P6 IMAD.MOV R90, RZ, RZ, -R90 ;  /* 0x000000ffff5ae224 */ /* 0x000fe200078e0a5a */
[----:B------:R-:W-:Y:S01]  /*7040*/  ISETP.GT.U32.AND P6, PT, R3, R93, PT ;  /* 0x0000005d0300720c */ /* 0x000fe20003fc4070 */
[----:B------:R-:W-:-:S04]  /*7050*/  IMAD.HI.U32 R7, R2, R96, RZ ;  /* 0x0000006002077227 */ /* 0x000fc800078e00ff */
[----:B------:R-:W-:Y:S02]  /*7060*/  IMAD.MOV.U32 R95, RZ, RZ, R97 ;  /* 0x000000ffff5f7224 */ /* 0x000fe400078e0061 */
[----:B------:R-:W-:Y:S02]  /*7070*/  IMAD.MOV R94, RZ, RZ, -R7 ;  /* 0x000000ffff5e7224 */ /* 0x000fe400078e0a07 */
[--C-:B------:R-:W-:Y:S02]  /*7080*/  @!P4 IMAD.IADD R92, R92, 0x1, -R3.reuse ;  /* 0x000000015c5cc824 */ /* 0x100fe400078e0a03 */
[--C-:B------:R-:W-:Y:S02]  /*7090*/  @!P3 IMAD.IADD R91, R91, 0x1, -R3.reuse ;  /* 0x000000015b5bb824 */ /* 0x100fe400078e0a03 */
[----:B------:R-:W-:Y:S01]  /*70a0*/  @!P6 IMAD.IADD R93, R93, 0x1, -R3 ;  /* 0x000000015d5de824 */ /* 0x000fe200078e0a03 */
[C---:B------:R-:W-:Y:S01]  /*70b0*/  ISETP.GT.U32.AND P6, PT, R3.reuse, R92, PT ;  /* 0x0000005c0300720c */ /* 0x040fe20003fc4070 */
[----:B------:R-:W-:Y:S01]  /*70c0*/  IMAD.HI.U32 R7, R2, R95, RZ ;  /* 0x0000005f02077227 */ /* 0x000fe200078e00ff */
[----:B------:R-:W-:-:S03]  /*70d0*/  ISETP.GT.U32.AND P3, PT, R3, R91, PT ;  /* 0x0000005b0300720c */ /* 0x000fc60003f64070 */
[----:B------:R-:W-:Y:S02]  /*70e0*/  IMAD.MOV R8, RZ, RZ, -R7 ;  /* 0x000000ffff087224 */ /* 0x000fe400078e0a07 */
[----:B------:R-:W-:Y:S01]  /*70f0*/  @!P0 IMAD.MOV R89, RZ, RZ, -R89 ;  /* 0x000000ffff598224 */ /* 0x000fe200078e0a59 */
[----:B------:R-:W-:Y:S01]  /*7100*/  ISETP.GE.AND P0, PT, R98, RZ, PT ;  /* 0x000000ff6200720c */ /* 0x000fe20003f06270 */
[----:B------:R-:W-:Y:S01]  /*7110*/  IMAD R95, R3, R8, R95 ;  /* 0x00000008035f7224 */ /* 0x000fe200078e025f */
[----:B------:R-:W-:Y:S01]  /*7120*/  LOP3.LUT R98, R5, 0x13c, RZ, 0xfc, !PT ;  /* 0x0000013c05627812 */ /* 0x000fe200078efcff */
[C---:B------:R-:W-:Y:S02]  /*7130*/  IMAD R94, R3.reuse, R94, R96 ;  /* 0x0000005e035e7224 */ /* 0x040fe400078e0260 */
[--C-:B------:R-:W-:Y:S01]  /*7140*/  @!P6 IMAD.IADD R92, R92, 0x1, -R3.reuse ;  /* 0x000000015c5ce824 */ /* 0x100fe200078e0a03 */
[----:B------:R-:W-:Y:S01]  /*7150*/  ISETP.GT.U32.AND P6, PT, R3, R95, PT ;  /* 0x0000005f0300720c */ /* 0x000fe20003fc4070 */
[----:B------:R-:W-:Y:S01]  /*7160*/  @!P3 IMAD.IADD R91, R91, 0x1, -R3 ;  /* 0x000000015b5bb824 */ /* 0x000fe200078e0a03 */
[----:B------:R-:W-:Y:S01]  /*7170*/  IABS R97, R98 ;  /* 0x0000006200617213 */ /* 0x000fe20000000000 */
[----:B------:R-:W-:Y:S01]  /*7180*/  IMAD.HI.U32 R96, R2, R101, RZ ;  /* 0x0000006502607227 */ /* 0x000fe200078e00ff */
[----:B------:R-:W-:-:S02]  /*7190*/  ISETP.GE.AND P3, PT, R99, RZ, PT ;  /* 0x000000ff6300720c */ /* 0x000fc40003f66270 */
[----:B------:R-:W-:Y:S01]  /*71a0*/  IABS R99, R104 ;  /* 0x0000006800637213 */ /* 0x000fe20000000000 */
[----:B------:R-:W-:Y:S01]  /*71b0*/  @!P5 IMAD.MOV R91, RZ, RZ, -R91 ;  /* 0x000000ffff5bd224 */ /* 0x000fe200078e0a5b */
[C---:B------:R-:W-:Y:S01]  /*71c0*/  ISETP.GT.U32.AND P5, PT, R3.reuse, R93, PT ;  /* 0x0000005d0300720c */ /* 0x040fe20003fa4070 */
[----:B------:R-:W-:Y:S01]  /*71d0*/  IMAD.HI.U32 R7, R2, R97, RZ ;  /* 0x0000006102077227 */ /* 0x000fe200078e00ff */
[----:B------:R-:W-:-:S03]  /*71e0*/  ISETP.GT.U32.AND P4, PT, R3, R94, PT ;  /* 0x0000005e0300720c */ /* 0x000fc60003f84070 */
[----:B------:R-:W-:Y:S02]  /*71f0*/  IMAD.MOV R100, RZ, RZ, -R7 ;  /* 0x000000ffff647224 */ /* 0x000fe400078e0a07 */
[----:B------:R-:W-:Y:S02]  /*7200*/  @!P6 IMAD.IADD R95, R95, 0x1, -R3 ;  /* 0x000000015f5fe824 */ /* 0x000fe400078e0a03 */
[----:B------:R-:W-:-:S04]  /*7210*/  IMAD.HI.U32 R8, R2, R99, RZ ;  /* 0x0000006302087227 */ /* 0x000fc800078e00ff */
[----:B------:R-:W-:Y:S02]  /*7220*/  IMAD.MOV R102, RZ, RZ, -R96 ;  /* 0x000000ffff667224 */ /* 0x000fe400078e0a60 */
[C---:B------:R-:W-:Y:S02]  /*7230*/  IMAD R96, R3.reuse, R100, R97 ;  /* 0x0000006403607224 */ /* 0x040fe400078e0261 */
[----:B------:R-:W-:Y:S01]  /*7240*/  @!P1 IMAD.MOV R92, RZ, RZ, -R92 ;  /* 0x000000ffff5c9224 */ /* 0x000fe200078e0a5c */
[C---:B------:R-:W-:Y:S01]  /*7250*/  ISETP.GT.U32.AND P1, PT, R3.reuse, R95, PT ;  /* 0x0000005f0300720c */ /* 0x040fe20003f24070 */
[----:B------:R-:W-:Y:S01]  /*7260*/  IMAD.MOV R8, RZ, RZ, -R8 ;  /* 0x000000ffff087224 */ /* 0x000fe200078e0a08 */
[----:B------:R-:W-:Y:S01]  /*7270*/  ISETP.GT.U32.AND P6, PT, R3, R96, PT ;  /* 0x000000600300720c */ /* 0x000fe20003fc4070 */
[----:B------:R-:W-:Y:S01]  /*7280*/  @!P5 IMAD.IADD R93, R93, 0x1, -R3 ;  /* 0x000000015d5dd824 */ /* 0x000fe200078e0a03 */
[----:B------:R-:W-:Y:S01]  /*7290*/  ISETP.GE.AND P5, PT, R98, RZ, PT ;  /* 0x000000ff6200720c */ /* 0x000fe20003fa6270 */
[----:B------:R-:W-:-:S04]  /*72a0*/  IMAD.HI.U32 R98, R2, R103, RZ ;  /* 0x0000006702627227 */ /* 0x000fc800078e00ff */
[C---:B------:R-:W-:Y:S02]  /*72b0*/  IMAD R97, R3.reuse, R8, R99 ;  /* 0x0000000803617224 */ /* 0x040fe400078e0263 */
[----:B------:R-:W-:Y:S02]  /*72c0*/  @!P4 IMAD.IADD R94, R94, 0x1, -R3 ;  /* 0x000000015e5ec824 */ /* 0x000fe400078e0a03 */
[----:B------:R-:W-:Y:S02]  /*72d0*/  IMAD.MOV R8, RZ, RZ, -R98 ;  /* 0x000000ffff087224 */ /* 0x000fe400078e0a62 */
[C---:B------:R-:W-:Y:S01]  /*72e0*/  IMAD R98, R3.reuse, R102, R101 ;  /* 0x0000006603627224 */ /* 0x040fe200078e0265 */
[C---:B------:R-:W-:Y:S01]  /*72f0*/  ISETP.GT.U32.AND P4, PT, R3.reuse, R94, PT ;  /* 0x0000005e0300720c */ /* 0x040fe20003f84070 */
[----:B------:R-:W-:Y:S01]  /*7300*/  @!P0 IMAD.MOV R93, RZ, RZ, -R93 ;  /* 0x000000ffff5d8224 */ /* 0x000fe200078e0a5d */
[----:B------:R-:W-:Y:S01]  /*7310*/  ISETP.GT.U32.AND P0, PT, R3, R97, PT ;  /* 0x000000610300720c */ /* 0x000fe20003f04070 */
[--C-:B------:R-:W-:Y:S01]  /*7320*/  @!P1 IMAD.IADD R95, R95, 0x1, -R3.reuse ;  /* 0x000000015f5f9824 */ /* 0x100fe200078e0a03 */
[C---:B------:R-:W-:Y:S01]  /*7330*/  ISETP.GT.U32.AND P1, PT, R3.reuse, R98, PT ;  /* 0x000000620300720c */ /* 0x040fe20003f24070 */
[----:B------:R-:W-:Y:S01]  /*7340*/  @!P6 IMAD.IADD R96, R96, 0x1, -R3 ;  /* 0x000000016060e824 */ /* 0x000fe200078e0a03 */
[----:B------:R-:W-:Y:S01]  /*7350*/  IABS R101, R108 ;  /* 0x0000006c00657213 */ /* 0x000fe20000000000 */
[C---:B------:R-:W-:Y:S01]  /*7360*/  IMAD R99, R3.reuse, R8, R103 ;  /* 0x0000000803637224 */ /* 0x040fe200078e0267 */
[----:B------:R-:W-:Y:S01]  /*7370*/  IABS R103, R109 ;  /* 0x0000006d00677213 */ /* 0x000fe20000000000 */
[----:B------:R-:W-:Y:S01]  /*7380*/  VIADD R100, R6, 0x12e ;  /* 0x0000012e06647836 */ /* 0x000fe20000000000 */
[----:B------:R-:W-:Y:S01]  /*7390*/  ISETP.GT.U32.AND P6, PT, R3, R96, PT ;  /* 0x000000600300720c */ /* 0x000fe20003fc4070 */
[----:B------:R-:W-:-:S03]  /*73a0*/  IMAD.HI.U32 R7, R2, R101, RZ ;  /* 0x0000006502077227 */ /* 0x000fc600078e00ff */
[----:B------:R-:W-:Y:S01]  /*73b0*/  IABS R105, R100 ;  /* 0x0000006400697213 */ /* 0x000fe20000000000 */
[--C-:B------:R-:W-:Y:S01]  /*73c0*/  @!P0 IMAD.IADD R97, R97, 0x1, -R3.reuse ;  /* 0x0000000161618824 */ /* 0x100fe200078e0a03 */
[----:B------:R-:W-:Y:S01]  /*73d0*/  ISETP.GE.AND P0, PT, R106, RZ, PT ;  /* 0x000000ff6a00720c */ /* 0x000fe20003f06270 */
[--C-:B------:R-:W-:Y:S01]  /*73e0*/  @!P4 IMAD.IADD R94, R94, 0x1, -R3.reuse ;  /* 0x000000015e5ec824 */ /* 0x100fe200078e0a03 */
[----:B------:R-:W-:Y:S01]  /*73f0*/  ISETP.GE.AND P4, PT, R104, RZ, PT ;  /* 0x000000ff6800720c */ /* 0x000fe20003f86270 */
[----:B------:R-:W-:Y:S01]  /*7400*/  @!P1 IMAD.IADD R98, R98, 0x1, -R3 ;  /* 0x0000000162629824 */ /* 0x000fe200078e0a03 */
[----:B------:R-:W-:Y:S01]  /*7410*/  IABS R104, R110 ;  /* 0x0000006e00687213 */ /* 0x000fe20000000000 */
[----:B------:R-:W-:Y:S01]  /*7420*/  IMAD.HI.U32 R8, R2, R103, RZ ;  /* 0x0000006702087227 */ /* 0x000fe200078e00ff */
[----:B------:R-:W-:Y:S02]  /*7430*/  ISETP.GT.U32.AND P1, PT, R3, R97, PT ;  /* 0x000000610300720c */ /* 0x000fe40003f24070 */
[----:B------:R-:W-:Y:S01]  /*7440*/  IABS R106, R113 ;  /* 0x00000071006a7213 */ /* 0x000fe20000000000 */
[----:B------:R-:W-:Y:S01]  /*7450*/  @!P3 IMAD.MOV R94, RZ, RZ, -R94 ;  /* 0x000000ffff5eb224 */ /* 0x000fe200078e0a5e */
[----:B------:R-:W-:Y:S01]  /*7460*/  ISETP.GE.AND P3, PT, R100, RZ, PT ;  /* 0x000000ff6400720c */ /* 0x000fe20003f66270 */
[----:B------:R-:W-:-:S04]  /*7470*/  IMAD.HI.U32 R100, R2, R104, RZ ;  /* 0x0000006802647227 */ /* 0x000fc800078e00ff */
[----:B------:R-:W-:Y:S02]  /*7480*/  IMAD.MOV R102, RZ, RZ, -R7 ;  /* 0x000000ffff667224 */ /* 0x000fe400078e0a07 */
[----:B------:R-:W-:Y:S02]  /*7490*/  IMAD.MOV R8, RZ, RZ, -R8 ;  /* 0x000000ffff087224 */ /* 0x000fe400078e0a08 */
[----:B------:R-:W-:Y:S01]  /*74a0*/  @!P6 IMAD.IADD R96, R96, 0x1, -R3 ;  /* 0x000000016060e824 */ /* 0x000fe200078e0a03 */
[C---:B------:R-:W-:Y:S01]  /*74b0*/  ISETP.GT.U32.AND P6, PT, R3.reuse, R99, PT ;  /* 0x000000630300720c */ /* 0x040fe20003fc4070 */
[----:B------:R-:W-:Y:S02]  /*74c0*/  IMAD.MOV R7, RZ, RZ, -R100 ;  /* 0x000000ffff077224 */ /* 0x000fe400078e0a64 */
[----:B------:R-:W-:Y:S01]  /*74d0*/  @!P2 IMAD.MOV R95, RZ, RZ, -R95 ;  /* 0x000000ffff5fa224 */ /* 0x000fe200078e0a5f */
[C---:B------:R-:W-:Y:S01]  /*74e0*/  ISETP.GT.U32.AND P2, PT, R3.reuse, R98, PT ;  /* 0x000000620300720c */ /* 0x040fe20003f44070 */
[----:B------:R-:W-:-:S02]  /*74f0*/  IMAD R100, R3, R102, R101 ;  /* 0x0000006603647224 */ /* 0x000fc400078e0265 */
[----:B------:R-:W-:Y:S02]  /*7500*/  IMAD R101, R3, R8, R103 ;  /* 0x0000000803657224 */ /* 0x000fe400078e0267 */
[----:B------:R-:W-:Y:S02]  /*7510*/  @!P1 IMAD.IADD R97, R97, 0x1, -R3 ;  /* 0x0000000161619824 */ /* 0x000fe400078e0a03 */
[C---:B------:R-:W-:Y:S01]  /*7520*/  IMAD R102, R3.reuse, R7, R104 ;  /* 0x0000000703667224 */ /* 0x040fe200078e0268 */
[C---:B------:R-:W-:Y:S01]  /*7530*/  ISETP.GT.U32.AND P1, PT, R3.reuse, R101, PT ;  /* 0x000000650300720c */ /* 0x040fe20003f24070 */
[----:B------:R-:W-:Y:S01]  /*7540*/  @!P5 IMAD.MOV R96, RZ, RZ, -R96 ;  /* 0x000000ffff60d224 */ /* 0x000fe200078e0a60 */
[----:B------:R-:W-:Y:S01]  /*7550*/  ISETP.GT.U32.AND P5, PT, R3, R100, PT ;  /* 0x000000640300720c */ /* 0x000fe20003fa4070 */
[----:B------:R-:W-:Y:S01]  /*7560*/  IMAD.HI.U32 R7, R2, R105, RZ ;  /* 0x0000006902077227 */ /* 0x000fe200078e00ff */
[----:B------:R-:W-:-:S03]  /*7570*/  IABS R104, R111 ;  /* 0x0000006f00687213 */ /* 0x000fc60000000000 */
[--C-:B------:R-:W-:Y:S02]  /*7580*/  @!P6 IMAD.IADD R99, R99, 0x1, -R3.reuse ;  /* 0x000000016363e824 */ /* 0x100fe400078e0a03 */
[----:B------:R-:W-:Y:S01]  /*7590*/  @!P2 IMAD.IADD R98, R98, 0x1, -R3 ;  /* 0x000000016262a824 */ /* 0x000fe200078e0a03 */
[C---:B------:R-:W-:Y:S01]  /*75a0*/  ISETP.GT.U32.AND P2, PT, R3.reuse, R102, PT ;  /* 0x000000660300720c */ /* 0x040fe20003f44070 */
[----:B------:R-:W-:Y:S01]  /*75b0*/  IMAD.MOV R8, RZ, RZ, -R7 ;  /* 0x000000ffff087224 */ /* 0x000fe200078e0a07 */
[----:B------:R-:W-:Y:S01]  /*75c0*/  ISETP.GT.U32.AND P6, PT, R3, R99, PT ;  /* 0x000000630300720c */ /* 0x000fe20003fc4070 */
[----:B------:R-:W-:Y:S01]  /*75d0*/  @!P1 IMAD.IADD R101, R101, 0x1, -R3 ;  /* 0x0000000165659824 */ /* 0x000fe200078e0a03 */
[----:B------:R-:W-:Y:S01]  /*75e0*/  ISETP.GE.AND P1, PT, R108, RZ, PT ;  /* 0x000000ff6c00720c */ /* 0x000fe20003f26270 */
[----:B------:R-:W-:Y:S01]  /*75f0*/  IMAD R103, R3, R8, R105 ;  /* 0x0000000803677224 */ /* 0x000fe200078e0269 */
[----:B------:R-:W-:Y:S01]  /*7600*/  IABS R105, R112 ;  /* 0x0000007000697213 */ /* 0x000fe20000000000 */
[----:B------:R-:W-:-:S04]  /*7610*/  IMAD.HI.U32 R7, R2, R104, RZ ;  /* 0x0000006802077227 */ /* 0x000fc800078e00ff */
[----:B------:R-:W-:Y:S01]  /*7620*/  @!P5 IMAD.IADD R100, R100, 0x1, -R3 ;  /* 0x000000016464d824 */ /* 0x000fe200078e0a03 */
[C---:B------:R-:W-:Y:S01]  /*7630*/  ISETP.GT.U32.AND P5, PT, R3.reuse, R103, PT ;  /* 0x000000670300720c */ /* 0x040fe20003fa4070 */
[----:B------:R-:W-:Y:S01]  /*7640*/  @!P4 IMAD.MOV R97, RZ, RZ, -R97 ;  /* 0x000000ffff61c224 */ /* 0x000fe200078e0a61 */
[----:B------:R-:W-:Y:S01]  /*7650*/  ISETP.GT.U32.AND P4, PT, R3, R101, PT ;  /* 0x000000650300720c */ /* 0x000fe20003f84070 */
[----:B------:R-:W-:Y:S02]  /*7660*/  IMAD.MOV R8, RZ, RZ, -R7 ;  /* 0x000000ffff087224 */ /* 0x000fe400078e0a07 */
[----:B------:R-:W-:-:S04]  /*7670*/  IMAD.HI.U32 R7, R2, R105, RZ ;  /* 0x0000006902077227 */ /* 0x000fc800078e00ff */
[----:B------:R-:W-:Y:S01]  /*7680*/  @!P2 IMAD.IADD R102, R102, 0x1, -R3 ;  /* 0x000000016666a824 */ /* 0x000fe200078e0a03 */
[C---:B------:R-:W-:Y:S01]  /*7690*/  ISETP.GT.U32.AND P2, PT, R3.reuse, R100, PT ;  /* 0x000000640300720c */ /* 0x040fe20003f44070 */
[----:B------:R-:W-:Y:S02]  /*76a0*/  IMAD R104, R3, R8, R104 ;  /* 0x0000000803687224 */ /* 0x000fe400078e0268 */
[----:B------:R-:W-:Y:S02]  /*76b0*/  IMAD.MOV R8, RZ, RZ, -R7 ;  /* 0x000000ffff087224 */ /* 0x000fe400078e0a07 */
[----:B------:R-:W-:Y:S01]  /*76c0*/  @!P6 IMAD.IADD R99, R99, 0x1, -R3 ;  /* 0x000000016363e824 */ /* 0x000fe200078e0a03 */
[----:B------:R-:W-:Y:S01]  /*76d0*/  ISETP.GE.AND P6, PT, R107, RZ, PT ;  /* 0x000000ff6b00720c */ /* 0x000fe20003fc6270 */
[----:B------:R-:W-:Y:S01]  /*76e0*/  IMAD R105, R3, R8, R105 ;  /* 0x0000000803697224 */ /* 0x000fe200078e0269 */
[----:B------:R-:W-:Y:S01]  /*76f0*/  LOP3.LUT R8, R5, 0x126, RZ, 0xfc, !PT ;  /* 0x0000012605087812 */ /* 0x000fe200078efcff */
[----:B------:R-:W-:-:S02]  /*7700*/  @!P4 IMAD.IADD R101, R101, 0x1, -R3 ;  /* 0x000000016565c824 */ /* 0x000fc400078e0a03 */
[----:B------:R-:W-:Y:S01]  /*7710*/  IMAD.HI.U32 R7, R2, R106, RZ ;  /* 0x0000006a02077227 */ /* 0x000fe200078e00ff */
[----:B------:R-:W-:Y:S02]  /*7720*/  ISETP.GT.U32.AND P4, PT, R3, R105, PT ;  /* 0x000000690300720c */ /* 0x000fe40003f84070 */
[----:B------:R-:W-:Y:S01]  /*7730*/  IABS R107, R8 ;  /* 0x00000008006b7213 */ /* 0x000fe20000000000 */
[----:B------:R-:W-:Y:S01]  /*7740*/  @!P2 IMAD.IADD R100, R100, 0x1, -R3 ;  /* 0x000000016464a824 */ /* 0x000fe200078e0a03 */
[----:B------:R-:W-:Y:S01]  /*7750*/  ISETP.GE.AND P2, PT, R109, RZ, PT ;  /* 0x000000ff6d00720c */ /* 0x000fe20003f46270 */
[----:B------:R-:W-:Y:S02]  /*7760*/  IMAD.MOV R7, RZ, RZ, -R7 ;  /* 0x000000ffff077224 */ /* 0x000fe400078e0a07 */
[----:B------:R-:W-:Y:S01]  /*7770*/  @!P6 IMAD.MOV R99, RZ, RZ, -R99 ;  /* 0x000000ffff63e224 */ /* 0x000fe200078e0a63 */
[----:B------:R-:W-:Y:S01]  /*7780*/  ISETP.GT.U32.AND P6, PT, R3, R104, PT ;  /* 0x000000680300720c */ /* 0x000fe20003fc4070 */
[----:B------:R-:W-:Y:S01]  /*7790*/  @!P5 IMAD.IADD R103, R103, 0x1, -R3 ;  /* 0x000000016767d824 */ /* 0x000fe200078e0a03 */
[C---:B------:R-:W-:Y:S01]  /*77a0*/  ISETP.GT.U32.AND P5, PT, R3.reuse, R102, PT ;  /* 0x000000660300720c */ /* 0x040fe20003fa4070 */
[----:B------:R-:W-:-:S02]  /*77b0*/  IMAD R106, R3, R7, R106 ;  /* 0x00000007036a7224 */ /* 0x000fc400078e026a */
[----:B------:R-:W-:Y:S02]  /*77c0*/  @!P4 IMAD.IADD R105, R105, 0x1, -R3 ;  /* 0x000000016969c824 */ /* 0x000fe400078e0a03 */
[----:B------:R-:W-:Y:S01]  /*77d0*/  @!P0 IMAD.MOV R98, RZ, RZ, -R98 ;  /* 0x000000ffff628224 */ /* 0x000fe200078e0a62 */
[C---:B------:R-:W-:Y:S01]  /*77e0*/  ISETP.GT.U32.AND P0, PT, R3.reuse, R103, PT ;  /* 0x000000670300720c */ /* 0x040fe20003f04070 */
[----:B------:R-:W-:Y:S01]  /*77f0*/  @!P2 IMAD.MOV R101, RZ, RZ, -R101 ;  /* 0x000000ffff65a224 */ /* 0x000fe200078e0a65 */
[C---:B------:R-:W-:Y:S01]  /*7800*/  ISETP.GT.U32.AND P2, PT, R3.reuse, R105, PT ;  /* 0x000000690300720c */ /* 0x040fe20003f44070 */
[----:B------:R-:W-:Y:S01]  /*7810*/  IMAD.HI.U32 R7, R2, R107, RZ ;  /* 0x0000006b02077227 */ /* 0x000fe200078e00ff */
[----:B------:R-:W-:-:S03]  /*7820*/  ISETP.GT.U32.AND P4, PT, R3, R106, PT ;  /* 0x0000006a0300720c */ /* 0x000fc60003f84070 */
[----:B------:R-:W-:Y:S01]  /*7830*/  @!P6 IMAD.IADD R104, R104, 0x1, -R3 ;  /* 0x000000016868e824 */ /* 0x000fe200078e0a03 */
[----:B------:R-:W-:Y:S01]  /*7840*/  ISETP.GE.AND P6, PT, R112, RZ, PT ;  /* 0x000000ff7000720c */ /* 0x000fe20003fc6270 */
[----:B------:R-:W-:Y:S01]  /*7850*/  IMAD.MOV R108, RZ, RZ, -R7 ;  /* 0x000000ffff6c7224 */ /* 0x000fe200078e0a07 */
[----:B------:R-:W-:Y:S01]  /*7860*/  LOP3.LUT R7, R5, 0x124, RZ, 0xfc, !PT ;  /* 0x0000012405077812 */ /* 0x000fe200078efcff */
[----:B------:R-:W-:Y:S01]  /*7870*/  @!P1 IMAD.MOV R100, RZ, RZ, -R100 ;  /* 0x000000ffff649224 */ /* 0x000fe200078e0a64 */
[C---:B------:R-:W-:Y:S01]  /*7880*/  ISETP.GT.U32.AND P1, PT, R3.reuse, R104, PT ;  /* 0x000000680300720c */ /* 0x040fe20003f24070 */
[----:B------:R-:W-:Y:S01]  /*7890*/  @!P5 IMAD.IADD R102, R102, 0x1, -R3 ;  /* 0x000000016666d824 */ /* 0x000fe200078e0a03 */
[----:B------:R-:W-:Y:S01]  /*78a0*/  ISETP.GE.AND P5, PT, R110, RZ, PT ;  /* 0x000000ff6e00720c */ /* 0x000fe20003fa6270 */
[----:B------:R-:W-:Y:S01]  /*78b0*/  IMAD R107, R3, R108, R107 ;  /* 0x0000006c036b7224 */ /* 0x000fe200078e026b */
[----:B------:R-:W-:Y:S01]  /*78c0*/  IABS R109, R7 ;  /* 0x00000007006d7213 */ /* 0x000fe20000000000 */
[--C-:B------:R-:W-:Y:S01]  /*78d0*/  @!P2 IMAD.IADD R105, R105, 0x1, -R3.reuse ;  /* 0x000000016969a824 */ /* 0x100fe200078e0a03 */
[----:B------:R-:W-:Y:S01]  /*78e0*/  ISETP.GE.AND P2, PT, R7, RZ, PT ;  /* 0x000000ff0700720c */ /* 0x000fe20003f46270 */
[--C-:B------:R-:W-:Y:S01]  /*78f0*/  @!P0 IMAD.IADD R103, R103, 0x1, -R3.reuse ;  /* 0x0000000167678824 */ /* 0x100fe200078e0a03 */
[----:B------:R-:W-:Y:S01]  /*7900*/  ISETP.GE.AND P0, PT, R111, RZ, PT ;  /* 0x000000ff6f00720c */ /* 0x000fe20003f06270 */
[----:B------:R-:W-:Y:S01]  /*7910*/  @!P4 IMAD.IADD R106, R106, 0x1, -R3 ;  /* 0x000000016a6ac824 */ /* 0x000fe200078e0a03 */
[----:B------:R-:W-:Y:S01]  /*7920*/  LOP3.LUT R108, R5, 0x120, RZ, 0xfc, !PT ;  /* 0x00000120056c7812 */ /* 0x000fe200078efcff */
[----:B------:R-:W-:Y:S01]  /*7930*/  @!P6 IMAD.MOV R105, RZ, RZ, -R105 ;  /* 0x000000ffff69e224 */ /* 0x000fe200078e0a69 */
[C---:B------:R-:W-:Y:S01]  /*7940*/  ISETP.GT.U32.AND P6, PT, R3.reuse, R107, PT ;  /* 0x0000006b0300720c */ /* 0x040fe20003fc4070 */
[----:B------:R-:W-:Y:S01]  /*7950*/  @!P3 IMAD.MOV R103, RZ, RZ, -R103 ;  /* 0x000000ffff67b224 */ /* 0x000fe200078e0a67 */
[----:B------:R-:W-:Y:S01]  /*7960*/  ISETP.GE.AND P3, PT, R8, RZ, PT ;  /* 0x000000ff0800720c */ /* 0x000fe20003f66270 */
[----:B------:R-:W-:Y:S01]  /*7970*/  VIADD R8, R6, 0x11e ;  /* 0x0000011e06087836 */ /* 0x000fe20000000000 */
[----:B------:R-:W-:Y:S01]  /*7980*/  ISETP.GT.U32.AND P4, PT, R3, R106, PT ;  /* 0x0000006a0300720c */ /* 0x000fe20003f84070 */
[----:B------:R-:W-:-:S02]  /*7990*/  @!P1 IMAD.IADD R104, R104, 0x1, -R3 ;  /* 0x0000000168689824 */ /* 0x000fc400078e0a03 */
[----:B------:R-:W-:Y:S01]  /*79a0*/  @!P5 IMAD.MOV R102, RZ, RZ, -R102 ;  /* 0x000000ffff66d224 */ /* 0x000fe200078e0a66 */
[----:B------:R-:W-:Y:S01]  /*79b0*/  ISETP.GE.AND P1, PT, R8, RZ, PT ;  /* 0x000000ff0800720c */ /* 0x000fe20003f26270 */
[----:B------:R-:W-:Y:S01]  /*79c0*/  IMAD.HI.U32 R7, R2, R109, RZ ;  /* 0x0000006d02077227 */ /* 0x000fe200078e00ff */
[----:B------:R-:W-:Y:S02]  /*79d0*/  IABS R114, R8 ;  /* 0x0000000800727213 */ /* 0x000fe40000000000 */
[----:B------:R-:W-:Y:S01]  /*79e0*/  ISETP.GE.AND P5, PT, R113, RZ, PT ;  /* 0x000000ff7100720c */ /* 0x000fe20003fa6270 */
[----:B------:R-:W-:Y:S01]  /*79f0*/  @!P0 IMAD.MOV R104, RZ, RZ, -R104 ;  /* 0x000000ffff688224 */ /* 0x000fe200078e0a68 */
[----:B------:R-:W-:Y:S01]  /*7a00*/  LOP3.LUT R8, R5, 0x122, RZ, 0xfc, !PT ;  /* 0x0000012205087812 */ /* 0x000fe200078efcff */
[--C-:B------:R-:W-:Y:S01]  /*7a10*/  @!P6 IMAD.IADD R107, R107, 0x1, -R3.reuse ;  /* 0x000000016b6be824 */ /* 0x100fe200078e0a03 */
[----:B------:R-:W-:Y:S01]  /*7a20*/  IABS R113, R108 ;  /* 0x0000006c00717213 */ /* 0x000fe20000000000 */
[----:B------:R-:W-:Y:S01]  /*7a30*/  @!P4 IMAD.IADD R106, R106, 0x1, -R3 ;  /* 0x000000016a6ac824 */ /* 0x000fe200078e0a03 */
[----:B------:R-:W-:Y:S01]  /*7a40*/  ISETP.GE.AND P0, PT, R8, RZ, PT ;  /* 0x000000ff0800720c */ /* 0x000fe20003f06270 */
[----:B------:R-:W-:Y:S01]  /*7a50*/  IMAD.HI.U32 R110, R2, R115, RZ ;  /* 0x00000073026e7227 */ /* 0x000fe200078e00ff */
[----:B------:R-:W-:-:S02]  /*7a60*/  IABS R111, R8 ;  /* 0x00000008006f7213 */ /* 0x000fc40000000000 */
[----:B------:R-:W-:Y:S01]  /*7a70*/  ISETP.GE.AND P4, PT, R108, RZ, PT ;  /* 0x000000ff6c00720c */ /* 0x000fe20003f86270 */
[----:B------:R-:W-:Y:S01]  /*7a80*/  IMAD.MOV R8, RZ, RZ, -R7 ;  /* 0x000000ffff087224 */ /* 0x000fe200078e0a07 */
[----:B------:R-:W-:Y:S01]  /*7a90*/  ISETP.GT.U32.AND P6, PT, R3, R107, PT ;  /* 0x0000006b0300720c */ /* 0x000fe20003fc4070 */
[----:B------:R-:W-:-:S04]  /*7aa0*/  IMAD.HI.U32 R7, R2, R111, RZ ;  /* 0x0000006f02077227 */ /* 0x000fc800078e00ff */
[----:B------:R-:W-:Y:S02]  /*7ab0*/  IMAD R108, R3, R8, R109 ;  /* 0x00000008036c7224 */ /* 0x000fe400078e026d */
[----:B------:R-:W-:-:S04]  /*7ac0*/  IMAD.HI.U32 R109, R2, R114, RZ ;  /* 0x00000072026d7227 */ /* 0x000fc800078e00ff */
[----:B------:R-:W-:Y:S02]  /*7ad0*/  IMAD.MOV R112, RZ, RZ, -R7 ;  /* 0x000000ffff707224 */ /* 0x000fe400078e0a07 */
[----:B------:R-:W-:Y:S01]  /*7ae0*/  @!P5 IMAD.MOV R106, RZ, RZ, -R106 ;  /* 0x000000ffff6ad224 */ /* 0x000fe200078e0a6a */
[----:B------:R-:W-:Y:S01]  /*7af0*/  ISETP.GT.U32.AND P5, PT, R3, R108, PT ;  /* 0x0000006c0300720c */ /* 0x000fe20003fa4070 */
[----:B------:R-:W-:-:S04]  /*7b00*/  IMAD.HI.U32 R8, R2, R113, RZ ;  /* 0x0000007102087227 */ /* 0x000fc800078e00ff */
[----:B------:R-:W-:Y:S02]  /*7b10*/  IMAD.MOV R7, RZ, RZ, -R109 ;  /* 0x000000ffff077224 */ /* 0x000fe400078e0a6d */
[----:B------:R-:W-:Y:S02]  /*7b20*/  IMAD R109, R3, R112, R111 ;  /* 0x00000070036d7224 */ /* 0x000fe400078e026f */
[----:B------:R-:W-:Y:S02]  /*7b30*/  IMAD.MOV R8, RZ, RZ, -R8 ;  /* 0x000000ffff087224 */ /* 0x000fe400078e0a08 */
[----:B------:R-:W-:Y:S01]  /*7b40*/  @!P6 IMAD.IADD R107, R107, 0x1, -R3 ;  /* 0x000000016b6be824 */ /* 0x000fe200078e0a03 */
[C---:B------:R-:W-:Y:S01]  /*7b50*/  ISETP.GT.U32.AND P6, PT, R3.reuse, R109, PT ;  /* 0x0000006d0300720c */ /* 0x040fe20003fc4070 */
[----:B------:R-:W-:Y:S02]  /*7b60*/  IMAD.MOV R116, RZ, RZ, -R110 ;  /* 0x000000ffff747224 */ /* 0x000fe400078e0a6e */
[----:B------:R-:W-:Y:S01]  /*7b70*/  IMAD R110, R3, R8, R113 ;  /* 0x00000008036e7224 */ /* 0x000fe200078e0271 */
[----:B------:R-:W-:Y:S01]  /*7b80*/  IABS R113, R121 ;  /* 0x0000007900717213 */ /* 0x000fe20000000000 */
[----:B------:R-:W-:-:S02]  /*7b90*/  @!P5 IMAD.IADD R108, R108, 0x1, -R3 ;  /* 0x000000016c6cd824 */ /* 0x000fc400078e0a03 */
[C---:B------:R-:W-:Y:S01]  /*7ba0*/  IMAD R111, R3.reuse, R7, R114 ;  /* 0x00000007036f7224 */ /* 0x040fe200078e0272 */
[C---:B------:R-:W-:Y:S01]  /*7bb0*/  ISETP.GT.U32.AND P5, PT, R3.reuse, R110, PT ;  /* 0x0000006e0300720c */ /* 0x040fe20003fa4070 */
[----:B------:R-:W-:Y:S01]  /*7bc0*/  IMAD R112, R3, R116, R115 ;  /* 0x0000007403707224 */ /* 0x000fe200078e0273 */
[----:B------:R-:W-:Y:S01]  /*7bd0*/  IABS R115, R122 ;  /* 0x0000007a00737213 */ /* 0x000fe20000000000 */
[----:B------:R-:W-:Y:S01]  /*7be0*/  IMAD.HI.U32 R7, R2, R113, RZ ;  /* 0x0000007102077227 */ /* 0x000fe200078e00ff */
[----:B------:R-:W-:-:S03]  /*7bf0*/  IABS R116, R123 ;  /* 0x0000007b00747213 */ /* 0x000fc60000000000 */
[----:B------:R-:W-:Y:S01]  /*7c00*/  @!P6 IMAD.IADD R109, R109, 0x1, -R3 ;  /* 0x000000016d6de824 */ /* 0x000fe200078e0a03 */
[----:B------:R-:W-:Y:S01]  /*7c10*/  ISETP.GT.U32.AND P6, PT, R3, R108, PT ;  /* 0x0000006c0300720c */ /* 0x000fe20003fc4070 */
[----:B------:R-:W-:-:S04]  /*7c20*/  IMAD.HI.U32 R8, R2, R115, RZ ;  /* 0x0000007302087227 */ /* 0x000fc800078e00ff */
[----:B------:R-:W-:Y:S02]  /*7c30*/  @!P5 IMAD.IADD R110, R110, 0x1, -R3 ;  /* 0x000000016e6ed824 */ /* 0x000fe400078e0a03 */
[----:B------:R-:W-:Y:S02]  /*7c40*/  IMAD.MOV R114, RZ, RZ, -R7 ;  /* 0x000000ffff727224 */ /* 0x000fe400078e0a07 */
[----:B------:R-:W-:Y:S01]  /*7c50*/  @!P3 IMAD.MOV R107, RZ, RZ, -R107 ;  /* 0x000000ffff6bb224 */ /* 0x000fe200078e0a6b */
[C---:B------:R-:W-:Y:S01]  /*7c60*/  ISETP.GT.U32.AND P5, PT, R3.reuse, R110, PT ;  /* 0x0000006e0300720c */ /* 0x040fe20003fa4070 */
[----:B------:R-:W-:Y:S01]  /*7c70*/  IMAD.MOV R8, RZ, RZ, -R8 ;  /* 0x000000ffff087224 */ /* 0x000fe200078e0a08 */
[C---:B------:R-:W-:Y:S01]  /*7c80*/  ISETP.GT.U32.AND P3, PT, R3.reuse, R109, PT ;  /* 0x0000006d0300720c */ /* 0x040fe20003f64070 */
[----:B------:R-:W-:Y:S01]  /*7c90*/  @!P6 IMAD.IADD R108, R108, 0x1, -R3 ;  /* 0x000000016c6ce824 */ /* 0x000fe200078e0a03 */
[C---:B------:R-:W-:Y:S01]  /*7ca0*/  ISETP.GT.U32.AND P6, PT, R3.reuse, R111, PT ;  /* 0x0000006f0300720c */ /* 0x040fe20003fc4070 */
[----:B------:R-:W-:-:S02]  /*7cb0*/  IMAD R113, R3, R114, R113 ;  /* 0x0000007203717224 */ /* 0x000fc400078e0271 */
[----:B------:R-:W-:Y:S02]  /*7cc0*/  IMAD R114, R3, R8, R115 ;  /* 0x0000000803727224 */ /* 0x000fe400078e0273 */
[----:B------:R-:W-:Y:S02]  /*7cd0*/  @!P2 IMAD.MOV R108, RZ, RZ, -R108 ;  /* 0x000000ffff6ca224 */ /* 0x000fe400078e0a6c */
[----:B------:R-:W-:-:S04]  /*7ce0*/  IMAD.HI.U32 R7, R2, R116, RZ ;  /* 0x0000007402077227 */ /* 0x000fc800078e00ff */
[--C-:B------:R-:W-:Y:S01]  /*7cf0*/  @!P5 IMAD.IADD R110, R110, 0x1, -R3.reuse ;  /* 0x000000016e6ed824 */ /* 0x100fe200078e0a03 */
[----:B------:R-:W-:Y:S01]  /*7d00*/  ISETP.GT.U32.AND P5, PT, R3, R113, PT ;  /* 0x000000710300720c */ /* 0x000fe20003fa4070 */
[--C-:B------:R-:W-:Y:S01]  /*7d10*/  @!P6 IMAD.IADD R111, R111, 0x1, -R3.reuse ;  /* 0x000000016f6fe824 */ /* 0x100fe200078e0a03 */
[----:B------:R-:W-:Y:S01]  /*7d20*/  ISETP.GT.U32.AND P6, PT, R3, R114, PT ;  /* 0x000000720300720c */ /* 0x000fe20003fc4070 */
[----:B------:R-:W-:Y:S01]  /*7d30*/  @!P3 IMAD.IADD R109, R109, 0x1, -R3 ;  /* 0x000000016d6db824 */ /* 0x000fe200078e0a03 */
[C---:B------:R-:W-:Y:S01]  /*7d40*/  ISETP.GT.U32.AND P3, PT, R3.reuse, R112, PT ;  /* 0x000000700300720c */ /* 0x040fe20003f64070 */
[----:B------:R-:W-:Y:S01]  /*7d50*/  IMAD.HI.U32 R8, R2, R117, RZ ;  /* 0x0000007502087227 */ /* 0x000fe200078e00ff */
[----:B------:R-:W-:-:S03]  /*7d60*/  ISETP.GT.U32.AND P2, PT, R3, R111, PT ;  /* 0x0000006f0300720c */ /* 0x000fc60003f44070 */
[----:B------:R-:W-:-:S04]  /*7d70*/  IMAD.HI.U32 R115, R2, R118, RZ ;  /* 0x0000007602737227 */ /* 0x000fc800078e00ff */
[--C-:B------:R-:W-:Y:S02]  /*7d80*/  @!P5 IMAD.IADD R113, R113, 0x1, -R3.reuse ;  /* 0x000000017171d824 */ /* 0x100fe400078e0a03 */
[----:B------:R-:W-:Y:S02]  /*7d90*/  @!P6 IMAD.IADD R114, R114, 0x1, -R3 ;  /* 0x000000017272e824 */ /* 0x000fe400078e0a03 */
[----:B------:R-:W-:Y:S01]  /*7da0*/  IMAD.MOV R7, RZ, RZ, -R7 ;  /* 0x000000ffff077224 */ /* 0x000fe200078e0a07 */
[C---:B------:R-:W-:Y:S01]  /*7db0*/  ISETP.GT.U32.AND P6, PT, R3.reuse, R113, PT ;  /* 0x000000710300720c */ /* 0x040fe20003fc4070 */
[----:B------:R-:W-:Y:S02]  /*7dc0*/  IMAD.MOV R8, RZ, RZ, -R8 ;  /* 0x000000ffff087224 */ /* 0x000fe400078e0a08 */
[----:B------:R-:W-:Y:S02]  /*7dd0*/  IMAD.MOV R119, RZ, RZ, -R115 ;  /* 0x000000ffff777224 */ /* 0x000fe400078e0a73 */
[----:B------:R-:W-:Y:S01]  /*7de0*/  @!P3 IMAD.IADD R112, R112, 0x1, -R3 ;  /* 0x000000017070b824 */ /* 0x000fe200078e0a03 */
[----:B------:R-:W-:Y:S01]  /*7df0*/  ISETP.GE.AND P3, PT, R120, RZ, PT ;  /* 0x000000ff7800720c */ /* 0x000fe20003f66270 */
[----:B------:R-:W-:-:S02]  /*7e00*/  IMAD R115, R3, R7, R116 ;  /* 0x0000000703737224 */ /* 0x000fc400078e0274 */
[C---:B------:R-:W-:Y:S01]  /*7e10*/  IMAD R116, R3.reuse, R8, R117 ;  /* 0x0000000803747224 */ /* 0x040fe200078e0275 */
[C---:B------:R-:W-:Y:S01]  /*7e20*/  ISETP.GT.U32.AND P5, PT, R3.reuse, R112, PT ;  /* 0x000000700300720c */ /* 0x040fe20003fa4070 */
[----:B------:R-:W-:Y:S01]  /*7e30*/  IMAD R117, R3, R119, R118 ;  /* 0x0000007703757224 */ /* 0x000fe200078e0276 */
[----:B------:R-:W-:Y:S01]  /*7e40*/  IABS R118, R127 ;  /* 0x0000007f00767213 */ /* 0x000fe20000000000 */
[--C-:B------:R-:W-:Y:S01]  /*7e50*/  @!P2 IMAD.IADD R111, R111, 0x1, -R3.reuse ;  /* 0x000000016f6fa824 */ /* 0x100fe200078e0a03 */
[----:B------:R-:W-:Y:S01]  /*7e60*/  ISETP.GT.U32.AND P2, PT, R3, R116, PT ;  /* 0x000000740300720c */ /* 0x000fe20003f44070 */
[----:B------:R-:W-:Y:S01]  /*7e70*/  @!P6 IMAD.IADD R113, R113, 0x1, -R3 ;  /* 0x000000017171e824 */ /* 0x000fe200078e0a03 */
[C---:B------:R-:W-:Y:S01]  /*7e80*/  ISETP.GT.U32.AND P6, PT, R3.reuse, R117, PT ;  /* 0x000000750300720c */ /* 0x040fe20003fc4070 */
[----:B------:R-:W-:Y:S02]  /*7e90*/  VIADD R7, R6, 0x10e ;  /* 0x0000010e06077836 */ /* 0x000fe40000000000 */
[----:B------:R-:W-:Y:S01]  /*7ea0*/  @!P4 IMAD.MOV R110, RZ, RZ, -R110 ;  /* 0x000000ffff6ec224 */ /* 0x000fe200078e0a6e */
[----:B------:R-:W-:Y:S01]  /*7eb0*/  ISETP.GT.U32.AND P4, PT, R3, R115, PT ;  /* 0x000000730300720c */ /* 0x000fe20003f84070 */
[----:B------:R-:W-:Y:S01]  /*7ec0*/  @!P0 IMAD.MOV R109, RZ, RZ, -R109 ;  /* 0x000000ffff6d8224 */ /* 0x000fe200078e0a6d */
[----:B------:R-:W-:Y:S01]  /*7ed0*/  IABS R119, R7 ;  /* 0x0000000700777213 */ /* 0x000fe20000000000 */
[----:B------:R-:W-:Y:S01]  /*7ee0*/  @!P5 IMAD.IADD R112, R112, 0x1, -R3 ;  /* 0x000000017070d824 */ /* 0x000fe200078e0a03 */
[----:B------:R-:W-:Y:S01]  /*7ef0*/  ISETP.GE.AND P5, PT, R7, RZ, PT ;  /* 0x000000ff0700720c */ /* 0x000fe20003fa6270 */
[----:B------:R-:W-:Y:S01]  /*7f00*/  IMAD.HI.U32 R7, R2, R118, RZ ;  /* 0x0000007602077227 */ /* 0x000fe200078e00ff */
[----:B------:R-:W-:-:S03]  /*7f10*/  ISETP.GT.U32.AND P0, PT, R3, R114, PT ;  /* 0x000000720300720c */ /* 0x000fc60003f04070 */
[--C-:B------:R-:W-:Y:S01]  /*7f20*/  @!P2 IMAD.IADD R116, R116, 0x1, -R3.reuse ;  /* 0x000000017474a824 */ /* 0x100fe200078e0a03 */
[----:B------:R-:W-:Y:S01]  /*7f30*/  ISETP.GE.AND P2, PT, R123, RZ, PT ;  /* 0x000000ff7b00720c */ /* 0x000fe20003f46270 */
[----:B------:R-:W-:Y:S01]  /*7f40*/  @!P6 IMAD.IADD R117, R117, 0x1, -R3 ;  /* 0x000000017575e824 */ /* 0x000fe200078e0a03 */
[----:B------:R-:W-:Y:S01]  /*7f50*/  LOP3.LUT R123, R5, 0x10a, RZ, 0xfc, !PT ;  /* 0x0000010a057b7812 */ /* 0x000fe200078efcff */
[----:B------:R-:W-:Y:S01]  /*7f60*/  IMAD.MOV R8, RZ, RZ, -R7 ;  /* 0x000000ffff087224 */ /* 0x000fe200078e0a07 */
[----:B------:R-:W-:Y:S01]  /*7f70*/  ISETP.GT.U32.AND P6, PT, R3, R116, PT ;  /* 0x000000740300720c */ /* 0x000fe20003fc4070 */
[----:B------:R-:W-:-:S04]  /*7f80*/  IMAD.HI.U32 R7, R2, R119, RZ ;  /* 0x0000007702077227 */ /* 0x000fc800078e00ff */
[----:B------:R-:W-:Y:S02]  /*7f90*/  IMAD R118, R3, R8, R118 ;  /* 0x0000000803767224 */ /* 0x000fe400078e0276 */
[----:B------:R-:W-:Y:S02]  /*7fa0*/  IMAD.MOV R8, RZ, RZ, -R7 ;  /* 0x000000ffff087224 */ /* 0x000fe400078e0a07 */
[----:B------:R-:W-:Y:S01]  /*7fb0*/  @!P4 IMAD.IADD R115, R115, 0x1, -R3 ;  /* 0x000000017373c824 */ /* 0x000fe200078e0a03 */
[----:B------:R-:W-:Y:S01]  /*7fc0*/  ISETP.GE.AND P4, PT, R122, RZ, PT ;  /* 0x000000ff7a00720c */ /* 0x000fe20003f86270 */
[----:B------:R-:W-:Y:S01]  /*7fd0*/  IMAD R119, R3, R8, R119 ;  /* 0x0000000803777224 */ /* 0x000fe200078e0277 */
[----:B------:R-:W-:Y:S01]  /*7fe0*/  LOP3.LUT R122, R5, 0x10c, RZ, 0xfc, !PT ;  /* 0x0000010c057a7812 */ /* 0x000fe200078efcff */
[--C-:B------:R-:W-:Y:S02]  /*7ff0*/  @!P6 IMAD.IADD R116, R116, 0x1, -R3.reuse ;  /* 0x000000017474e824 */ /* 0x100fe400078e0a03 */
[----:B------:R-:W-:Y:S01]  /*8000*/  @!P0 IMAD.IADD R114, R114, 0x1, -R3 ;  /* 0x0000000172728824 */ /* 0x000fe200078e0a03 */
[----:B------:R-:W-:Y:S01]  /*8010*/  ISETP.GT.U32.AND P6, PT, R3, R119, PT ;  /* 0x000000770300720c */ /* 0x000fe20003fc4070 */
[----:B------:R-:W-:Y:S01]  /*8020*/  @!P1 IMAD.MOV R111, RZ, RZ, -R111 ;  /* 0x000000ffff6f9224 */ /* 0x000fe200078e0a6f */
[----:B------:R-:W-:Y:S01]  /*8030*/  IABS R120, R122 ;  /* 0x0000007a00787213 */ /* 0x000fe20000000000 */
[----:B------:R-:W-:Y:S01]  /*8040*/  @!P3 IMAD.MOV R112, RZ, RZ, -R112 ;  /* 0x000000ffff70b224 */ /* 0x000fe200078e0a70 */
[----:B------:R-:W-:-:S02]  /*8050*/  ISETP.GE.AND P0, PT, R121, RZ, PT ;  /* 0x000000ff7900720c */ /* 0x000fc40003f06270 */
[----:B------:R-:W-:Y:S01]  /*8060*/  IABS R121, R123 ;  /* 0x0000007b00797213 */ /* 0x000fe20000000000 */
[----:B------:R-:W-:Y:S01]  /*8070*/  @!P4 IMAD.MOV R114, RZ, RZ, -R114 ;  /* 0x000000ffff72c224 */ /* 0x000fe200078e0a72 */
[C---:B------:R-:W-:Y:S01]  /*8080*/  ISETP.GT.U32.AND P4, PT, R3.reuse, R118, PT ;  /* 0x000000760300720c */ /* 0x040fe20003f84070 */
[C---:B------:R-:W-:Y:S01]  /*8090*/  IMAD.HI.U32 R7, R2.reuse, R120, RZ ;  /* 0x0000007802077227 */ /* 0x040fe200078e00ff */
[C---:B------:R-:W-:Y:S02]  /*80a0*/  ISETP.GT.U32.AND P1, PT, R3.reuse, R115, PT ;  /* 0x000000730300720c */ /* 0x040fe40003f24070 */
[----:B------:R-:W-:Y:S01]  /*80b0*/  ISETP.GT.U32.AND P3, PT, R3, R117, PT ;  /* 0x000000750300720c */ /* 0x000fe20003f64070 */
[----:B------:R-:W-:Y:S02]  /*80c0*/  @!P6 IMAD.IADD R119, R119, 0x1, -R3 ;  /* 0x000000017777e824 */ /* 0x000fe400078e0a03 */
[----:B------:R-:W-:Y:S02]  /*80d0*/  IMAD.MOV R8, RZ, RZ, -R7 ;  /* 0x000000ffff087224 */ /* 0x000fe400078e0a07 */
[----:B------:R-:W-:Y:S01]  /*80e0*/  IMAD.HI.U32 R7, R2, R121, RZ ;  /* 0x0000007902077227 */ /* 0x000fe200078e00ff */
[----:B------:R-:W-:-:S03]  /*80f0*/  ISETP.GT.U32.AND P6, PT, R3, R119, PT ;  /* 0x000000770300720c */ /* 0x000fc60003fc4070 */
[C---:B------:R-:W-:Y:S02]  /*8100*/  IMAD R120, R3.reuse, R8, R120 ;  /* 0x0000000803787224 */ /* 0x040fe400078e0278 */
[----:B------:R-:W-:Y:S02]  /*8110*/  IMAD.MOV R8, RZ, RZ, -R7 ;  /* 0x000000ffff087224 */ /* 0x000fe400078e0a07 */
[----:B------:R-:W-:Y:S02]  /*8120*/  @!P4 IMAD.IADD R118, R118, 0x1, -R3 ;  /* 0x000000017676c824 */ /* 0x000fe400078e0a03 */
[----:B------:R-:W-:Y:S02]  /*8130*/  IMAD R121, R3, R8, R121 ;  /* 0x0000000803797224 */ /* 0x000fe400078e0279 */
[----:B------:R-:W-:Y:S01]  /*8140*/  @!P0 IMAD.MOV R113, RZ, RZ, -R113 ;  /* 0x000000ffff718224 */ /* 0x000fe200078e0a71 */
[----:B------:R-:W-:Y:S01]  /*8150*/  ISETP.GE.AND P0, PT, R124, RZ, PT ;  /* 0x000000ff7c00720c */ /* 0x000fe20003f06270 */
[--C-:B------:R-:W-:Y:S01]  /*8160*/  @!P1 IMAD.IADD R115, R115, 0x1, -R3.reuse ;  /* 0x0000000173739824 */ /* 0x100fe200078e0a03 */
[----:B------:R-:W-:Y:S01]  /*8170*/  ISETP.GT.U32.AND P4, PT, R3, R118, PT ;  /* 0x000000760300720c */ /* 0x000fe20003f84070 */
[--C-:B------:R-:W-:Y:S01]  /*8180*/  @!P3 IMAD.IADD R117, R117, 0x1, -R3.reuse ;  /* 0x000000017575b824 */ /* 0x100fe200078e0a03 */
[----:B------:R-:W-:Y:S01]  /*8190*/  ISETP.GE.AND P3, PT, R127, RZ, PT ;  /* 0x000000ff7f00720c */ /* 0x000fe20003f66270 */
[----:B------:R-:W-:Y:S01]  /*81a0*/  @!P6 IMAD.IADD R119, R119, 0x1, -R3 ;  /* 0x000000017777e824 */ /* 0x000fe200078e0a03 */
[----:B------:R-:W-:Y:S01]  /*81b0*/  LOP3.LUT R127, R5, 0x108, RZ, 0xfc, !PT ;  /* 0x00000108057f7812 */ /* 0x000fe200078efcff */
[----:B------:R-:W-:Y:S01]  /*81c0*/  @!P2 IMAD.MOV R115, RZ, RZ, -R115 ;  /* 0x000000ffff73a224 */ /* 0x000fe200078e0a73 */
[----:B------:R-:W-:Y:S01]  /*81d0*/  ISETP.GT.U32.AND P6, PT, R3, R121, PT ;  /* 0x000000790300720c */ /* 0x000fe20003fc4070 */
[----:B------:R-:W-:Y:S01]  /*81e0*/  @!P5 IMAD.MOV R119, RZ, RZ, -R119 ;  /* 0x000000ffff77d224 */ /* 0x000fe200078e0a77 */
[----:B------:R-:W-:-:S02]  /*81f0*/  ISETP.GE.AND P2, PT, R122, RZ, PT ;  /* 0x000000ff7a00720c */ /* 0x000fc40003f46270 */
[----:B------:R-:W-:Y:S01]  /*8200*/  IABS R122, R127 ;  /* 0x0000007f007a7213 */ /* 0x000fe20000000000 */
[----:B------:R-:W-:Y:S01]  /*8210*/  @!P0 IMAD.MOV R116, RZ, RZ, -R116 ;  /* 0x000000ffff748224 */ /* 0x000fe200078e0a74 */
[----:B------:R-:W-:Y:S01]  /*8220*/  ISETP.GE.AND P0, PT, R123, RZ, PT ;  /* 0x000000ff7b00720c */ /* 0x000fe20003f06270 */
[----:B------:R-:W-:Y:S01]  /*8230*/  @!P4 IMAD.IADD R118, R118, 0x1, -R3 ;  /* 0x000000017676c824 */ /* 0x000fe200078e0a03 */
[----:B------:R-:W-:Y:S01]  /*8240*/  ISETP.GT.U32.AND P4, PT, R3, R120, PT ;  /* 0x000000780300720c */ /* 0x000fe20003f84070 */
[----:B------:R-:W-:Y:S01]  /*8250*/  IMAD.HI.U32 R7, R2, R122, RZ ;  /* 0x0000007a02077227 */ /* 0x000fe200078e00ff */
[----:B------:R-:W-:Y:S02]  /*8260*/  IABS R124, R128 ;  /* 0x00000080007c7213 */ /* 0x000fe40000000000 */
[----:B------:R-:W-:Y:S01]  /*8270*/  ISETP.GE.AND P1, PT, R126, RZ, PT ;  /* 0x000000ff7e00720c */ /* 0x000fe20003f26270 */
[----:B------:R-:W-:Y:S01]  /*8280*/  IMAD.MOV R123, RZ, RZ, -R7 ;  /* 0x000000ffff7b7224 */ /* 0x000fe200078e0a07 */
[----:B------:R-:W-:Y:S01]  /*8290*/  IABS R126, R129 ;  /* 0x00000081007e7213 */ /* 0x000fe20000000000 */
[----:B------:R-:W-:Y:S01]  /*82a0*/  @!P6 IMAD.IADD R121, R121, 0x1, -R3 ;  /* 0x000000017979e824 */ /* 0x000fe200078e0a03 */
[----:B------:R-:W-:Y:S01]  /*82b0*/  ISETP.GE.AND P5, PT, R128, RZ, PT ;  /* 0x000000ff8000720c */ /* 0x000fe20003fa6270 */
[C---:B------:R-:W-:Y:S01]  /*82c0*/  IMAD R122, R3.reuse, R123, R122 ;  /* 0x0000007b037a7224 */ /* 0x040fe200078e027a */
[----:B------:R-:W-:Y:S01]  /*82d0*/  IABS R128, R131 ;  /* 0x0000008300807213 */ /* 0x000fe20000000000 */
[----:B------:R-:W-:Y:S01]  /*82e0*/  IMAD.HI.U32 R8, R2, R124, RZ ;  /* 0x0000007c02087227 */ /* 0x000fe200078e00ff */
[----:B------:R-:W-:-:S03]  /*82f0*/  ISETP.GT.U32.AND P6, PT, R3, R121, PT ;  /* 0x000000790300720c */ /* 0x000fc60003fc4070 */
[----:B------:R-:W-:Y:S01]  /*8300*/  @!P3 IMAD.MOV R118, RZ, RZ, -R118 ;  /* 0x000000ffff76b224 */ /* 0x000fe200078e0a76 */
[C---:B------:R-:W-:Y:S01]  /*8310*/  ISETP.GT.U32.AND P3, PT, R3.reuse, R122, PT ;  /* 0x0000007a0300720c */ /* 0x040fe20003f64070 */
[----:B------:R-:W-:Y:S02]  /*8320*/  IMAD.MOV R8, RZ, RZ, -R8 ;  /* 0x000000ffff087224 */ /* 0x000fe400078e0a08 */
[----:B------:R-:W-:Y:S02]  /*8330*/  @!P4 IMAD.IADD R120, R120, 0x1, -R3 ;  /* 0x000000017878c824 */ /* 0x000fe400078e0a03 */
[C---:B------:R-:W-:Y:S02]  /*8340*/  IMAD R123, R3.reuse, R8, R124 ;  /* 0x00000008037b7224 */ /* 0x040fe400078e027c */
[----:B------:R-:W-:Y:S01]  /*8350*/  IMAD.HI.U32 R7, R2, R126, RZ ;  /* 0x0000007e02077227 */ /* 0x000fe200078e00ff */
[----:B------:R-:W-:-:S03]  /*8360*/  ISETP.GT.U32.AND P4, PT, R3, R120, PT ;  /* 0x000000780300720c */ /* 0x000fc60003f84070 */
[--C-:B------:R-:W-:Y:S01]  /*8370*/  @!P6 IMAD.IADD R121, R121, 0x1, -R3.reuse ;  /* 0x000000017979e824 */ /* 0x100fe200078e0a03 */
[C---:B------:R-:W-:Y:S01]  /*8380*/  ISETP.GT.U32.AND P6, PT, R3.reuse, R123, PT ;  /* 0x0000007b0300720c */ /* 0x040fe20003fc4070 */
[----:B------:R-:W-:Y:S02]  /*8390*/  @!P3 IMAD.IADD R122, R122, 0x1, -R3 ;  /* 0x000000017a7ab824 */ /* 0x000fe400078e0a03 */
[----:B------:R-:W-:Y:S02]  /*83a0*/  IMAD.MOV R7, RZ, RZ, -R7 ;  /* 0x000000ffff077224 */ /* 0x000fe400078e0a07 */
[----:B------:R-:W-:Y:S01]  /*83b0*/  @!P1 IMAD.MOV R117, RZ, RZ, -R117 ;  /* 0x000000ffff759224 */ /* 0x000fe200078e0a75 */
[C---:B------:R-:W-:Y:S01]  /*83c0*/  ISETP.GT.U32.AND P3, PT, R3.reuse, R122, PT ;  /* 0x0000007a0300720c */ /* 0x040fe20003f64070 */
[----:B------:R-:W-:Y:S01]  /*83d0*/  IMAD R124, R3, R7, R126 ;  /* 0x00000007037c7224 */ /* 0x000fe200078e027e */
[----:B------:R-:W-:Y:S01]  /*83e0*/  ISETP.GE.AND P1, PT, R127, RZ, PT ;  /* 0x000000ff7f00720c */ /* 0x000fe20003f26270 */
[----:B------:R-:W-:Y:S01]  /*83f0*/  @!P4 IMAD.IADD R120, R120, 0x1, -R3 ;  /* 0x000000017878c824 */ /* 0x000fe200078e0a03 */
[----:B------:R-:W-:Y:S01]  /*8400*/  LOP3.LUT R127, R5, 0x102, RZ, 0xfc, !PT ;  /* 0x00000102057f7812 */ /* 0x000fe200078efcff */
[----:B------:R-:W-:Y:S01]  /*8410*/  VIADD R7, R6, 0xfe ;  /* 0x000000fe06077836 */ /* 0x000fe20000000000 */
[----:B------:R-:W-:Y:S01]  /*8420*/  ISETP.GE.AND P4, PT, R129, RZ, PT ;  /* 0x000000ff8100720c */ /* 0x000fe20003f86270 */
[----:B------:R-:W-:Y:S01]  /*8430*/  @!P0 IMAD.MOV R121, RZ, RZ, -R121 ;  /* 0x000000ffff798224 */ /* 0x000fe200078e0a79 */
[----:B------:R-:W-:Y:S01]  /*8440*/  IABS R126, R127 ;  /* 0x0000007f007e7213 */ /* 0x000fe20000000000 */
[--C-:B------:R-:W-:Y:S01]  /*8450*/  @!P6 IMAD.IADD R123, R123, 0x1, -R3.reuse ;  /* 0x000000017b7be824 */ /* 0x100fe200078e0a03 */
[----:B------:R-:W-:Y:S01]  /*8460*/  ISETP.GT.U32.AND P0, PT, R3, R124, PT ;  /* 0x0000007c0300720c */ /* 0x000fe20003f04070 */
[----:B------:R-:W-:Y:S01]  /*8470*/  @!P2 IMAD.MOV R120, RZ, RZ, -R120 ;  /* 0x000000ffff78a224 */ /* 0x000fe200078e0a78 */
[----:B------:R-:W-:Y:S01]  /*8480*/  ISETP.GE.AND P2, PT, R7, RZ, PT ;  /* 0x000000ff0700720c */ /* 0x000fe20003f46270 */
[----:B------:R-:W-:Y:S01]  /*8490*/  @!P3 IMAD.IADD R122, R122, 0x1, -R3 ;  /* 0x000000017a7ab824 */ /* 0x000fe200078e0a03 */
[----:B------:R-:W-:Y:S01]  /*84a0*/  IABS R129, R7 ;  /* 0x0000000700817213 */ /* 0x000fe20000000000 */
[----:B------:R-:W-:Y:S01]  /*84b0*/  IMAD.HI.U32 R7, R2, R126, RZ ;  /* 0x0000007e02077227 */ /* 0x000fe200078e00ff */
[----:B------:R-:W-:-:S02]  /*84c0*/  ISETP.GT.U32.AND P6, PT, R3, R123, PT ;  /* 0x0000007b0300720c */ /* 0x000fc40003fc4070 */
[----:B------:R-:W-:Y:S01]  /*84d0*/  ISETP.GE.AND P3, PT, R127, RZ, PT ;  /* 0x000000ff7f00720c */ /* 0x000fe20003f66270 */
[----:B------:R-:W-:-:S04]  /*84e0*/  IMAD.HI.U32 R8, R2, R128, RZ ;  /* 0x0000008002087227 */ /* 0x000fc800078e00ff */
[----:B------:R-:W-:Y:S02]  /*84f0*/  IMAD.MOV R127, RZ, RZ, -R7 ;  /* 0x000000ffff7f7224 */ /* 0x000fe400078e0a07 */
[----:B------:R-:W-:Y:S02]  /*8500*/  IMAD.MOV R8, RZ, RZ, -R8 ;  /* 0x000000ffff087224 */ /* 0x000fe400078e0a08 */
[--C-:B------:R-:W-:Y:S02]  /*8510*/  @!P0 IMAD.IADD R124, R124, 0x1, -R3.reuse ;  /* 0x000000017c7c8824 */ /* 0x100fe400078e0a03 */
[C---:B------:R-:W-:Y:S02]  /*8520*/  IMAD R126, R3.reuse, R127, R126 ;  /* 0x0000007f037e7224 */ /* 0x040fe400078e027e */
[C---:B------:R-:W-:Y:S01]  /*8530*/  IMAD R127, R3.reuse, R8, R128 ;  /* 0x00000008037f7224 */ /* 0x040fe200078e0280 */
[----:B------:R-:W-:Y:S01]  /*8540*/  ISETP.GT.U32.AND P0, PT, R3, R124, PT ;  /* 0x0000007c0300720c */ /* 0x000fe20003f04070 */
[----:B------:R-:W-:Y:S01]  /*8550*/  @!P6 IMAD.IADD R123, R123, 0x1, -R3 ;  /* 0x000000017b7be824 */ /* 0x000fe200078e0a03 */
[----:B------:R-:W-:Y:S01]  /*8560*/  ISETP.GT.U32.AND P6, PT, R3, R126, PT ;  /* 0x0000007e0300720c */ /* 0x000fe20003fc4070 */
[----:B------:R-:W-:-:S04]  /*8570*/  IMAD.HI.U32 R7, R2, R129, RZ ;  /* 0x0000008102077227 */ /* 0x000fc800078e00ff */
[----:B------:R-:W-:Y:S01]  /*8580*/  @!P5 IMAD.MOV R123, RZ, RZ, -R123 ;  /* 0x000000ffff7bd224 */ /* 0x000fe200078e0a7b */
[----:B------:R-:W-:Y:S01]  /*8590*/  ISETP.GT.U32.AND P5, PT, R3, R127, PT ;  /* 0x0000007f0300720c */ /* 0x000fe20003fa4070 */
[----:B------:R-:W-:Y:S02]  /*85a0*/  IMAD.MOV R128, RZ, RZ, -R7 ;  /* 0x000000ffff807224 */ /* 0x000fe400078e0a07 */
[----:B------:R-:W-:Y:S02]  /*85b0*/  IMAD.MOV.U32 R8, RZ, RZ, R130 ;  /* 0x000000ffff087224 */ /* 0x000fe400078e0082 */
[--C-:B------:R-:W-:Y:S01]  /*85c0*/  @!P0 IMAD.IADD R124, R124, 0x1, -R3.reuse ;  /* 0x000000017c7c8824 */ /* 0x100fe200078e0a03 */
[----:B------:R-:W-:Y:S01]  /*85d0*/  ISETP.GE.AND P0, PT, R132, RZ, PT ;  /* 0x000000ff8400720c */ /* 0x000fe20003f06270 */
[----:B------:R-:W-:Y:S01]  /*85e0*/  @!P6 IMAD.IADD R126, R126, 0x1, -R3 ;  /* 0x000000017e7ee824 */ /* 0x000fe200078e0a03 */
[----:B------:R-:W-:Y:S01]  /*85f0*/  LOP3.LUT R132, R5, 0xfa, RZ, 0xfc, !PT ;  /* 0x000000fa05847812 */ /* 0x000fe200078efcff */
[----:B------:R-:W-:-:S02]  /*8600*/  IMAD R128, R3, R128, R129 ;  /* 0x0000008003807224 */ /* 0x000fc400078e0281 */
[----:B------:R-:W-:Y:S01]  /*8610*/  @!P4 IMAD.MOV R124, RZ, RZ, -R124 ;  /* 0x000000ffff7cc224 */ /* 0x000fe200078e0a7c */
[----:B------:R-:W-:Y:S01]  /*8620*/  ISETP.GT.U32.AND P4, PT, R3, R126, PT ;  /* 0x0000007e0300720c */ /* 0x000fe20003f84070 */
[----:B------:R-:W-:Y:S01]  /*8630*/  @!P5 IMAD.IADD R127, R127, 0x1, -R3 ;  /* 0x000000017f7fd824 */ /* 0x000fe200078e0a03 */
[C---:B------:R-:W-:Y:S01]  /*8640*/  ISETP.GT.U32.AND P6, PT, R3.reuse, R128, PT ;  /* 0x000000800300720c */ /* 0x040fe20003fc4070 */
[----:B------:R-:W-:Y:S01]  /*8650*/  IMAD.HI.U32 R7, R2, R8, RZ ;  /* 0x0000000802077227 */ /* 0x000fe200078e00ff */
[----:B------:R-:W-:Y:S02]  /*8660*/  IABS R130, R132 ;  /* 0x0000008400827213 */ /* 0x000fe40000000000 */
[----:B------:R-:W-:Y:S01]  /*8670*/  ISETP.GT.U32.AND P5, PT, R3, R127, PT ;  /* 0x0000007f0300720c */ /* 0x000fe20003fa4070 */
[----:B------:R-:W-:Y:S02]  /*8680*/  IMAD.MOV R7, RZ, RZ, -R7 ;  /* 0x000000ffff077224 */ /* 0x000fe400078e0a07 */
[----:B------:R-:W-:Y:S01]  /*8690*/  @!P1 IMAD.MOV R122, RZ, RZ, -R122 ;  /* 0x000000ffff7a9224 */ /* 0x000fe200078e0a7a */
[----:B------:R-:W-:Y:S01]  /*86a0*/  ISETP.GE.AND P1, PT, R131, RZ, PT ;  /* 0x000000ff8300720c */ /* 0x000fe20003f26270 */
[----:B------:R-:W-:Y:S01]  /*86b0*/  IMAD R129, R3, R7, R8 ;  /* 0x0000000703817224 */ /* 0x000fe200078e0208 */
[----:B------:R-:W-:Y:S01]  /*86c0*/  IABS R131, R137 ;  /* 0x0000008900837213 */ /* 0x000fe20000000000 */
[----:B------:R-:W-:-:S02]  /*86d0*/  @!P4 IMAD.IADD R126, R126, 0x1, -R3 ;  /* 0x000000017e7ec824 */ /* 0x000fc400078e0a03 */
[----:B------:R-:W-:Y:S01]  /*86e0*/  @!P6 IMAD.IADD R128, R128, 0x1, -R3 ;  /* 0x000000018080e824 */ /* 0x000fe200078e0a03 */
[----:B------:R-:W-:Y:S01]  /*86f0*/  ISETP.GT.U32.AND P4, PT, R3, R129, PT ;  /* 0x000000810300720c */ /* 0x000fe20003f84070 */
[----:B------:R-:W-:-:S03]  /*8700*/  IMAD.HI.U32 R8, R2, R131, RZ ;  /* 0x0000008302087227 */ /* 0x000fc600078e00ff */
[----:B------:R-:W-:Y:S01]  /*8710*/  ISETP.GT.U32.AND P6, PT, R3, R128, PT ;  /* 0x000000800300720c */ /* 0x000fe20003fc4070 */
[----:B------:R-:W-:Y:S01]  /*8720*/  @!P5 IMAD.IADD R127, R127, 0x1, -R3 ;  /* 0x000000017f7fd824 */ /* 0x000fe200078e0a03 */
[----:B------:R-:W-:Y:S01]  /*8730*/  ISETP.GE.AND P5, PT, R132, RZ, PT ;  /* 0x000000ff8400720c */ /* 0x000fe20003fa6270 */
[----:B------:R-:W-:Y:S02]  /*8740*/  IMAD.MOV R132, RZ, RZ, -R8 ;  /* 0x000000ffff847224 */ /* 0x000fe400078e0a08 */
[----:B------:R-:W-:-:S04]  /*8750*/  IMAD.HI.U32 R7, R2, R130, RZ ;  /* 0x0000008202077227 */ /* 0x000fc800078e00ff */
[----:B------:R-:W-:Y:S02]  /*8760*/  IMAD R131, R3, R132, R131 ;  /* 0x0000008403837224 */ /* 0x000fe400078e0283 */
[----:B------:R-:W-:Y:S02]  /*8770*/  IMAD.MOV R7, RZ, RZ, -R7 ;  /* 0x000000ffff077224 */ /* 0x000fe400078e0a07 */
[--C-:B------:R-:W-:Y:S01]  /*8780*/  @!P4 IMAD.IADD R129, R129, 0x1, -R3.reuse ;  /* 0x000000018181c824 */ /* 0x100fe200078e0a03 */
[C---:B------:R-:W-:Y:S01]  /*8790*/  ISETP.GT.U32.AND P4, PT, R3.reuse, R131, PT ;  /* 0x000000830300720c */ /* 0x040fe20003f84070 */
[C---:B------:R-:W-:Y:S02]  /*87a0*/  IMAD R130, R3.reuse, R7, R130 ;  /* 0x0000000703827224 */ /* 0x040fe400078e0282 */
[----:B------:R-:W-:Y:S02]  /*87b0*/  @!P6 IMAD.IADD R128, R128, 0x1, -R3 ;  /* 0x000000018080e824 */ /* 0x000fe400078e0a03 */
[----:B------:R-:W-:Y:S01]  /*87c0*/  IMAD.HI.U32 R7, R2, R133, RZ ;  /* 0x0000008502077227 */ /* 0x000fe200078e00ff */
[----:B------:R-:W-:-:S03]  /*87d0*/  ISETP.GT.U32.AND P6, PT, R3, R130, PT ;  /* 0x000000820300720c */ /* 0x000fc60003fc4070 */
[----:B------:R-:W-:-:S04]  /*87e0*/  IMAD.HI.U32 R8, R2, R134, RZ ;  /* 0x0000008602087227 */ /* 0x000fc800078e00ff */
[----:B------:R-:W-:Y:S01]  /*87f0*/  @!P3 IMAD.MOV R126, RZ, RZ, -R126 ;  /* 0x000000ffff7eb224 */ /* 0x000fe200078e0a7e */
[----:B------:R-:W-:Y:S01]  /*8800*/  ISETP.GT.U32.AND P3, PT, R3, R129, PT ;  /* 0x000000810300720c */ /* 0x000fe20003f64070 */
[----:B------:R-:W-:Y:S02]  /*8810*/  @!P4 IMAD.IADD R131, R131, 0x1, -R3 ;  /* 0x000000018383c824 */ /* 0x000fe400078e0a03 */
[----:B------:R-:W-:Y:S01]  /*8820*/  IMAD.MOV R132, RZ, RZ, -R7 ;  /* 0x000000ffff847224 */ /* 0x000fe200078e0a07 */
[----:B------:R-:W-:Y:S01]  /*8830*/  IABS R7, R140 ;  /* 0x0000008c00077213 */ /* 0x000fe20000000000 */
[----:B------:R-:W-:Y:S01]  /*8840*/  IMAD.MOV R8, RZ, RZ, -R8 ;  /* 0x000000ffff087224 */ /* 0x000fe200078e0a08 */
[C---:B------:R-:W-:Y:S01]  /*8850*/  ISETP.GT.U32.AND P4, PT, R3.reuse, R131, PT ;  /* 0x000000830300720c */ /* 0x040fe20003f84070 */
[C---:B------:R-:W-:Y:S02]  /*8860*/  IMAD R132, R3.reuse, R132, R133 ;  /* 0x0000008403847224 */ /* 0x040fe400078e0285 */
[----:B------:R-:W-:-:S02]  /*8870*/  IMAD R133, R3, R8, R134 ;  /* 0x0000000803857224 */ /* 0x000fc400078e0286 */
[----:B------:R-:W-:Y:S02]  /*8880*/  @!P6 IMAD.IADD R130, R130, 0x1, -R3 ;  /* 0x000000018282e824 */ /* 0x000fe400078e0a03 */
[----:B------:R-:W-:Y:S02]  /*8890*/  IMAD.MOV.U32 R134, RZ, RZ, R7 ;  /* 0x000000ffff867224 */ /* 0x000fe400078e0007 */
[----:B------:R-:W-:Y:S01]  /*88a0*/  @!P2 IMAD.MOV R128, RZ, RZ, -R128 ;  /* 0x000000ffff80a224 */ /* 0x000fe200078e0a80 */
[C---:B------:R-:W-:Y:S01]  /*88b0*/  ISETP.GT.U32.AND P2, PT, R3.reuse, R132, PT ;  /* 0x000000840300720c */ /* 0x040fe20003f44070 */
[----:B------:R-:W-:Y:S01]  /*88c0*/  @!P1 IMAD.MOV R127, RZ, RZ, -R127 ;  /* 0x000000ffff7f9224 */ /* 0x000fe200078e0a7f */
[----:B------:R-:W-:Y:S01]  /*88d0*/  ISETP.GT.U32.AND P1, PT, R3, R130, PT ;  /* 0x000000820300720c */ /* 0x000fe20003f24070 */
[----:B------:R-:W-:-:S04]  /*88e0*/  IMAD.HI.U32 R7, R2, R134, RZ ;  /* 0x0000008602077227 */ /* 0x000fc800078e00ff */
[----:B------:R-:W-:Y:S01]  /*88f0*/  @!P3 IMAD.IADD R129, R129, 0x1, -R3 ;  /* 0x000000018181b824 */ /* 0x000fe200078e0a03 */
[----:B------:R-:W-:Y:S01]  /*8900*/  ISETP.GT.U32.AND P3, PT, R3, R133, PT ;  /* 0x000000850300720c */ /* 0x000fe20003f64070 */
[----:B------:R-:W-:Y:S02]  /*8910*/  IMAD.MOV R7, RZ, RZ, -R7 ;  /* 0x000000ffff077224 */ /* 0x000fe400078e0a07 */
[----:B------:R-:W-:Y:S02]  /*8920*/  VIADD R8, R6, 0xee ;  /* 0x000000ee06087836 */ /* 0x000fe40000000000 */
[----:B------:R-:W-:Y:S01]  /*8930*/  @!P4 IMAD.IADD R131, R131, 0x1, -R3 ;  /* 0x000000018383c824 */ /* 0x000fe200078e0a03 */
[----:B------:R-:W-:Y:S01]  /*8940*/  ISETP.GE.AND P4, PT, R137, RZ, PT ;  /* 0x000000ff8900720c */ /* 0x000fe20003f86270 */
[----:B------:R-:W-:Y:S01]  /*8950*/  IMAD R134, R3, R7, R134 ;  /* 0x0000000703867224 */ /* 0x000fe200078e0286 */
[----:B------:R-:W-:Y:S01]  /*8960*/  ISETP.GE.AND P6, PT, R8, RZ, PT ;  /* 0x000000ff0800720c */ /* 0x000fe20003fc6270 */
[----:B------:R-:W-:Y:S01]  /*8970*/  IMAD.HI.U32 R7, R2, R135, RZ ;  /* 0x0000008702077227 */ /* 0x000fe200078e00ff */
[----:B------:R-:W-:-:S02]  /*8980*/  IABS R136, R8 ;  /* 0x0000000800887213 */ /* 0x000fc40000000000 */
[----:B------:R-:W-:Y:S01]  /*8990*/  IABS R137, R142 ;  /* 0x0000008e00897213 */ /* 0x000fe20000000000 */
[--C-:B------:R-:W-:Y:S01]  /*89a0*/  @!P2 IMAD.IADD R132, R132, 0x1, -R3.reuse ;  /* 0x000000018484a824 */ /* 0x100fe200078e0a03 */
[----:B------:R-:W-:Y:S01]  /*89b0*/  ISETP.GE.AND P2, PT, R138, RZ, PT ;  /* 0x000000ff8a00720c */ /* 0x000fe20003f46270 */
[----:B------:R-:W-:Y:S01]  /*89c0*/  @!P1 IMAD.IADD R130, R130, 0x1, -R3 ;  /* 0x0000000182829824 */ /* 0x000fe200078e0a03 */
[----:B------:R-:W-:Y:S01]  /*89d0*/  ISETP.GT.U32.AND P1, PT, R3, R134, PT ;  /* 0x000000860300720c */ /* 0x000fe20003f24070 */
[----:B------:R-:W-:Y:S02]  /*89e0*/  IMAD.MOV R8, RZ, RZ, -R7 ;  /* 0x000000ffff087224 */ /* 0x000fe400078e0a07 */
[----:B------:R-:W-:Y:S01]  /*89f0*/  @!P3 IMAD.IADD R133, R133, 0x1, -R3 ;  /* 0x000000018585b824 */ /* 0x000fe200078e0a03 */
[C---:B------:R-:W-:Y:S01]  /*8a00*/  ISETP.GT.U32.AND P3, PT, R3.reuse, R132, PT ;  /* 0x000000840300720c */ /* 0x040fe20003f64070 */
[C---:B------:R-:W-:Y:S02]  /*8a10*/  IMAD R135, R3.reuse, R8, R135 ;  /* 0x0000000803877224 */ /* 0x040fe400078e0287 */
[----:B------:R-:W-:Y:S01]  /*8a20*/  @!P0 IMAD.MOV R129, RZ, RZ, -R129 ;  /* 0x000000ffff818224 */ /* 0x000fe200078e0a81 */
[C---:B------:R-:W-:Y:S01]  /*8a30*/  ISETP.GT.U32.AND P0, PT, R3.reuse, R133, PT ;  /* 0x000000850300720c */ /* 0x040fe20003f04070 */
[----:B------:R-:W-:Y:S01]  /*8a40*/  @!P4 IMAD.MOV R131, RZ, RZ, -R131 ;  /* 0x000000ffff83c224 */ /* 0x000fe200078e0a83 */
[----:B------:R-:W-:Y:S01]  /*8a50*/  ISETP.GT.U32.AND P4, PT, R3, R135, PT ;  /* 0x000000870300720c */ /* 0x000fe20003f84070 */
[----:B------:R-:W-:-:S04]  /*8a60*/  IMAD.HI.U32 R7, R2, R136, RZ ;  /* 0x0000008802077227 */ /* 0x000fc800078e00ff */
[----:B------:R-:W-:Y:S02]  /*8a70*/  IMAD.MOV R7, RZ, RZ, -R7 ;  /* 0x000000ffff077224 */ /* 0x000fe400078e0a07 */
[--C-:B------:R-:W-:Y:S02]  /*8a80*/  @!P1 IMAD.IADD R134, R134, 0x1, -R3.reuse ;  /* 0x0000000186869824 */ /* 0x100fe400078e0a03 */
[----:B------:R-:W-:Y:S02]  /*8a90*/  IMAD R136, R3, R7, R136 ;  /* 0x0000000703887224 */ /* 0x000fe400078e0288 */
[--C-:B------:R-:W-:Y:S01]  /*8aa0*/  @!P3 IMAD.IADD R132, R132, 0x1, -R3.reuse ;  /* 0x000000018484b824 */ /* 0x100fe200078e0a03 */
[----:B------:R-:W-:Y:S01]  /*8ab0*/  ISETP.GE.AND P3, PT, R140, RZ, PT ;  /* 0x000000ff8c00720c */ /* 0x000fe20003f66270 */
[--C-:B------:R-:W-:Y:S01]  /*8ac0*/  @!P0 IMAD.IADD R133, R133, 0x1, -R3.reuse ;  /* 0x0000000185858824 */ /* 0x100fe200078e0a03 */
[----:B------:R-:W-:Y:S01]  /*8ad0*/  ISETP.GT.U32.AND P1, PT, R3, R134, PT ;  /* 0x000000860300720c */ /* 0x000fe20003f24070 */
[----:B------:R-:W-:Y:S01]  /*8ae0*/  @!P4 IMAD.IADD R135, R135, 0x1, -R3 ;  /* 0x000000018787c824 */ /* 0x000fe200078e0a03 */
[----:B------:R-:W-:Y:S01]  /*8af0*/  LOP3.LUT R140, R5, 0xea, RZ, 0xfc, !PT ;  /* 0x000000ea058c7812 */ /* 0x000fe200078efcff */
[----:B------:R-:W-:Y:S01]  /*8b00*/  IMAD.HI.U32 R7, R2, R137, RZ ;  /* 0x0000008902077227 */ /* 0x000fe200078e00ff */
[----:B------:R-:W-:-:S02]  /*8b10*/  ISETP.GT.U32.AND P0, PT, R3, R136, PT ;  /* 0x000000880300720c */ /* 0x000fc40003f04070 */
[----:B------:R-:W-:Y:S01]  /*8b20*/  IABS R138, R140 ;  /* 0x0000008c008a7213 */ /* 0x000fe20000000000 */
[----:B------:R-:W-:Y:S01]  /*8b30*/  @!P2 IMAD.MOV R132, RZ, RZ, -R132 ;  /* 0x000000ffff84a224 */ /* 0x000fe200078e0a84 */
[----:B------:R-:W-:Y:S01]  /*8b40*/  ISETP.GT.U32.AND P2, PT, R3, R135, PT ;  /* 0x000000870300720c */ /* 0x000fe20003f44070 */
[----:B------:R-:W-:Y:S01]  /*8b50*/  IMAD.MOV R8, RZ, RZ, -R7 ;  /* 0x000000ffff087224 */ /* 0x000fe200078e0a07 */
[----:B------:R-:W-:Y:S01]  /*8b60*/  ISETP.GE.AND P4, PT, R142, RZ, PT ;  /* 0x000000ff8e00720c */ /* 0x000fe20003f86270 */
[----:B------:R-:W-:Y:S01]  /*8b70*/  IMAD.HI.U32 R7, R2, R138, RZ ;  /* 0x0000008a02077227 */ /* 0x000fe200078e00ff */
[----:B------:R-:W-:-:S03]  /*8b80*/  LOP3.LUT R142, R5, 0xe6, RZ, 0xfc, !PT ;  /* 0x000000e6058e7812 */ /* 0x000fc600078efcff */
[----:B------:R-:W-:Y:S01]  /*8b90*/  @!P1 IMAD.IADD R134, R134, 0x1, -R3 ;  /* 0x0000000186869824 */ /* 0x000fe200078e0a03 */
[----:B------:R-:W-:Y:S01]  /*8ba0*/  ISETP.GE.AND P1, PT, R141, RZ, PT ;  /* 0x000000ff8d00720c */ /* 0x000fe20003f26270 */
[----:B------:R-:W-:Y:S01]  /*8bb0*/  IMAD R137, R3, R8, R137 ;  /* 0x0000000803897224 */ /* 0x000fe200078e0289 */
[----:B------:R-:W-:Y:S01]  /*8bc0*/  LOP3.LUT R141, R5, 0xe8, RZ, 0xfc, !PT ;  /* 0x000000e8058d7812 */ /* 0x000fe200078efcff */
[----:B------:R-:W-:Y:S02]  /*8bd0*/  IMAD.MOV R7, RZ, RZ, -R7 ;  /* 0x000000ffff077224 */ /* 0x000fe400078e0a07 */
[--C-:B------:R-:W-:Y:S02]  /*8be0*/  @!P0 IMAD.IADD R136, R136, 0x1, -R3.reuse ;  /* 0x0000000188888824 */ /* 0x100fe400078e0a03 */
[----:B------:R-:W-:Y:S01]  /*8bf0*/  @!P3 IMAD.MOV R134, RZ, RZ, -R134 ;  /* 0x000000ffff86b224 */ /* 0x000fe200078e0a86 */
[C---:B------:R-:W-:Y:S01]  /*8c00*/  ISETP.GT.U32.AND P3, PT, R3.reuse, R137, PT ;  /* 0x000000890300720c */ /* 0x040fe20003f64070 */
[C---:B------:R-:W-:Y:S01]  /*8c10*/  IMAD R138, R3.reuse, R7, R138 ;  /* 0x00000007038a7224 */ /* 0x040fe200078e028a */
[----:B------:R-:W-:Y:S01]  /*8c20*/  ISETP.GT.U32.AND P0, PT, R3, R136, PT ;  /* 0x000000880300720c */ /* 0x000fe20003f04070 */
[----:B------:R-:W-:Y:S01]  /*8c30*/  @!P5 IMAD.MOV R130, RZ, RZ, -R130 ;  /* 0x000000ffff82d224 */ /* 0x000fe200078e0a82 */
[----:B------:R-:W-:Y:S01]  /*8c40*/  ISETP.GE.AND P5, PT, R139, RZ, PT ;  /* 0x000000ff8b00720c */ /* 0x000fe20003fa6270 */
[----:B------:R-:W-:Y:S01]  /*8c50*/  @!P2 IMAD.IADD R135, R135, 0x1, -R3 ;  /* 0x000000018787a824 */ /* 0x000fe200078e0a03 */
[----:B------:R-:W-:-:S02]  /*8c60*/  ISETP.GT.U32.AND P2, PT, R3, R138, PT ;  /* 0x0000008a0300720c */ /* 0x000fc40003f44070 */
[----:B------:R-:W-:Y:S01]  /*8c70*/  IABS R139, R141 ;  /* 0x0000008d008b7213 */ /* 0x000fe20000000000 */
[----:B------:R-:W-:-:S04]  /*8c80*/  @!P1 IMAD.MOV R135, RZ, RZ, -R135 ;  /* 0x000000ffff879224 */ /* 0x000fc800078e0a87 */
[----:B------:R-:W-:-:S04]  /*8c90*/  IMAD.HI.U32 R7, R2, R139, RZ ;  /* 0x0000008b02077227 */ /* 0x000fc800078e00ff */
[----:B------:R-:W-:Y:S01]  /*8ca0*/  @!P3 IMAD.IADD R137, R137, 0x1, -R3 ;  /* 0x000000018989b824 */ /* 0x000fe200078e0a03 */
[----:B------:R-:W-:Y:S01]  /*8cb0*/  ISETP.GE.AND P3, PT, R142, RZ, PT ;  /* 0x000000ff8e00720c */ /* 0x000fe20003f66270 */
[----:B------:R-:W-:Y:S01]  /*8cc0*/  @!P5 IMAD.MOV R133, RZ, RZ, -R133 ;  /* 0x000000ffff85d224 */ /* 0x000fe200078e0a85 */
[----:B------:R-:W-:Y:S01]  /*8cd0*/  ISETP.GE.AND P5, PT, R140, RZ, PT ;  /* 0x000000ff8c00720c */ /* 0x000fe20003fa6270 */
[----:B------:R-:W-:Y:S01]  /*8ce0*/  @!P0 IMAD.IADD R136, R136, 0x1, -R3 ;  /* 0x0000000188888824 */ /* 0x000fe200078e0a03 */
[----:B------:R-:W-:Y:S01]  /*8cf0*/  ISETP.GE.AND P0, PT, R141, RZ, PT ;  /* 0x000000ff8d00720c */ /* 0x000fe20003f06270 */
[----:B------:R-:W-:Y:S01]  /*8d00*/  IMAD.MOV R8, RZ, RZ, -R7 ;  /* 0x000000ffff087224 */ /* 0x000fe200078e0a07 */
[----:B------:R-:W-:Y:S01]  /*8d10*/  IABS R140, R142 ;  /* 0x0000008e008c7213 */ /* 0x000fe20000000000 */
[----:B------:R-:W-:Y:S01]  /*8d20*/  @!P2 IMAD.IADD R138, R138, 0x1, -R3 ;  /* 0x000000018a8aa824 */ /* 0x000fe200078e0a03 */
[----:B------:R-:W-:Y:S01]  /*8d30*/  IABS R141, R143 ;  /* 0x0000008f008d7213 */ /* 0x000fe20000000000 */
[C---:B------:R-:W-:Y:S01]  /*8d40*/  IMAD R139, R3.reuse, R8, R139 ;  /* 0x00000008038b7224 */ /* 0x040fe200078e028b */
[C---:B------:R-:W-:Y:S01]  /*8d50*/  ISETP.GT.U32.AND P1, PT, R3.reuse, R137, PT ;  /* 0x000000890300720c */ /* 0x040fe20003f24070 */
[----:B------:R-:W-:Y:S01]  /*8d60*/  IMAD.HI.U32 R7, R2, R140, RZ ;  /* 0x0000008c02077227 */ /* 0x000fe200078e00ff */
[----:B------:R-:W-:-:S02]  /*8d70*/  ISETP.GT.U32.AND P2, PT, R3, R138, PT ;  /* 0x0000008a0300720c */ /* 0x000fc40003f44070 */
[----:B------:R-:W-:Y:S01]  /*8d80*/  IABS R142, R146 ;  /* 0x00000092008e7213 */ /* 0x000fe20000000000 */
[----:B------:R-:W-:-:S04]  /*8d90*/  IMAD.HI.U32 R8, R2, R141, RZ ;  /* 0x0000008d02087227 */ /* 0x000fc800078e00ff */
[----:B------:R-:W-:Y:S01]  /*8da0*/  @!P6 IMAD.MOV R136, RZ, RZ, -R136 ;  /* 0x000000ffff88e224 */ /* 0x000fe200078e0a88 */
[----:B------:R-:W-:Y:S01]  /*8db0*/  ISETP.GT.U32.AND P6, PT, R3, R139, PT ;  /* 0x0000008b0300720c */ /* 0x000fe20003fc4070 */
[----:B------:R-:W-:Y:S02]  /*8dc0*/  IMAD.MOV R7, RZ, RZ, -R7 ;  /* 0x000000ffff077224 */ /* 0x000fe400078e0a07 */
[----:B------:R-:W-:Y:S02]  /*8dd0*/  IMAD.MOV R8, RZ, RZ, -R8 ;  /* 0x000000ffff087224 */ /* 0x000fe400078e0a08 */
[----:B------:R-:W-:Y:S01]  /*8de0*/  @!P1 IMAD.IADD R137, R137, 0x1, -R3 ;  /* 0x0000000189899824 */ /* 0x000fe200078e0a03 */
[----:B------:R-:W-:Y:S01]  /*8df0*/  ISETP.GE.AND P1, PT, R143, RZ, PT ;  /* 0x000000ff8f00720c */ /* 0x000fe20003f26270 */
[C---:B------:R-:W-:Y:S01]  /*8e00*/  IMAD R140, R3.reuse, R7, R140 ;  /* 0x00000007038c7224 */ /* 0x040fe200078e028c */
[----:B------:R-:W-:Y:S01]  /*8e10*/  IABS R143, R147 ;  /* 0x00000093008f7213 */ /* 0x000fe20000000000 */
[----:B------:R-:W-:-:S02]  /*8e20*/  IMAD R141, R3, R8, R141 ;  /* 0x00000008038d7224 */ /* 0x000fc400078e028d */
[----:B------:R-:W-:Y:S01]  /*8e30*/  @!P2 IMAD.IADD R138, R138, 0x1, -R3 ;  /* 0x000000018a8aa824 */ /* 0x000fe200078e0a03 */
[C---:B------:R-:W-:Y:S01]  /*8e40*/  ISETP.GT.U32.AND P2, PT, R3.reuse, R140, PT ;  /* 0x0000008c0300720c */ /* 0x040fe20003f44070 */
[----:B------:R-:W-:Y:S01]  /*8e50*/  @!P4 IMAD.MOV R137, RZ, RZ, -R137 ;  /* 0x000000ffff89c224 */ /* 0x000fe200078e0a89 */
[----:B------:R-:W-:Y:S01]  /*8e60*/  ISETP.GT.U32.AND P4, PT, R3, R141, PT ;  /* 0x0000008d0300720c */ /* 0x000fe20003f84070 */
[----:B------:R-:W-:Y:S02]  /*8e70*/  @!P6 IMAD.IADD R139, R139, 0x1, -R3 ;  /* 0x000000018b8be824 */ /* 0x000fe400078e0a03 */
[----:B------:R-:W-:-:S03]  /*8e80*/  IMAD.HI.U32 R7, R2, R142, RZ ;  /* 0x0000008e02077227 */ /* 0x000fc600078e00ff */
[----:B------:R-:W-:Y:S01]  /*8e90*/  ISETP.GT.U32.AND P6, PT, R3, R139, PT ;  /* 0x0000008b0300720c */ /* 0x000fe20003fc4070 */
[----:B------:R-:W-:Y:S02]  /*8ea0*/  VIADD R8, R6, 0xde ;  /* 0x000000de06087836 */ /* 0x000fe40000000000 */
[----:B------:R-:W-:Y:S02]  /*8eb0*/  IMAD.MOV R7, RZ, RZ, -R7 ;  /* 0x000000ffff077224 */ /* 0x000fe400078e0a07 */
[--C-:B------:R-:W-:Y:S01]  /*8ec0*/  @!P2 IMAD.IADD R140, R140, 0x1, -R3.reuse ;  /* 0x000000018c8ca824 */ /* 0x100fe200078e0a03 */
[----:B------:R-:W-:Y:S01]  /*8ed0*/  IABS R145, R8 ;  /* 0x0000000800917213 */ /* 0x000fe20000000000 */
[----:B------:R-:W-:Y:S02]  /*8ee0*/  @!P4 IMAD.IADD R141, R141, 0x1, -R3 ;  /* 0x000000018d8dc824 */ /* 0x000fe400078e0a03 */
[C---:B------:R-:W-:Y:S01]  /*8ef0*/  IMAD R142, R3.reuse, R7, R142 ;  /* 0x00000007038e7224 */ /* 0x040fe200078e028e */
[C---:B------:R-:W-:Y:S01]  /*8f00*/  ISETP.GT.U32.AND P2, PT, R3.reuse, R140, PT ;  /* 0x0000008c0300720c */ /* 0x040fe20003f44070 */
[----:B------:R-:W-:Y:S01]  /*8f10*/  IMAD.HI.U32 R7, R2, R143, RZ ;  /* 0x0000008f02077227 */ /* 0x000fe200078e00ff */
[----:B------:R-:W-:-:S03]  /*8f20*/  ISETP.GT.U32.AND P4, PT, R3, R141, PT ;  /* 0x0000008d0300720c */ /* 0x000fc60003f84070 */
[----:B------:R-:W-:Y:S01]  /*8f30*/  @!P5 IMAD.MOV R138, RZ, RZ, -R138 ;  /* 0x000000ffff8ad224 */ /* 0x000fe200078e0a8a */
[----:B------:R-:W-:Y:S01]  /*8f40*/  ISETP.GE.AND P5, PT, R8, RZ, PT ;  /* 0x000000ff0800720c */ /* 0x000fe20003fa6270 */
[----:B------:R-:W-:Y:S01]  /*8f50*/  @!P6 IMAD.IADD R139, R139, 0x1, -R3 ;  /* 0x000000018b8be824 */ /* 0x000fe200078e0a03 */
[----:B------:R-:W-:Y:S01]  /*8f60*/  ISETP.GT.U32.AND P6, PT, R3, R142, PT ;  /* 0x0000008e0300720c */ /* 0x000fe20003fc4070 */
[----:B------:R-:W-:-:S04]  /*8f70*/  IMAD.HI.U32 R8, R2, R145, RZ ;  /* 0x0000009102087227 */ /* 0x000fc800078e00ff */
[----:B------:R-:W-:Y:S01]  /*8f80*/  IMAD.MOV R144, RZ, RZ, -R7 ;  /* 0x000000ffff907224 */ /* 0x000fe200078e0a07 */
[----:B------:R-:W-:Y:S01]  /*8f90*/  LOP3.LUT R7, R5, 0xdc, RZ, 0xfc, !PT ;  /* 0x000000dc05077812 */ /* 0x000fe200078efcff */
[----:B------:R-:W-:Y:S02]  /*8fa0*/  IMAD.MOV R8, RZ, RZ, -R8 ;  /* 0x000000ffff087224 */ /* 0x000fe400078e0a08 */
[----:B------:R-:W-:Y:S02]  /*8fb0*/  IMAD R143, R3, R144, R143 ;  /* 0x00000090038f7224 */ /* 0x000fe400078e028f */
[----:B------:R-:W-:Y:S01]  /*8fc0*/  @!P2 IMAD.IADD R140, R140, 0x1, -R3 ;  /* 0x000000018c8ca824 */ /* 0x000fe200078e0a03 */
[----:B------:R-:W-:Y:S01]  /*8fd0*/  ISETP.GE.AND P2, PT, R147, RZ, PT ;  /* 0x000000ff9300720c */ /* 0x000fe20003f46270 */
[----:B------:R-:W-:Y:S01]  /*8fe0*/  IMAD R144, R3, R8, R145 ;  /* 0x0000000803907224 */ /* 0x000fe200078e0291 */
[----:B------:R-:W-:Y:S01]  /*8ff0*/  LOP3.LUT R8, R5, 0xda, RZ, 0xfc, !PT ;  /* 0x000000da05087812 */ /* 0x000fe200078efcff */
[--C-:B------:R-:W-:Y:S01]  /*9000*/  @!P4 IMAD.IADD R141, R141, 0x1, -R3.reuse ;  /* 0x000000018d8dc824 */ /* 0x100fe200078e0a03 */
[C---:B------:R-:W-:Y:S01]  /*9010*/  ISETP.GT.U32.AND P4, PT, R3.reuse, R143, PT ;  /* 0x0000008f0300720c */ /* 0x040fe20003f84070 */
[----:B------:R-:W-:Y:S01]  /*9020*/  @!P6 IMAD.IADD R142, R142, 0x1, -R3 ;  /* 0x000000018e8ee824 */ /* 0x000fe200078e0a03 */
[----:B------:R-:W-:Y:S01]  /*9030*/  IABS R145, R7 ;  /* 0x0000000700917213 */ /* 0x000fe20000000000 */
[----:B------:R-:W-:Y:S01]  /*9040*/  @!P3 IMAD.MOV R140, RZ, RZ, -R140 ;  /* 0x000000ffff8cb224 */ /* 0x000fe200078e0a8c */
[C---:B------:R-:W-:Y:S01]  /*9050*/  ISETP.GT.U32.AND P3, PT, R3.reuse, R144, PT ;  /* 0x000000900300720c */ /* 0x040fe20003f64070 */
[----:B------:R-:W-:Y:S01]  /*9060*/  @!P1 IMAD.MOV R141, RZ, RZ, -R141 ;  /* 0x000000ffff8d9224 */ /* 0x000fe200078e0a8d */
[----:B------:R-:W-:Y:S01]  /*9070*/  ISETP.GT.U32.AND P6, PT, R3, R142, PT ;  /* 0x0000008e0300720c */ /* 0x000fe20003fc4070 */
[----:B------:R-:W-:Y:S01]  /*9080*/  @!P0 IMAD.MOV R139, RZ, RZ, -R139 ;  /* 0x000000ffff8b8224 */ /* 0x000fe200078e0a8b */
[----:B------:R-:W-:-:S02]  /*9090*/  IABS R147, R8 ;  /* 0x0000000800937213 */ /* 0x000fc40000000000 */
[----:B------:R-:W-:Y:S01]  /*90a0*/  ISETP.GE.AND P1, PT, R7, RZ, PT ;  /* 0x000000ff0700720c */ /* 0x000fe20003f26270 */
[----:B------:R-:W-:Y:S01]  /*90b0*/  IMAD.HI.U32 R7, R2, R145, RZ ;  /* 0x0000009102077227 */ /* 0x000fe200078e00ff */
[----:B------:R-:W-:-:S03]  /*90c0*/  ISETP.GE.AND P0, PT, R146, RZ, PT ;  /* 0x000000ff9200720c */ /* 0x000fc60003f06270 */
[--C-:B------:R-:W-:Y:S02]  /*90d0*/  @!P4 IMAD.IADD R143, R143, 0x1, -R3.reuse ;  /* 0x000000018f8fc824 */ /* 0x100fe400078e0a03 */
[--C-:B------:R-:W-:Y:S02]  /*90e0*/  @!P3 IMAD.IADD R144, R144, 0x1, -R3.reuse ;  /* 0x000000019090b824 */ /* 0x100fe400078e0a03 */
[----:B------:R-:W-:Y:S01]  /*90f0*/  @!P6 IMAD.IADD R142, R142, 0x1, -R3 ;  /* 0x000000018e8ee824 */ /* 0x000fe200078e0a03 */
[C---:B------:R-:W-:Y:S01]  /*9100*/  ISETP.GT.U32.AND P4, PT, R3.reuse, R143, PT ;  /* 0x0000008f0300720c */ /* 0x040fe20003f84070 */
[----:B------:R-:W-:Y:S01]  /*9110*/  IMAD.MOV R146, RZ, RZ, -R7 ;  /* 0x000000ffff927224 */ /* 0x000fe200078e0a07 */
[----:B------:R-:W-:Y:S01]  /*9120*/  ISETP.GE.AND P6, PT, R8, RZ, PT ;  /* 0x000000ff0800720c */ /* 0x000fe20003fc6270 */
[----:B------:R-:W-:Y:S01]  /*9130*/  IMAD.HI.U32 R8, R2, R147, RZ ;  /* 0x0000009302087227 */ /* 0x000fe200078e00ff */
[----:B------:R-:W-:-:S03]  /*9140*/  ISETP.GT.U32.AND P3, PT, R3, R144, PT ;  /* 0x000000900300720c */ /* 0x000fc60003f64070 */
[----:B------:R-:W-:Y:S02]  /*9150*/  IMAD.MOV R8, RZ, RZ, -R8 ;  /* 0x000000ffff087224 */ /* 0x000fe400078e0a08 */
[C---:B------:R-:W-:Y:S02]  /*9160*/  IMAD R145, R3.reuse, R146, R145 ;  /* 0x0000009203917224 */ /* 0x040fe400078e0291 */
[----:B------:R-:W-:Y:S02]  /*9170*/  IMAD R146, R3, R8, R147 ;  /* 0x0000000803927224 */ /* 0x000fe400078e0293 */
[----:B------:R-:W-:Y:S01]  /*9180*/  @!P4 IMAD.IADD R143, R143, 0x1, -R3 ;  /* 0x000000018f8fc824 */ /* 0x000fe200078e0a03 */
[----:B------:R-:W-:Y:S01]  /*9190*/  ISETP.GT.U32.AND P4, PT, R3, R145, PT ;  /* 0x000000910300720c */ /* 0x000fe20003f84070 */
[----:B------:R-:W-:-:S04]  /*91a0*/  IMAD.HI.U32 R7, R2, R148, RZ ;  /* 0x0000009402077227 */ /* 0x000fc800078e00ff */
[----:B------:R-:W-:Y:S01]  /*91b0*/  @!P3 IMAD.IADD R144, R144, 0x1, -R3 ;  /* 0x000000019090b824 */ /* 0x000fe200078e0a03 */
[----:B------:R-:W-:Y:S01]  /*91c0*/  ISETP.GT.U32.AND P3, PT, R3, R146, PT ;  /* 0x000000920300720c */ /* 0x000fe20003f64070 */
[----:B------:R-:W-:Y:S01]  /*91d0*/  @!P0 IMAD.MOV R142, RZ, RZ, -R142 ;  /* 0x000000ffff8e8224 */ /* 0x000fe200078e0a8e */
[----:B------:R-:W-:Y:S01]  /*91e0*/  ISETP.GE.AND P0, PT, R149, RZ, PT ;  /* 0x000000ff9500720c */ /* 0x000fe20003f06270 */
[----:B------:R-:W-:Y:S01]  /*91f0*/  IMAD.MOV R7, RZ, RZ, -R7 ;  /* 0x000000ffff077224 */ /* 0x000fe200078e0a07 */
[----:B------:R-:W-:Y:S01]  /*9200*/  IABS R149, R153 ;  /* 0x0000009900957213 */ /* 0x000fe20000000000 */
[----:B------:R-:W-:-:S04]  /*9210*/  IMAD.HI.U32 R8, R2, R150, RZ ;  /* 0x0000009602087227 */ /* 0x000fc800078e00ff */
[--C-:B------:R-:W-:Y:S02]  /*9220*/  @!P4 IMAD.IADD R145, R145, 0x1, -R3.reuse ;  /* 0x000000019191c824 */ /* 0x100fe400078e0a03 */
[C---:B------:R-:W-:Y:S02]  /*9230*/  IMAD R147, R3.reuse, R7, R148 ;  /* 0x0000000703937224 */ /* 0x040fe400078e0294 */
[----:B------:R-:W-:Y:S01]  /*9240*/  @!P3 IMAD.IADD R146, R146, 0x1, -R3 ;  /* 0x000000019292b824 */ /* 0x000fe200078e0a03 */
[C---:B------:R-:W-:Y:S01]  /*9250*/  ISETP.GT.U32.AND P3, PT, R3.reuse, R145, PT ;  /* 0x000000910300720c */ /* 0x040fe20003f64070 */
[----:B------:R-:W-:Y:S01]  /*9260*/  IMAD.HI.U32 R7, R2, R149, RZ ;  /* 0x0000009502077227 */ /* 0x000fe200078e00ff */
[----:B------:R-:W-:-:S03]  /*9270*/  ISETP.GT.U32.AND P4, PT, R3, R147, PT ;  /* 0x000000930300720c */ /* 0x000fc60003f84070 */
[----:B------:R-:W-:Y:S02]  /*9280*/  IMAD.MOV R148, RZ, RZ, -R7 ;  /* 0x000000ffff947224 */ /* 0x000fe400078e0a07 */
[----:B------:R-:W-:Y:S02]  /*9290*/  IMAD.MOV R8, RZ, RZ, -R8 ;  /* 0x000000ffff087224 */ /* 0x000fe400078e0a08 */
[C---:B------:R-:W-:Y:S02]  /*92a0*/  IMAD R148, R3.reuse, R148, R149 ;  /* 0x0000009403947224 */ /* 0x040fe400078e0295 */
[----:B------:R-:W-:Y:S02]  /*92b0*/  IMAD R149, R3, R8, R150 ;  /* 0x0000000803957224 */ /* 0x000fe400078e0296 */
[----:B------:R-:W-:Y:S01]  /*92c0*/  @!P3 IMAD.IADD R145, R145, 0x1, -R3 ;  /* 0x000000019191b824 */ /* 0x000fe200078e0a03 */
[C---:B------:R-:W-:Y:S01]  /*92d0*/  ISETP.GT.U32.AND P3, PT, R3.reuse, R148, PT ;  /* 0x000000940300720c */ /* 0x040fe20003f64070 */
[----:B------:R-:W-:Y:S01]  /*92e0*/  @!P5 IMAD.MOV R144, RZ, RZ, -R144 ;  /* 0x000000ffff90d224 */ /* 0x000fe200078e0a90 */
[----:B------:R-:W-:Y:S01]  /*92f0*/  ISETP.GT.U32.AND P5, PT, R3, R149, PT ;  /* 0x000000950300720c */ /* 0x000fe20003fa4070 */
[----:B------:R-:W-:-:S04]  /*9300*/  IMAD.HI.U32 R7, R2, R151, RZ ;  /* 0x0000009702077227 */ /* 0x000fc800078e00ff */
[----:B------:R-:W-:Y:S02]  /*9310*/  IMAD.MOV.U32 R8, RZ, RZ, R152 ;  /* 0x000000ffff087224 */ /* 0x000fe400078e0098 */
[----:B------:R-:W-:Y:S02]  /*9320*/  IMAD.MOV R150, RZ, RZ, -R7 ;  /* 0x000000ffff967224 */ /* 0x000fe400078e0a07 */
[----:B------:R-:W-:-:S04]  /*9330*/  IMAD.HI.U32 R7, R2, R8, RZ ;  /* 0x0000000802077227 */ /* 0x000fc800078e00ff */
[--C-:B------:R-:W-:Y:S02]  /*9340*/  @!P3 IMAD.IADD R148, R148, 0x1, -R3.reuse ;  /* 0x000000019494b824 */ /* 0x100fe400078e0a03 */
[----:B------:R-:W-:Y:S02]  /*9350*/  @!P5 IMAD.IADD R149, R149, 0x1, -R3 ;  /* 0x000000019595d824 */ /* 0x000fe400078e0a03 */
[----:B------:R-:W-:Y:S01]  /*9360*/  @!P2 IMAD.MOV R143, RZ, RZ, -R143 ;  /* 0x000000ffff8fa224 */ /* 0x000fe200078e0a8f */
[C---:B------:R-:W-:Y:S01]  /*9370*/  ISETP.GT.U32.AND P5, PT, R3.reuse, R148, PT ;  /* 0x000000940300720c */ /* 0x040fe20003fa4070 */
[C---:B------:R-:W-:Y:S01]  /*9380*/  IMAD R150, R3.reuse, R150, R151 ;  /* 0x0000009603967224 */ /* 0x040fe200078e0297 */
[----:B------:R-:W-:Y:S01]  /*9390*/  ISETP.GT.U32.AND P2, PT, R3, R146, PT ;  /* 0x000000920300720c */ /* 0x000fe20003f44070 */
[----:B------:R-:W-:Y:S02]  /*93a0*/  IMAD.MOV R151, RZ, RZ, -R7 ;  /* 0x000000ffff977224 */ /* 0x000fe400078e0a07 */
[----:B------:R-:W-:-:S02]  /*93b0*/  @!P4 IMAD.IADD R147, R147, 0x1, -R3 ;  /* 0x000000019393c824 */ /* 0x000fc400078e0a03 */
[----:B------:R-:W-:Y:S02]  /*93c0*/  VIADD R7, R6, 0xce ;  /* 0x000000ce06077836 */ /* 0x000fe40000000000 */
[C---:B------:R-:W-:Y:S01]  /*93d0*/  IMAD R151, R3.reuse, R151, R8 ;  /* 0x0000009703977224 */ /* 0x040fe200078e0208 */
[C---:B------:R-:W-:Y:S01]  /*93e0*/  ISETP.GT.U32.AND P4, PT, R3.reuse, R147, PT ;  /* 0x000000930300720c */ /* 0x040fe20003f84070 */
[----:B------:R-:W-:Y:S01]  /*93f0*/  @!P1 IMAD.MOV R145, RZ, RZ, -R145 ;  /* 0x000000ffff919224 */ /* 0x000fe200078e0a91 */
[----:B------:R-:W-:Y:S01]  /*9400*/  IABS R152, R7 ;  /* 0x0000000700987213 */ /* 0x000fe20000000000 */
[--C-:B------:R-:W-:Y:S01]  /*9410*/  @!P5 IMAD.IADD R148, R148, 0x1, -R3.reuse ;  /* 0x000000019494d824 */ /* 0x100fe200078e0a03 */
[----:B------:R-:W-:Y:S01]  /*9420*/  ISETP.GT.U32.AND P5, PT, R3, R151, PT ;  /* 0x000000970300720c */ /* 0x000fe20003fa4070 */
[----:B------:R-:W-:Y:S01]  /*9430*/  @!P2 IMAD.IADD R146, R146, 0x1, -R3 ;  /* 0x000000019292a824 */ /* 0x000fe200078e0a03 */
[----:B------:R-:W-:Y:S02]  /*9440*/  ISETP.GE.AND P2, PT, R153, RZ, PT ;  /* 0x000000ff9900720c */ /* 0x000fe40003f46270 */
[----:B------:R-:W-:Y:S01]  /*9450*/  ISETP.GE.AND P3, PT, R7, RZ, PT ;  /* 0x000000ff0700720c */ /* 0x000fe20003f66270 */
[----:B------:R-:W-:Y:S01]  /*9460*/  IMAD.HI.U32 R7, R2, R152, RZ ;  /* 0x0000009802077227 */ /* 0x000fe200078e00ff */
[----:B------:R-:W-:-:S02]  /*9470*/  IABS R153, R157 ;  /* 0x0000009d00997213 */ /* 0x000fc40000000000 */
[----:B------:R-:W-:Y:S01]  /*9480*/  ISETP.GT.U32.AND P1, PT, R3, R150, PT ;  /* 0x000000960300720c */ /* 0x000fe20003f24070 */
[----:B------:R-:W-:Y:S02]  /*9490*/  IMAD.MOV R7, RZ, RZ, -R7 ;  /* 0x000000ffff077224 */ /* 0x000fe400078e0a07 */
[--C-:B------:R-:W-:Y:S01]  /*94a0*/  @!P4 IMAD.IADD R147, R147, 0x1, -R3.reuse ;  /* 0x000000019393c824 */ /* 0x100fe200078e0a03 */
[----:B------:R-:W-:Y:S01]  /*94b0*/  ISETP.GE.AND P4, PT, R154, RZ, PT ;  /* 0x000000ff9a00720c */ /* 0x000fe20003f86270 */
[----:B------:R-:W-:Y:S01]  /*94c0*/  IMAD R152, R3, R7, R152 ;  /* 0x0000000703987224 */ /* 0x000fe200078e0298 */
[----:B------:R-:W-:Y:S01]  /*94d0*/  IABS R154, R158 ;  /* 0x0000009e009a7213 */ /* 0x000fe20000000000 */
[----:B------:R-:W-:Y:S01]  /*94e0*/  @!P5 IMAD.IADD R151, R151, 0x1, -R3 ;  /* 0x000000019797d824 */ /* 0x000fe200078e0a03 */
[----:B------:R-:W-:Y:S01]  /*94f0*/  ISETP.GE.AND P5, PT, R157, RZ, PT ;  /* 0x000000ff9d00720c */ /* 0x000fe20003fa6270 */
[----:B------:R-:W-:Y:S01]  /*9500*/  IMAD.HI.U32 R7, R2, R153, RZ ;  /* 0x0000009902077227 */ /* 0x000fe200078e00ff */
[----:B------:R-:W-:-:S03]  /*9510*/  IABS R157, R161 ;  /* 0x000000a1009d7213 */ /* 0x000fc60000000000 */
[----:B------:R-:W-:Y:S01]  /*9520*/  @!P2 IMAD.MOV R148, RZ, RZ, -R148 ;  /* 0x000000ffff94a224 */ /* 0x000fe200078e0a94 */
[----:B------:R-:W-:Y:S01]  /*9530*/  ISETP.GT.U32.AND P2, PT, R3, R151, PT ;  /* 0x000000970300720c */ /* 0x000fe20003f44070 */
[----:B------:R-:W-:Y:S02]  /*9540*/  IMAD.MOV R8, RZ, RZ, -R7 ;  /* 0x000000ffff087224 */ /* 0x000fe400078e0a07 */
[----:B------:R-:W-:-:S04]  /*9550*/  IMAD.HI.U32 R7, R2, R154, RZ ;  /* 0x0000009a02077227 */ /* 0x000fc800078e00ff */
[C---:B------:R-:W-:Y:S02]  /*9560*/  IMAD R153, R3.reuse, R8, R153 ;  /* 0x0000000803997224 */ /* 0x040fe400078e0299 */
[----:B------:R-:W-:Y:S02]  /*9570*/  IMAD.MOV R8, RZ, RZ, -R7 ;  /* 0x000000ffff087224 */ /* 0x000fe400078e0a07 */
[--C-:B------:R-:W-:Y:S02]  /*9580*/  @!P1 IMAD.IADD R150, R150, 0x1, -R3.reuse ;  /* 0x0000000196969824 */ /* 0x100fe400078e0a03 */
[C---:B------:R-:W-:Y:S02]  /*9590*/  IMAD R154, R3.reuse, R8, R154 ;  /* 0x00000008039a7224 */ /* 0x040fe400078e029a */
[----:B------:R-:W-:Y:S01]  /*95a0*/  @!P6 IMAD.MOV R146, RZ, RZ, -R146 ;  /* 0x000000ffff92e224 */ /* 0x000fe200078e0a92 */
[----:B------:R-:W-:Y:S01]  /*95b0*/  ISETP.GT.U32.AND P6, PT, R3, R149, PT ;  /* 0x000000950300720c */ /* 0x000fe20003fc4070 */
[----:B------:R-:W-:Y:S01]  /*95c0*/  @!P2 IMAD.IADD R151, R151, 0x1, -R3 ;  /* 0x000000019797a824 */ /* 0x000fe200078e0a03 */
[C---:B------:R-:W-:Y:S01]  /*95d0*/  ISETP.GT.U32.AND P1, PT, R3.reuse, R150, PT ;  /* 0x000000960300720c */ /* 0x040fe20003f24070 */
[----:B------:R-:W-:Y:S01]  /*95e0*/  @!P0 IMAD.MOV R147, RZ, RZ, -R147 ;  /* 0x000000ffff938224 */ /* 0x000fe200078e0a93 */
[----:B------:R-:W-:-:S02]  /*95f0*/  ISETP.GT.U32.AND P2, PT, R3, R154, PT ;  /* 0x0000009a0300720c */ /* 0x000fc40003f44070 */
[----:B------:R-:W-:Y:S02]  /*9600*/  ISETP.GE.AND P0, PT, R155, RZ, PT ;  /* 0x000000ff9b00720c */ /* 0x000fe40003f06270 */
[----:B------:R-:W-:-:S05]  /*9610*/  IABS R155, R159 ;  /* 0x0000009f009b7213 */ /* 0x000fca0000000000 */
[--C-:B------:R-:W-:Y:S01]  /*9620*/  @!P6 IMAD.IADD R149, R149, 0x1, -R3.reuse ;  /* 0x000000019595e824 */ /* 0x100fe200078e0a03 */
[----:B------:R-:W-:Y:S01]  /*9630*/  ISETP.GE.AND P6, PT, R156, RZ, PT ;  /* 0x000000ff9c00720c */ /* 0x000fe20003fc6270 */
[--C-:B------:R-:W-:Y:S01]  /*9640*/  @!P1 IMAD.IADD R150, R150, 0x1, -R3.reuse ;  /* 0x0000000196969824 */ /* 0x100fe200078e0a03 */
[----:B------:R-:W-:Y:S01]  /*9650*/  ISETP.GT.U32.AND P1, PT, R3, R152, PT ;  /* 0x000000980300720c */ /* 0x000fe20003f24070 */
[----:B------:R-:W-:Y:S01]  /*9660*/  @!P2 IMAD.IADD R154, R154, 0x1, -R3 ;  /* 0x000000019a9aa824 */ /* 0x000fe200078e0a03 */
[----:B------:R-:W-:Y:S01]  /*9670*/  IABS R156, R160 ;  /* 0x000000a0009c7213 */ /* 0x000fe20000000000 */
[----:B------:R-:W-:-:S03]  /*9680*/  IMAD.HI.U32 R7, R2, R155, RZ ;  /* 0x0000009b02077227 */ /* 0x000fc600078e00ff */
[C---:B------:R-:W-:Y:S01]  /*9690*/  ISETP.GT.U32.AND P2, PT, R3.reuse, R154, PT ;  /* 0x0000009a0300720c */ /* 0x040fe20003f44070 */
[----:B------:R-:W-:Y:S01]  /*96a0*/  @!P4 IMAD.MOV R149, RZ, RZ, -R149 ;  /* 0x000000ffff95c224 */ /* 0x000fe200078e0a95 */
[----:B------:R-:W-:Y:S01]  /*96b0*/  ISETP.GT.U32.AND P4, PT, R3, R153, PT ;  /* 0x000000990300720c */ /* 0x000fe20003f84070 */
[----:B------:R-:W-:Y:S02]  /*96c0*/  IMAD.MOV R8, RZ, RZ, -R7 ;  /* 0x000000ffff087224 */ /* 0x000fe400078e0a07 */
[----:B------:R-:W-:-:S04]  /*96d0*/  IMAD.HI.U32 R7, R2, R156, RZ ;  /* 0x0000009c02077227 */ /* 0x000fc800078e00ff */
[----:B------:R-:W-:Y:S02]  /*96e0*/  IMAD.MOV R7, RZ, RZ, -R7 ;  /* 0x000000ffff077224 */ /* 0x000fe400078e0a07 */
[--C-:B------:R-:W-:Y:S02]  /*96f0*/  @!P1 IMAD.IADD R152, R152, 0x1, -R3.reuse ;  /* 0x0000000198989824 */ /* 0x100fe400078e0a03 */
[----:B------:R-:W-:Y:S02]  /*9700*/  IMAD R156, R3, R7, R156 ;  /* 0x00000007039c7224 */ /* 0x000fe400078e029c */
[--C-:B------:R-:W-:Y:S01]  /*9710*/  @!P4 IMAD.IADD R153, R153, 0x1, -R3.reuse ;  /* 0x000000019999c824 */ /* 0x100fe200078e0a03 */
[C---:B------:R-:W-:Y:S01]  /*9720*/  ISETP.GT.U32.AND P1, PT, R3.reuse, R152, PT ;  /* 0x000000980300720c */ /* 0x040fe20003f24070 */
[----:B------:R-:W-:Y:S01]  /*9730*/  @!P2 IMAD.IADD R154, R154, 0x1, -R3 ;  /* 0x000000019a9aa824 */ /* 0x000fe200078e0a03 */
[C---:B------:R-:W-:Y:S01]  /*9740*/  ISETP.GT.U32.AND P2, PT, R3.reuse, R156, PT ;  /* 0x0000009c0300720c */ /* 0x040fe20003f44070 */
[----:B------:R-:W-:Y:S01]  /*9750*/  @!P0 IMAD.MOV R150, RZ, RZ, -R150 ;  /* 0x000000ffff968224 */ /* 0x000fe200078e0a96 */
[----:B------:R-:W-:Y:S01]  /*9760*/  ISETP.GE.AND P0, PT, R158, RZ, PT ;  /* 0x000000ff9e00720c */ /* 0x000fe20003f06270 */
[C---:B------:R-:W-:Y:S01]  /*9770*/  IMAD R155, R3.reuse, R8, R155 ;  /* 0x00000008039b7224 */ /* 0x040fe200078e029b */
[----:B------:R-:W-:Y:S01]  /*9780*/  ISETP.GT.U32.AND P4, PT, R3, R153, PT ;  /* 0x000000990300720c */ /* 0x000fe20003f84070 */
[----:B------:R-:W-:Y:S01]  /*9790*/  IMAD.HI.U32 R8, R2, R157, RZ ;  /* 0x0000009d02087227 */ /* 0x000fe200078e00ff */
[----:B------:R-:W-:-:S03]  /*97a0*/  IABS R158, R162 ;  /* 0x000000a2009e7213 */ /* 0x000fc60000000000 */
[----:B------:R-:W-:Y:S01]  /*97b0*/  @!P6 IMAD.MOV R151, RZ, RZ, -R151 ;  /* 0x000000ffff97e224 */ /* 0x000fe200078e0a97 */
[----:B------:R-:W-:Y:S01]  /*97c0*/  ISETP.GT.U32.AND P6, PT, R3, R155, PT ;  /* 0x0000009b0300720c */ /* 0x000fe20003fc4070 */
[----:B------:R-:W-:-:S04]  /*97d0*/  IMAD.HI.U32 R7, R2, R158, RZ ;  /* 0x0000009e02077227 */ /* 0x000fc800078e00ff */
[--C-:B------:R-:W-:Y:S01]  /*97e0*/  @!P1 IMAD.IADD R152, R152, 0x1, -R3.reuse ;  /* 0x0000000198989824 */ /* 0x100fe200078e0a03 */
[----:B------:R-:W-:Y:S01]  /*97f0*/  ISETP.GE.AND P1, PT, R159, RZ, PT ;  /* 0x000000ff9f00720c */ /* 0x000fe20003f26270 */
[----:B------:R-:W-:Y:S01]  /*9800*/  IMAD.MOV R8, RZ, RZ, -R8 ;  /* 0x000000ffff087224 */ /* 0x000fe200078e0a08 */
[----:B------:R-:W-:Y:S01]  /*9810*/  IABS R159, R164 ;  /* 0x000000a4009f7213 */ /* 0x000fe20000000000 */
[----:B------:R-:W-:Y:S02]  /*9820*/  @!P2 IMAD.IADD R156, R156, 0x1, -R3 ;  /* 0x000000019c9ca824 */ /* 0x000fe400078e0a03 */
[----:B------:R-:W-:Y:S02]  /*9830*/  IMAD.MOV R7, RZ, RZ, -R7 ;  /* 0x000000ffff077224 */ /* 0x000fe400078e0a07 */
[C---:B------:R-:W-:Y:S01]  /*9840*/  IMAD R157, R3.reuse, R8, R157 ;  /* 0x00000008039d7224 */ /* 0x040fe200078e029d */
[----:B------:R-:W-:Y:S01]  /*9850*/  ISETP.GT.U32.AND P2, PT, R3, R156, PT ;  /* 0x0000009c0300720c */ /* 0x000fe20003f44070 */
[----:B------:R-:W-:Y:S01]  /*9860*/  @!P4 IMAD.IADD R153, R153, 0x1, -R3 ;  /* 0x000000019999c824 */ /* 0x000fe200078e0a03 */
[----:B------:R-:W-:Y:S01]  /*9870*/  ISETP.GE.AND P4, PT, R161, RZ, PT ;  /* 0x000000ffa100720c */ /* 0x000fe20003f86270 */
[----:B------:R-:W-:Y:S01]  /*9880*/  VIADD R8, R6, 0xbe ;  /* 0x000000be06087836 */ /* 0x000fe20000000000 */
[----:B------:R-:W-:Y:S01]  /*9890*/  IABS R161, R165 ;  /* 0x000000a500a17213 */ /* 0x000fe20000000000 */
[----:B------:R-:W-:-:S02]  /*98a0*/  IMAD R158, R3, R7, R158 ;  /* 0x00000007039e7224 */ /* 0x000fc400078e029e */
[----:B------:R-:W-:-:S04]  /*98b0*/  IMAD.HI.U32 R7, R2, R159, RZ ;  /* 0x0000009f02077227 */ /* 0x000fc800078e00ff */
[----:B------:R-:W-:Y:S01]  /*98c0*/  @!P3 IMAD.MOV R152, RZ, RZ, -R152 ;  /* 0x000000ffff98b224 */ /* 0x000fe200078e0a98 */
[----:B------:R-:W-:Y:S01]  /*98d0*/  ISETP.GE.AND P3, PT, R160, RZ, PT ;  /* 0x000000ffa000720c */ /* 0x000fe20003f66270 */
[----:B------:R-:W-:Y:S01]  /*98e0*/  @!P5 IMAD.MOV R153, RZ, RZ, -R153 ;  /* 0x000000ffff99d224 */ /* 0x000fe200078e0a99 */
[----:B------:R-:W-:Y:S01]  /*98f0*/  ISETP.GE.AND P5, PT, R8, RZ, PT ;  /* 0x000000ff0800720c */ /* 0x000fe20003fa6270 */
[----:B------:R-:W-:Y:S01]  /*9900*/  @!P6 IMAD.IADD R155, R155, 0x1, -R3 ;  /* 0x000000019b9be824 */ /* 0x000fe200078e0a03 */
[----:B------:R-:W-:Y:S01]  /*9910*/  IABS R160, R8 ;  /* 0x0000000800a07213 */ /* 0x000fe20000000000 */
[----:B------:R-:W-:Y:S02]  /*9920*/  IMAD.MOV R8, RZ, RZ, -R7 ;  /* 0x000000ffff087224 */ /* 0x000fe400078e0a07 */
[----:B------:R-:W-:Y:S01]  /*9930*/  @!P0 IMAD.MOV R154, RZ, RZ, -R154 ;  /* 0x000000ffff9a8224 */ /* 0x000fe200078e0a9a */
[C---:B------:R-:W-:Y:S01]  /*9940*/  ISETP.GT.U32.AND P6, PT, R3.reuse, R155, PT ;  /* 0x0000009b0300720c */ /* 0x040fe20003fc4070 */
[C---:B------:R-:W-:Y:S01]  /*9950*/  IMAD R159, R3.reuse, R8, R159 ;  /* 0x00000008039f7224 */ /* 0x040fe200078e029f */
[----:B------:R-:W-:Y:S01]  /*9960*/  ISETP.GT.U32.AND P0, PT, R3, R157, PT ;  /* 0x0000009d0300720c */ /* 0x000fe20003f04070 */
[----:B------:R-:W-:-:S02]  /*9970*/  @!P2 IMAD.IADD R156, R156, 0x1, -R3 ;  /* 0x000000019c9ca824 */ /* 0x000fc400078e0a03 */
[----:B------:R-:W-:Y:S01]  /*9980*/  IMAD.HI.U32 R7, R2, R160, RZ ;  /* 0x000000a002077227 */ /* 0x000fe200078e00ff */
[----:B------:R-:W-:-:S03]  /*9990*/  ISETP.GT.U32.AND P2, PT, R3, R159, PT ;  /* 0x0000009f0300720c */ /* 0x000fc60003f44070 */
[----:B------:R-:W-:Y:S02]  /*99a0*/  IMAD.MOV R7, RZ, RZ, -R7 ;  /* 0x000000ffff077224 */ /* 0x000fe400078e0a07 */
[----:B------:R-:W-:-:S04]  /*99b0*/  IMAD.HI.U32 R8, R2, R163, RZ ;  /* 0x000000a302087227 */ /* 0x000fc800078e00ff */
[--C-:B------:R-:W-:Y:S01]  /*99c0*/  @!P6 IMAD.IADD R155, R155, 0x1, -R3.reuse ;  /* 0x000000019b9be824 */ /* 0x100fe200078e0a03 */
[----:B------:R-:W-:Y:S01]  /*99d0*/  ISETP.GE.AND P6, PT, R162, RZ, PT ;  /* 0x000000ffa200720c */ /* 0x000fe20003fc6270 */
[----:B------:R-:W-:Y:S02]  /*99e0*/  @!P0 IMAD.IADD R157, R157, 0x1, -R3 ;  /* 0x000000019d9d8824 */ /* 0x000fe400078e0a03 */
[----:B------:R-:W-:Y:S01]  /*99f0*/  @!P1 IMAD.MOV R155, RZ, RZ, -R155 ;  /* 0x000000ffff9b9224 */ /* 0x000fe200078e0a9b */
[----:B------:R-:W-:Y:S01]  /*9a00*/  ISETP.GT.U32.AND P1, PT, R3, R158, PT ;  /* 0x0000009e0300720c */ /* 0x000fe20003f24070 */
[----:B------:R-:W-:Y:S01]  /*9a10*/  @!P2 IMAD.IADD R159, R159, 0x1, -R3 ;  /* 0x000000019f9fa824 */ /* 0x000fe200078e0a03 */
[C---:B------:R-:W-:Y:S01]  /*9a20*/  ISETP.GT.U32.AND P0, PT, R3.reuse, R157, PT ;  /* 0x0000009d0300720c */ /* 0x040fe20003f04070 */
[C---:B------:R-:W-:Y:S02]  /*9a30*/  IMAD R160, R3.reuse, R7, R160 ;  /* 0x0000000703a07224 */ /* 0x040fe400078e02a0 */
[----:B------:R-:W-:Y:S01]  /*9a40*/  IMAD.HI.U32 R7, R2, R161, RZ ;  /* 0x000000a102077227 */ /* 0x000fe200078e00ff */
[----:B------:R-:W-:-:S03]  /*9a50*/  ISETP.GT.U32.AND P2, PT, R3, R159, PT ;  /* 0x0000009f0300720c */ /* 0x000fc60003f44070 */
[----:B------:R-:W-:Y:S02]  /*9a60*/  IMAD.MOV R162, RZ, RZ, -R7 ;  /* 0x000000ffffa27224 */ /* 0x000fe400078e0a07 */
[----:B------:R-:W-:Y:S02]  /*9a70*/  IMAD.MOV R8, RZ, RZ, -R8 ;  /* 0x000000ffff087224 */ /* 0x000fe400078e0a08 */
[--C-:B------:R-:W-:Y:S01]  /*9a80*/  @!P1 IMAD.IADD R158, R158, 0x1, -R3.reuse ;  /* 0x000000019e9e9824 */ /* 0x100fe200078e0a03 */
[----:B------:R-:W-:Y:S01]  /*9a90*/  ISETP.GE.AND P1, PT, R164, RZ, PT ;  /* 0x000000ffa400720c */ /* 0x000fe20003f26270 */
[----:B------:R-:W-:Y:S01]  /*9aa0*/  @!P0 IMAD.IADD R157, R157, 0x1, -R3 ;  /* 0x000000019d9d8824 */ /* 0x000fe200078e0a03 */
[C---:B------:R-:W-:Y:S01]  /*9ab0*/  ISETP.GT.U32.AND P0, PT, R3.reuse, R160, PT ;  /* 0x000000a00300720c */ /* 0x040fe20003f04070 */
[C---:B------:R-:W-:Y:S01]  /*9ac0*/  IMAD R161, R3.reuse, R162, R161 ;  /* 0x000000a203a17224 */ /* 0x040fe200078e02a1 */
[----:B------:R-:W-:Y:S01]  /*9ad0*/  IABS R164, R167 ;  /* 0x000000a700a47213 */ /* 0x000fe20000000000 */
[----:B------:R-:W-:Y:S01]  /*9ae0*/  IMAD R162, R3, R8, R163 ;  /* 0x0000000803a27224 */ /* 0x000fe200078e02a3 */
[----:B------:R-:W-:Y:S01]  /*9af0*/  LOP3.LUT R8, R5, 0xb6, RZ, 0xfc, !PT ;  /* 0x000000b605087812 */ /* 0x000fe200078efcff */
[----:B------:R-:W-:Y:S01]  /*9b00*/  @!P3 IMAD.MOV R156, RZ, RZ, -R156 ;  /* 0x000000ffff9cb224 */ /* 0x000fe200078e0a9c */
[C---:B------:R-:W-:Y:S01]  /*9b10*/  ISETP.GT.U32.AND P3, PT, R3.reuse, R158, PT ;  /* 0x0000009e0300720c */ /* 0x040fe20003f64070 */
[----:B------:R-:W-:Y:S01]  /*9b20*/  @!P4 IMAD.MOV R157, RZ, RZ, -R157 ;  /* 0x000000ffff9dc224 */ /* 0x000fe200078e0a9d */
[----:B------:R-:W-:Y:S01]  /*9b30*/  ISETP.GT.U32.AND P4, PT, R3, R161, PT ;  /* 0x000000a10300720c */ /* 0x000fe20003f84070 */
[----:B------:R-:W-:Y:S01]  /*9b40*/  @!P2 IMAD.IADD R159, R159, 0x1, -R3 ;  /* 0x000000019f9fa824 */ /* 0x000fe200078e0a03 */
[----:B------:R-:W-:Y:S01]  /*9b50*/  ISETP.GT.U32.AND P2, PT, R3, R162, PT ;  /* 0x000000a20300720c */ /* 0x000fe20003f44070 */
[----:B------:R-:W-:-:S04]  /*9b60*/  IMAD.HI.U32 R7, R2, R164, RZ ;  /* 0x000000a402077227 */ /* 0x000fc800078e00ff */
[----:B------:R-:W-:Y:S02]  /*9b70*/  IMAD.MOV R7, RZ, RZ, -R7 ;  /* 0x000000ffff077224 */ /* 0x000fe400078e0a07 */
[--C-:B------:R-:W-:Y:S02]  /*9b80*/  @!P0 IMAD.IADD R160, R160, 0x1, -R3.reuse ;  /* 0x00000001a0a08824 */ /* 0x100fe400078e0a03 */
[C---:B------:R-:W-:Y:S02]  /*9b90*/  IMAD R163, R3.reuse, R7, R164 ;  /* 0x0000000703a37224 */ /* 0x040fe400078e02a4 */
[--C-:B------:R-:W-:Y:S01]  /*9ba0*/  @!P3 IMAD.IADD R158, R158, 0x1, -R3.reuse ;  /* 0x000000019e9eb824 */ /* 0x100fe200078e0a03 */
[----:B------:R-:W-:Y:S01]  /*9bb0*/  ISETP.GT.U32.AND P0, PT, R3, R160, PT ;  /* 0x000000a00300720c */ /* 0x000fe20003f04070 */
[--C-:B------:R-:W-:Y:S01]  /*9bc0*/  @!P4 IMAD.IADD R161, R161, 0x1, -R3.reuse ;  /* 0x00000001a1a1c824 */ /* 0x100fe200078e0a03 */
[----:B------:R-:W-:Y:S01]  /*9bd0*/  ISETP.GE.AND P3, PT, R165, RZ, PT ;  /* 0x000000ffa500720c */ /* 0x000fe20003f66270 */
[----:B------:R-:W-:Y:S01]  /*9be0*/  @!P2 IMAD.IADD R162, R162, 0x1, -R3 ;  /* 0x00000001a2a2a824 */ /* 0x000fe200078e0a03 */
[----:B------:R-:W-:Y:S01]  /*9bf0*/  IABS R165, R8 ;  /* 0x0000000800a57213 */ /* 0x000fe20000000000 */
[----:B------:R-:W-:Y:S01]  /*9c00*/  @!P6 IMAD.MOV R158, RZ, RZ, -R158 ;  /* 0x000000ffff9ee224 */ /* 0x000fe200078e0a9e */
[C---:B------:R-:W-:Y:S01]  /*9c10*/  ISETP.GT.U32.AND P4, PT, R3.reuse, R163, PT ;  /* 0x000000a30300720c */ /* 0x040fe20003f84070 */
[----:B------:R-:W-:Y:S01]  /*9c20*/  @!P1 IMAD.MOV R159, RZ, RZ, -R159 ;  /* 0x000000ffff9f9224 */ /* 0x000fe200078e0a9f */
[C---:B------:R-:W-:Y:S01]  /*9c30*/  ISETP.GT.U32.AND P6, PT, R3.reuse, R162, PT ;  /* 0x000000a20300720c */ /* 0x040fe20003fc4070 */
[----:B------:R-:W-:Y:S01]  /*9c40*/  IMAD.HI.U32 R7, R2, R165, RZ ;  /* 0x000000a502077227 */ /* 0x000fe200078e00ff */
[----:B------:R-:W-:-:S02]  /*9c50*/  ISETP.GT.U32.AND P2, PT, R3, R161, PT ;  /* 0x000000a10300720c */ /* 0x000fc40003f44070 */
[----:B------:R-:W-:Y:S01]  /*9c60*/  ISETP.GE.AND P1, PT, R167, RZ, PT ;  /* 0x000000ffa700720c */ /* 0x000fe20003f26270 */
[----:B------:R-:W-:Y:S01]  /*9c70*/  IMAD.MOV R164, RZ, RZ, -R7 ;  /* 0x000000ffffa47224 */ /* 0x000fe200078e0a07 */
[----:B------:R-:W-:Y:S01]  /*9c80*/  IABS R167, R171 ;  /* 0x000000ab00a77213 */ /* 0x000fe20000000000 */
[----:B------:R-:W-:Y:S01]  /*9c90*/  @!P0 IMAD.IADD R160, R160, 0x1, -R3 ;  /* 0x00000001a0a08824 */ /* 0x000fe200078e0a03 */
[----:B------:R-:W-:Y:S01]  /*9ca0*/  ISETP.GE.AND P0, PT, R166, RZ, PT ;  /* 0x000000ffa600720c */ /* 0x000fe20003f06270 */
[----:B------:R-:W-:Y:S01]  /*9cb0*/  IMAD R164, R3, R164, R165 ;  /* 0x000000a403a47224 */ /* 0x000fe200078e02a5 */
        /* <DEDUP_REMOVED lines=8> */
[----:B------:R-:W-:Y:S01]  /*9d40*/  IMAD R165, R3, R7, R166 ;  /* 0x0000000703a57224 */ /* 0x000fe200078e02a6 */
[----:B------:R-:W-:Y:S01]  /*9d50*/  IABS R166, R170 ;  /* 0x000000aa00a67213 */ /* 0x000fe20000000000 */
[----:B------:R-:W-:Y:S02]  /*9d60*/  @!P3 IMAD.MOV R161, RZ, RZ, -R161 ;  /* 0x000000ffffa1b224 */ /* 0x000fe400078e0aa1 */
[--C-:B------:R-:W-:Y:S01]  /*9d70*/  @!P6 IMAD.IADD R164, R164, 0x1, -R3.reuse ;  /* 0x00000001a4a4e824 */ /* 0x100fe200078e0a03 */
[----:B------:R-:W-:Y:S01]  /*9d80*/  ISETP.GE.AND P6, PT, R168, RZ, PT ;  /* 0x000000ffa800720c */ /* 0x000fe20003fc6270 */
[----:B------:R-:W-:Y:S01]  /*9d90*/  @!P4 IMAD.IADD R163, R163, 0x1, -R3 ;  /* 0x00000001a3a3c824 */ /* 0x000fe200078e0a03 */
[C---:B------:R-:W-:Y:S01]  /*9da0*/  ISETP.GT.U32.AND P4, PT, R3.reuse, R165, PT ;  /* 0x000000a50300720c */ /* 0x040fe20003f84070 */
[----:B------:R-:W-:Y:S01]  /*9db0*/  IMAD.HI.U32 R7, R2, R166, RZ ;  /* 0x000000a602077227 */ /* 0x000fe200078e00ff */
[----:B------:R-:W-:-:S03]  /*9dc0*/  ISETP.GT.U32.AND P3, PT, R3, R164, PT ;  /* 0x000000a40300720c */ /* 0x000fc60003f64070 */
[----:B------:R-:W-:Y:S02]  /*9dd0*/  IMAD.MOV R7, RZ, RZ, -R7 ;  /* 0x000000ffff077224 */ /* 0x000fe400078e0a07 */
[----:B------:R-:W-:Y:S01]  /*9de0*/  @!P5 IMAD.MOV R160, RZ, RZ, -R160 ;  /* 0x000000ffffa0d224 */ /* 0x000fe200078e0aa0 */
[----:B------:R-:W-:Y:S01]  /*9df0*/  ISETP.GE.AND P5, PT, R8, RZ, PT ;  /* 0x000000ff0800720c */ /* 0x000fe20003fa6270 */
[----:B------:R-:W-:Y:S02]  /*9e00*/  VIADD R8, R6, 0xae ;  /* 0x000000ae06087836 */ /* 0x000fe40000000000 */
[----:B------:R-:W-:Y:S02]  /*9e10*/  IMAD R166, R3, R7, R166 ;  /* 0x0000000703a67224 */ /* 0x000fe400078e02a6 */
[--C-:B------:R-:W-:Y:S01]  /*9e20*/  @!P4 IMAD.IADD R165, R165, 0x1, -R3.reuse ;  /* 0x00000001a5a5c824 */ /* 0x100fe200078e0a03 */
[----:B------:R-:W-:Y:S01]  /*9e30*/  ISETP.GE.AND P2, PT, R8, RZ, PT ;  /* 0x000000ff0800720c */ /* 0x000fe20003f46270 */
[----:B------:R-:W-:Y:S01]  /*9e40*/  @!P3 IMAD.IADD R164, R164, 0x1, -R3 ;  /* 0x00000001a4a4b824 */ /* 0x000fe200078e0a03 */
[----:B------:R-:W-:Y:S01]  /*9e50*/  IABS R169, R8 ;  /* 0x0000000800a97213 */ /* 0x000fe20000000000 */
[----:B------:R-:W-:Y:S01]  /*9e60*/  IMAD.HI.U32 R8, R2, R167, RZ ;  /* 0x000000a702087227 */ /* 0x000fe200078e00ff */
[----:B------:R-:W-:-:S02]  /*9e70*/  ISETP.GT.U32.AND P4, PT, R3, R165, PT ;  /* 0x000000a50300720c */ /* 0x000fc40003f84070 */
[----:B------:R-:W-:Y:S01]  /*9e80*/  ISETP.GT.U32.AND P3, PT, R3, R166, PT ;  /* 0x000000a60300720c */ /* 0x000fe20003f64070 */
[----:B------:R-:W-:-:S04]  /*9e90*/  IMAD.HI.U32 R168, R2, R169, RZ ;  /* 0x000000a902a87227 */ /* 0x000fc800078e00ff */
[----:B------:R-:W-:Y:S02]  /*9ea0*/  IMAD.MOV R8, RZ, RZ, -R8 ;  /* 0x000000ffff087224 */ /* 0x000fe400078e0a08 */
[----:B------:R-:W-:Y:S02]  /*9eb0*/  IMAD.MOV R168, RZ, RZ, -R168 ;  /* 0x000000ffffa87224 */ /* 0x000fe400078e0aa8 */
[----:B------:R-:W-:Y:S01]  /*9ec0*/  IMAD R167, R3, R8, R167 ;  /* 0x0000000803a77224 */ /* 0x000fe200078e02a7 */
[----:B------:R-:W-:Y:S01]  /*9ed0*/  LOP3.LUT R8, R5, 0xac, RZ, 0xfc, !PT ;  /* 0x000000ac05087812 */ /* 0x000fe200078efcff */
[----:B------:R-:W-:Y:S02]  /*9ee0*/  IMAD R168, R3, R168, R169 ;  /* 0x000000a803a87224 */ /* 0x000fe400078e02a9 */
[--C-:B------:R-:W-:Y:S01]  /*9ef0*/  @!P4 IMAD.IADD R165, R165, 0x1, -R3.reuse ;  /* 0x00000001a5a5c824 */ /* 0x100fe200078e0a03 */
[----:B------:R-:W-:Y:S01]  /*9f00*/  IABS R169, R8 ;  /* 0x0000000800a97213 */ /* 0x000fe20000000000 */
[----:B------:R-:W-:Y:S01]  /*9f10*/  @!P3 IMAD.IADD R166, R166, 0x1, -R3 ;  /* 0x00000001a6a6b824 */ /* 0x000fe200078e0a03 */
[----:B------:R-:W-:Y:S01]  /*9f20*/  ISETP.GE.AND P3, PT, R8, RZ, PT ;  /* 0x000000ff0800720c */ /* 0x000fe20003f66270 */
[----:B------:R-:W-:Y:S01]  /*9f30*/  @!P1 IMAD.MOV R163, RZ, RZ, -R163 ;  /* 0x000000ffffa39224 */ /* 0x000fe200078e0aa3 */
[C---:B------:R-:W-:Y:S01]  /*9f40*/  ISETP.GT.U32.AND P1, PT, R3.reuse, R167, PT ;  /* 0x000000a70300720c */ /* 0x040fe20003f24070 */
[----:B------:R-:W-:Y:S01]  /*9f50*/  @!P6 IMAD.MOV R165, RZ, RZ, -R165 ;  /* 0x000000ffffa5e224 */ /* 0x000fe200078e0aa5 */
[C---:B------:R-:W-:Y:S01]  /*9f60*/  ISETP.GT.U32.AND P6, PT, R3.reuse, R166, PT ;  /* 0x000000a60300720c */ /* 0x040fe20003fc4070 */
[----:B------:R-:W-:Y:S01]  /*9f70*/  IMAD.HI.U32 R7, R2, R169, RZ ;  /* 0x000000a902077227 */ /* 0x000fe200078e00ff */
[----:B------:R-:W-:-:S03]  /*9f80*/  ISETP.GT.U32.AND P4, PT, R3, R168, PT ;  /* 0x000000a80300720c */ /* 0x000fc60003f84070 */
[----:B------:R-:W-:Y:S02]  /*9f90*/  IMAD.MOV R8, RZ, RZ, -R7 ;  /* 0x000000ffff087224 */ /* 0x000fe400078e0a07 */
[----:B------:R-:W-:Y:S01]  /*9fa0*/  @!P0 IMAD.MOV R162, RZ, RZ, -R162 ;  /* 0x000000ffffa28224 */ /* 0x000fe200078e0aa2 */
        /* <DEDUP_REMOVED lines=11> */
[--C-:B------:R-:W-:Y:S01]  /*a060*/  @!P4 IMAD.IADD R168, R168, 0x1, -R3.reuse ;  /* 0x00000001a8a8c824 */ /* 0x100fe200078e0a03 */
[----:B------:R-:W-:Y:S01]  /*a070*/  IABS R171, R174 ;  /* 0x000000ae00ab7213 */ /* 0x000fe20000000000 */
[----:B------:R-:W-:Y:S02]  /*a080*/  IMAD R170, R3, R8, R170 ;  /* 0x0000000803aa7224 */ /* 0x000fe400078e02aa */
[----:B------:R-:W-:Y:S01]  /*a090*/  @!P6 IMAD.IADD R169, R169, 0x1, -R3 ;  /* 0x00000001a9a9e824 */ /* 0x000fe200078e0a03 */
[C---:B------:R-:W-:Y:S01]  /*a0a0*/  ISETP.GT.U32.AND P4, PT, R3.reuse, R168, PT ;  /* 0x000000a80300720c */ /* 0x040fe20003f84070 */
[----:B------:R-:W-:Y:S01]  /*a0b0*/  IMAD.HI.U32 R7, R2, R171, RZ ;  /* 0x000000ab02077227 */ /* 0x000fe200078e00ff */
[----:B------:R-:W-:-:S03]  /*a0c0*/  ISETP.GT.U32.AND P6, PT, R3, R170, PT ;  /* 0x000000aa0300720c */ /* 0x000fc60003fc4070 */
[----:B------:R-:W-:Y:S01]  /*a0d0*/  @!P1 IMAD.IADD R167, R167, 0x1, -R3 ;  /* 0x00000001a7a79824 */ /* 0x000fe200078e0a03 */
[----:B------:R-:W-:Y:S01]  /*a0e0*/  ISETP.GE.AND P1, PT, R172, RZ, PT ;  /* 0x000000ffac00720c */ /* 0x000fe20003f26270 */
[----:B------:R-:W-:-:S04]  /*a0f0*/  IMAD.HI.U32 R8, R2, R173, RZ ;  /* 0x000000ad02087227 */ /* 0x000fc800078e00ff */
[----:B------:R-:W-:Y:S01]  /*a100*/  IMAD.MOV R172, RZ, RZ, -R7 ;  /* 0x000000ffffac7224 */ /* 0x000fe200078e0a07 */
[----:B------:R-:W-:Y:S01]  /*a110*/  IABS R7, R178 ;  /* 0x000000b200077213 */ /* 0x000fe20000000000 */
[----:B------:R-:W-:Y:S02]  /*a120*/  IMAD.MOV R8, RZ, RZ, -R8 ;  /* 0x000000ffff087224 */ /* 0x000fe400078e0a08 */
[C---:B------:R-:W-:Y:S02]  /*a130*/  IMAD R171, R3.reuse, R172, R171 ;  /* 0x000000ac03ab7224 */ /* 0x040fe400078e02ab */
[----:B------:R-:W-:Y:S02]  /*a140*/  IMAD R172, R3, R8, R173 ;  /* 0x0000000803ac7224 */ /* 0x000fe400078e02ad */
[----:B------:R-:W-:Y:S01]  /*a150*/  @!P4 IMAD.IADD R168, R168, 0x1, -R3 ;  /* 0x00000001a8a8c824 */ /* 0x000fe200078e0a03 */
[----:B------:R-:W-:Y:S01]  /*a160*/  ISETP.GE.AND P4, PT, R174, RZ, PT ;  /* 0x000000ffae00720c */ /* 0x000fe20003f86270 */
[----:B------:R-:W-:-:S02]  /*a170*/  IMAD.MOV.U32 R173, RZ, RZ, R7 ;  /* 0x000000ffffad7224 */ /* 0x000fc400078e0007 */
[----:B------:R-:W-:Y:S01]  /*a180*/  @!P6 IMAD.IADD R170, R170, 0x1, -R3 ;  /* 0x00000001aaaae824 */ /* 0x000fe200078e0a03 */
[----:B------:R-:W-:Y:S01]  /*a190*/  ISETP.GT.U32.AND P6, PT, R3, R171, PT ;  /* 0x000000ab0300720c */ /* 0x000fe20003fc4070 */
[----:B------:R-:W-:-:S04]  /*a1a0*/  IMAD.HI.U32 R7, R2, R173, RZ ;  /* 0x000000ad02077227 */ /* 0x000fc800078e00ff */
[----:B------:R-:W-:Y:S01]  /*a1b0*/  @!P2 IMAD.MOV R168, RZ, RZ, -R168 ;  /* 0x000000ffffa8a224 */ /* 0x000fe200078e0aa8 */
[C---:B------:R-:W-:Y:S01]  /*a1c0*/  ISETP.GT.U32.AND P2, PT, R3.reuse, R172, PT ;  /* 0x000000ac0300720c */ /* 0x040fe20003f44070 */
[----:B------:R-:W-:Y:S01]  /*a1d0*/  @!P0 IMAD.MOV R166, RZ, RZ, -R166 ;  /* 0x000000ffffa68224 */ /* 0x000fe200078e0aa6 */
[----:B------:R-:W-:Y:S01]  /*a1e0*/  ISETP.GT.U32.AND P0, PT, R3, R169, PT ;  /* 0x000000a90300720c */ /* 0x000fe20003f04070 */
[----:B------:R-:W-:-:S04]  /*a1f0*/  IMAD.HI.U32 R8, R2, R175, RZ ;  /* 0x000000af02087227 */ /* 0x000fc800078e00ff */
[----:B------:R-:W-:Y:S02]  /*a200*/  IMAD.MOV R174, RZ, RZ, -R7 ;  /* 0x000000ffffae7224 */ /* 0x000fe400078e0a07 */
[----:B------:R-:W-:Y:S02]  /*a210*/  IMAD.MOV R8, RZ, RZ, -R8 ;  /* 0x000000ffff087224 */ /* 0x000fe400078e0a08 */
[C---:B------:R-:W-:Y:S02]  /*a220*/  IMAD R173, R3.reuse, R174, R173 ;  /* 0x000000ae03ad7224 */ /* 0x040fe400078e02ad */
[----:B------:R-:W-:Y:S02]  /*a230*/  IMAD R174, R3, R8, R175 ;  /* 0x0000000803ae7224 */ /* 0x000fe400078e02af */
[----:B------:R-:W-:Y:S02]  /*a240*/  VIADD R8, R6, 0x9e ;  /* 0x0000009e06087836 */ /* 0x000fe40000000000 */
[----:B------:R-:W-:-:S02]  /*a250*/  @!P6 IMAD.IADD R171, R171, 0x1, -R3 ;  /* 0x00000001ababe824 */ /* 0x000fc400078e0a03 */
[----:B------:R-:W-:-:S03]  /*a260*/  IMAD.HI.U32 R7, R2, R176, RZ ;  /* 0x000000b002077227 */ /* 0x000fc600078e00ff */
[C---:B------:R-:W-:Y:S01]  /*a270*/  ISETP.GT.U32.AND P6, PT, R3.reuse, R171, PT ;  /* 0x000000ab0300720c */ /* 0x040fe20003fc4070 */
[----:B------:R-:W-:Y:S01]  /*a280*/  @!P5 IMAD.MOV R167, RZ, RZ, -R167 ;  /* 0x000000ffffa7d224 */ /* 0x000fe200078e0aa7 */
[----:B------:R-:W-:Y:S01]  /*a290*/  ISETP.GT.U32.AND P5, PT, R3, R170, PT ;  /* 0x000000aa0300720c */ /* 0x000fe20003fa4070 */
        /* <DEDUP_REMOVED lines=8> */
[----:B------:R-:W-:Y:S01]  /*a320*/  IMAD R175, R3, R7, R176 ;  /* 0x0000000703af7224 */ /* 0x000fe200078e02b0 */
[----:B------:R-:W-:Y:S01]  /*a330*/  IABS R177, R181 ;  /* 0x000000b500b17213 */ /* 0x000fe20000000000 */
[----:B------:R-:W-:-:S02]  /*a340*/  IMAD.MOV.U32 R176, RZ, RZ, R8 ;  /* 0x000000ffffb07224 */ /* 0x000fc400078e0008 */
[----:B------:R-:W-:Y:S01]  /*a350*/  @!P5 IMAD.IADD R170, R170, 0x1, -R3 ;  /* 0x00000001aaaad824 */ /* 0x000fe200078e0a03 */
[----:B------:R-:W-:Y:S01]  /*a360*/  ISETP.GT.U32.AND P5, PT, R3, R173, PT ;  /* 0x000000ad0300720c */ /* 0x000fe20003fa4070 */
[----:B------:R-:W-:-:S04]  /*a370*/  IMAD.HI.U32 R7, R2, R176, RZ ;  /* 0x000000b002077227 */ /* 0x000fc800078e00ff */
[----:B------:R-:W-:Y:S01]  /*a380*/  @!P6 IMAD.IADD R171, R171, 0x1, -R3 ;  /* 0x00000001ababe824 */ /* 0x000fe200078e0a03 */
[----:B------:R-:W-:Y:S01]  /*a390*/  ISETP.GT.U32.AND P6, PT, R3, R174, PT ;  /* 0x000000ae0300720c */ /* 0x000fe20003fc4070 */
[----:B------:R-:W-:Y:S02]  /*a3a0*/  IMAD.MOV R7, RZ, RZ, -R7 ;  /* 0x000000ffff077224 */ /* 0x000fe400078e0a07 */
[----:B------:R-:W-:Y:S01]  /*a3b0*/  @!P3 IMAD.IADD R172, R172, 0x1, -R3 ;  /* 0x00000001acacb824 */ /* 0x000fe200078e0a03 */
[----:B------:R-:W-:Y:S01]  /*a3c0*/  ISETP.GE.AND P3, PT, R179, RZ, PT ;  /* 0x000000ffb300720c */ /* 0x000fe20003f66270 */
[C---:B------:R-:W-:Y:S01]  /*a3d0*/  IMAD R176, R3.reuse, R7, R176 ;  /* 0x0000000703b07224 */ /* 0x040fe200078e02b0 */
[----:B------:R-:W-:Y:S01]  /*a3e0*/  IABS R179, R183 ;  /* 0x000000b700b37213 */ /* 0x000fe20000000000 */
[----:B------:R-:W-:Y:S02]  /*a3f0*/  @!P0 IMAD.MOV R172, RZ, RZ, -R172 ;  /* 0x000000ffffac8224 */ /* 0x000fe400078e0aac */
[----:B------:R-:W-:Y:S01]  /*a400*/  @!P4 IMAD.MOV R171, RZ, RZ, -R171 ;  /* 0x000000ffffabc224 */ /* 0x000fe200078e0aab */
[----:B------:R-:W-:Y:S01]  /*a410*/  ISETP.GT.U32.AND P0, PT, R3, R176, PT ;  /* 0x000000b00300720c */ /* 0x000fe20003f04070 */
[--C-:B------:R-:W-:Y:S01]  /*a420*/  @!P5 IMAD.IADD R173, R173, 0x1, -R3.reuse ;  /* 0x00000001adadd824 */ /* 0x100fe200078e0a03 */
[----:B------:R-:W-:Y:S01]  /*a430*/  ISETP.GT.U32.AND P4, PT, R3, R175, PT ;  /* 0x000000af0300720c */ /* 0x000fe20003f84070 */
[----:B------:R-:W-:-:S02]  /*a440*/  @!P6 IMAD.IADD R174, R174, 0x1, -R3 ;  /* 0x00000001aeaee824 */ /* 0x000fc400078e0a03 */
[----:B------:R-:W-:Y:S01]  /*a450*/  @!P1 IMAD.MOV R170, RZ, RZ, -R170 ;  /* 0x000000ffffaa9224 */ /* 0x000fe200078e0aaa */
[C---:B------:R-:W-:Y:S01]  /*a460*/  ISETP.GT.U32.AND P5, PT, R3.reuse, R173, PT ;  /* 0x000000ad0300720c */ /* 0x040fe20003fa4070 */
[----:B------:R-:W-:Y:S01]  /*a470*/  IMAD.HI.U32 R8, R2, R177, RZ ;  /* 0x000000b102087227 */ /* 0x000fe200078e00ff */
[----:B------:R-:W-:Y:S02]  /*a480*/  ISETP.GE.AND P1, PT, R178, RZ, PT ;  /* 0x000000ffb200720c */ /* 0x000fe40003f26270 */
[----:B------:R-:W-:Y:S01]  /*a490*/  IABS R178, R182 ;  /* 0x000000b600b27213 */ /* 0x000fe20000000000 */
[----:B------:R-:W-:Y:S01]  /*a4a0*/  IMAD.MOV R8, RZ, RZ, -R8 ;  /* 0x000000ffff087224 */ /* 0x000fe200078e0a08 */
[----:B------:R-:W-:Y:S01]  /*a4b0*/  ISETP.GT.U32.AND P6, PT, R3, R174, PT ;  /* 0x000000ae0300720c */ /* 0x000fe20003fc4070 */
[--C-:B------:R-:W-:Y:S02]  /*a4c0*/  @!P0 IMAD.IADD R176, R176, 0x1, -R3.reuse ;  /* 0x00000001b0b08824 */ /* 0x100fe400078e0a03 */
[----:B------:R-:W-:-:S02]  /*a4d0*/  @!P4 IMAD.IADD R175, R175, 0x1, -R3 ;  /* 0x00000001afafc824 */ /* 0x000fc400078e0a03 */
[C---:B------:R-:W-:Y:S01]  /*a4e0*/  IMAD.HI.U32 R7, R2.reuse, R178, RZ ;  /* 0x000000b202077227 */ /* 0x040fe200078e00ff */
[C---:B------:R-:W-:Y:S02]  /*a4f0*/  ISETP.GT.U32.AND P0, PT, R3.reuse, R176, PT ;  /* 0x000000b00300720c */ /* 0x040fe40003f04070 */
[C---:B------:R-:W-:Y:S01]  /*a500*/  ISETP.GT.U32.AND P4, PT, R3.reuse, R175, PT ;  /* 0x000000af0300720c */ /* 0x040fe20003f84070 */
[----:B------:R-:W-:Y:S02]  /*a510*/  IMAD R177, R3, R8, R177 ;  /* 0x0000000803b17224 */ /* 0x000fe400078e02b1 */
[----:B------:R-:W-:-:S04]  /*a520*/  IMAD.HI.U32 R8, R2, R179, RZ ;  /* 0x000000b302087227 */ /* 0x000fc800078e00ff */
[----:B------:R-:W-:Y:S02]  /*a530*/  IMAD.MOV R7, RZ, RZ, -R7 ;  /* 0x000000ffff077224 */ /* 0x000fe400078e0a07 */
[--C-:B------:R-:W-:Y:S01]  /*a540*/  @!P5 IMAD.IADD R173, R173, 0x1, -R3.reuse ;  /* 0x00000001adadd824 */ /* 0x100fe200078e0a03 */
[----:B------:R-:W-:Y:S01]  /*a550*/  ISETP.GE.AND P5, PT, R180, RZ, PT ;  /* 0x000000ffb400720c */ /* 0x000fe20003fa6270 */
[----:B------:R-:W-:Y:S01]  /*a560*/  @!P6 IMAD.IADD R174, R174, 0x1, -R3 ;  /* 0x00000001aeaee824 */ /* 0x000fe200078e0a03 */
[----:B------:R-:W-:Y:S01]  /*a570*/  IABS R180, R184 ;  /* 0x000000b800b47213 */ /* 0x000fe20000000000 */
[----:B------:R-:W-:Y:S01]  /*a580*/  IMAD.MOV R8, RZ, RZ, -R8 ;  /* 0x000000ffff087224 */ /* 0x000fe200078e0a08 */
[----:B------:R-:W-:Y:S01]  /*a590*/  ISETP.GE.AND P6, PT, R181, RZ, PT ;  /* 0x000000ffb500720c */ /* 0x000fe20003fc6270 */
[C---:B------:R-:W-:Y:S02]  /*a5a0*/  IMAD R178, R3.reuse, R7, R178 ;  /* 0x0000000703b27224 */ /* 0x040fe400078e02b2 */
[----:B------:R-:W-:Y:S01]  /*a5b0*/  @!P1 IMAD.MOV R173, RZ, RZ, -R173 ;  /* 0x000000ffffad9224 */ /* 0x000fe200078e0aad */
[C---:B------:R-:W-:Y:S01]  /*a5c0*/  ISETP.GT.U32.AND P1, PT, R3.reuse, R177, PT ;  /* 0x000000b10300720c */ /* 0x040fe20003f24070 */
[----:B------:R-:W-:-:S02]  /*a5d0*/  IMAD R179, R3, R8, R179 ;  /* 0x0000000803b37224 */ /* 0x000fc400078e02b3 */
[----:B------:R-:W-:Y:S01]  /*a5e0*/  @!P3 IMAD.MOV R174, RZ, RZ, -R174 ;  /* 0x000000ffffaeb224 */ /* 0x000fe200078e0aae */
[C---:B------:R-:W-:Y:S01]  /*a5f0*/  ISETP.GT.U32.AND P3, PT, R3.reuse, R178, PT ;  /* 0x000000b20300720c */ /* 0x040fe20003f64070 */
[--C-:B------:R-:W-:Y:S01]  /*a600*/  @!P0 IMAD.IADD R176, R176, 0x1, -R3.reuse ;  /* 0x00000001b0b08824 */ /* 0x100fe200078e0a03 */
[----:B------:R-:W-:Y:S01]  /*a610*/  ISETP.GT.U32.AND P0, PT, R3, R179, PT ;  /* 0x000000b30300720c */ /* 0x000fe20003f04070 */
[----:B------:R-:W-:Y:S01]  /*a620*/  @!P4 IMAD.IADD R175, R175, 0x1, -R3 ;  /* 0x00000001afafc824 */ /* 0x000fe200078e0a03 */
[----:B------:R-:W-:Y:S01]  /*a630*/  ISETP.GE.AND P4, PT, R182, RZ, PT ;  /* 0x000000ffb600720c */ /* 0x000fe20003f86270 */
[----:B------:R-:W-:Y:S01]  /*a640*/  IMAD.HI.U32 R7, R2, R180, RZ ;  /* 0x000000b402077227 */ /* 0x000fe200078e00ff */
[----:B------:R-:W-:-:S03]  /*a650*/  IABS R182, R186 ;  /* 0x000000ba00b67213 */ /* 0x000fc60000000000 */
[----:B------:R-:W-:Y:S01]  /*a660*/  @!P5 IMAD.MOV R175, RZ, RZ, -R175 ;  /* 0x000000ffffafd224 */ /* 0x000fe200078e0aaf */
[----:B------:R-:W-:Y:S01]  /*a670*/  ISETP.GE.AND P5, PT, R183, RZ, PT ;  /* 0x000000ffb700720c */ /* 0x000fe20003fa6270 */
[--C-:B------:R-:W-:Y:S01]  /*a680*/  @!P1 IMAD.IADD R177, R177, 0x1, -R3.reuse ;  /* 0x00000001b1b19824 */ /* 0x100fe200078e0a03 */
[----:B------:R-:W-:Y:S01]  /*a690*/  LOP3.LUT R183, R5, 0x94, RZ, 0xfc, !PT ;  /* 0x0000009405b77812 */ /* 0x000fe200078efcff */
[----:B------:R-:W-:Y:S02]  /*a6a0*/  @!P3 IMAD.IADD R178, R178, 0x1, -R3 ;  /* 0x00000001b2b2b824 */ /* 0x000fe400078e0a03 */
[----:B------:R-:W-:Y:S01]  /*a6b0*/  IMAD.MOV R7, RZ, RZ, -R7 ;  /* 0x000000ffff077224 */ /* 0x000fe200078e0a07 */
[----:B------:R-:W-:Y:S01]  /*a6c0*/  IABS R181, R183 ;  /* 0x000000b700b57213 */ /* 0x000fe20000000000 */
[----:B------:R-:W-:Y:S01]  /*a6d0*/  @!P0 IMAD.IADD R179, R179, 0x1, -R3 ;  /* 0x00000001b3b38824 */ /* 0x000fe200078e0a03 */
[C---:B------:R-:W-:Y:S01]  /*a6e0*/  ISETP.GT.U32.AND P1, PT, R3.reuse, R177, PT ;  /* 0x000000b10300720c */ /* 0x040fe20003f24070 */
[C---:B------:R-:W-:Y:S01]  /*a6f0*/  IMAD R180, R3.reuse, R7, R180 ;  /* 0x0000000703b47224 */ /* 0x040fe200078e02b4 */
[----:B------:R-:W-:Y:S01]  /*a700*/  ISETP.GT.U32.AND P0, PT, R3, R178, PT ;  /* 0x000000b20300720c */ /* 0x000fe20003f04070 */
[----:B------:R-:W-:-:S03]  /*a710*/  IMAD.HI.U32 R7, R2, R181, RZ ;  /* 0x000000b502077227 */ /* 0x000fc600078e00ff */
[C---:B------:R-:W-:Y:S01]  /*a720*/  ISETP.GT.U32.AND P3, PT, R3.reuse, R180, PT ;  /* 0x000000b40300720c */ /* 0x040fe20003f64070 */
[----:B------:R-:W-:Y:S02]  /*a730*/  IMAD.MOV R8, RZ, RZ, -R7 ;  /* 0x000000ffff087224 */ /* 0x000fe400078e0a07 */
[----:B------:R-:W-:Y:S01]  /*a740*/  @!P2 IMAD.MOV R176, RZ, RZ, -R176 ;  /* 0x000000ffffb0a224 */ /* 0x000fe200078e0ab0 */
[C---:B------:R-:W-:Y:S01]  /*a750*/  ISETP.GT.U32.AND P2, PT, R3.reuse, R179, PT ;  /* 0x000000b30300720c */ /* 0x040fe20003f44070 */
[----:B------:R-:W-:Y:S02]  /*a760*/  IMAD R181, R3, R8, R181 ;  /* 0x0000000803b57224 */ /* 0x000fe400078e02b5 */
[--C-:B------:R-:W-:Y:S01]  /*a770*/  @!P1 IMAD.IADD R177, R177, 0x1, -R3.reuse ;  /* 0x00000001b1b19824 */ /* 0x100fe200078e0a03 */
[----:B------:R-:W-:Y:S01]  /*a780*/  ISETP.GE.AND P1, PT, R184, RZ, PT ;  /* 0x000000ffb800720c */ /* 0x000fe20003f26270 */
[----:B------:R-:W-:Y:S01]  /*a790*/  @!P0 IMAD.IADD R178, R178, 0x1, -R3 ;  /* 0x00000001b2b28824 */ /* 0x000fe200078e0a03 */
[----:B------:R-:W-:Y:S01]  /*a7a0*/  ISETP.GT.U32.AND P0, PT, R3, R181, PT ;  /* 0x000000b50300720c */ /* 0x000fe20003f04070 */
[----:B------:R-:W-:-:S04]  /*a7b0*/  IMAD.HI.U32 R7, R2, R182, RZ ;  /* 0x000000b602077227 */ /* 0x000fc800078e00ff */
[----:B------:R-:W-:Y:S01]  /*a7c0*/  @!P6 IMAD.MOV R177, RZ, RZ, -R177 ;  /* 0x000000ffffb1e224 */ /* 0x000fe200078e0ab1 */
[----:B------:R-:W-:Y:S01]  /*a7d0*/  ISETP.GE.AND P6, PT, R183, RZ, PT ;  /* 0x000000ffb700720c */ /* 0x000fe20003fc6270 */
[----:B------:R-:W-:Y:S01]  /*a7e0*/  IMAD.MOV R7, RZ, RZ, -R7 ;  /* 0x000000ffff077224 */ /* 0x000fe200078e0a07 */
[----:B------:R-:W-:Y:S01]  /*a7f0*/  IABS R183, R187 ;  /* 0x000000bb00b77213 */ /* 0x000fe20000000000 */
[----:B------:R-:W-:Y:S02]  /*a800*/  VIADD R8, R6, 0x8e ;  /* 0x0000008e06087836 */ /* 0x000fe40000000000 */
[----:B------:R-:W-:Y:S02]  /*a810*/  IMAD R182, R3, R7, R182 ;  /* 0x0000000703b67224 */ /* 0x000fe400078e02b6 */
[----:B------:R-:W-:Y:S01]  /*a820*/  IMAD.HI.U32 R7, R2, R183, RZ ;  /* 0x000000b702077227 */ /* 0x000fe200078e00ff */
[----:B------:R-:W-:-:S03]  /*a830*/  IABS R184, R8 ;  /* 0x0000000800b87213 */ /* 0x000fc60000000000 */
[----:B------:R-:W-:Y:S01]  /*a840*/  @!P2 IMAD.IADD R179, R179, 0x1, -R3 ;  /* 0x00000001b3b3a824 */ /* 0x000fe200078e0a03 */
[----:B------:R-:W-:Y:S01]  /*a850*/  ISETP.GE.AND P2, PT, R8, RZ, PT ;  /* 0x000000ff0800720c */ /* 0x000fe20003f46270 */
[----:B------:R-:W-:Y:S02]  /*a860*/  IMAD.MOV R8, RZ, RZ, -R7 ;  /* 0x000000ffff087224 */ /* 0x000fe400078e0a07 */
[--C-:B------:R-:W-:Y:S01]  /*a870*/  @!P0 IMAD.IADD R181, R181, 0x1, -R3.reuse ;  /* 0x00000001b5b58824 */ /* 0x100fe200078e0a03 */
[----:B------:R-:W-:Y:S01]  /*a880*/  ISETP.GE.AND P0, PT, R186, RZ, PT ;  /* 0x000000ffba00720c */ /* 0x000fe20003f06270 */
[----:B------:R-:W-:Y:S01]  /*a890*/  @!P3 IMAD.IADD R180, R180, 0x1, -R3 ;  /* 0x00000001b4b4b824 */ /* 0x000fe200078e0a03 */
[----:B------:R-:W-:Y:S01]  /*a8a0*/  IABS R186, R190 ;  /* 0x000000be00ba7213 */ /* 0x000fe20000000000 */
[C---:B------:R-:W-:Y:S02]  /*a8b0*/  IMAD R183, R3.reuse, R8, R183 ;  /* 0x0000000803b77224 */ /* 0x040fe400078e02b7 */
[----:B------:R-:W-:Y:S01]  /*a8c0*/  @!P4 IMAD.MOV R178, RZ, RZ, -R178 ;  /* 0x000000ffffb2c224 */ /* 0x000fe200078e0ab2 */
[C---:B------:R-:W-:Y:S01]  /*a8d0*/  ISETP.GT.U32.AND P4, PT, R3.reuse, R181, PT ;  /* 0x000000b50300720c */ /* 0x040fe20003f84070 */
[----:B------:R-:W-:Y:S01]  /*a8e0*/  IMAD.HI.U32 R7, R2, R184, RZ ;  /* 0x000000b802077227 */ /* 0x000fe200078e00ff */
[----:B------:R-:W-:-:S03]  /*a8f0*/  ISETP.GT.U32.AND P3, PT, R3, R180, PT ;  /* 0x000000b40300720c */ /* 0x000fc60003f64070 */
[----:B------:R-:W-:Y:S01]  /*a900*/  @!P5 IMAD.MOV R179, RZ, RZ, -R179 ;  /* 0x000000ffffb3d224 */ /* 0x000fe200078e0ab3 */
[----:B------:R-:W-:Y:S01]  /*a910*/  ISETP.GT.U32.AND P5, PT, R3, R183, PT ;  /* 0x000000b70300720c */ /* 0x000fe20003fa4070 */
[----:B------:R-:W-:-:S04]  /*a920*/  IMAD.HI.U32 R8, R2, R185, RZ ;  /* 0x000000b902087227 */ /* 0x000fc800078e00ff */
[----:B------:R-:W-:Y:S02]  /*a930*/  IMAD.MOV R7, RZ, RZ, -R7 ;  /* 0x000000ffff077224 */ /* 0x000fe400078e0a07 */
[----:B------:R-:W-:Y:S02]  /*a940*/  IMAD.MOV R8, RZ, RZ, -R8 ;  /* 0x000000ffff087224 */ /* 0x000fe400078e0a08 */
[C---:B------:R-:W-:Y:S02]  /*a950*/  IMAD R184, R3.reuse, R7, R184 ;  /* 0x0000000703b87224 */ /* 0x040fe400078e02b8 */
[----:B------:R-:W-:Y:S02]  /*a960*/  IMAD R185, R3, R8, R185 ;  /* 0x0000000803b97224 */ /* 0x000fe400078e02b9 */
[--C-:B------:R-:W-:Y:S01]  /*a970*/  @!P4 IMAD.IADD R181, R181, 0x1, -R3.reuse ;  /* 0x00000001b5b5c824 */ /* 0x100fe200078e0a03 */
[C---:B------:R-:W-:Y:S01]  /*a980*/  ISETP.GT.U32.AND P4, PT, R3.reuse, R184, PT ;  /* 0x000000b80300720c */ /* 0x040fe20003f84070 */
[--C-:B------:R-:W-:Y:S01]  /*a990*/  @!P3 IMAD.IADD R180, R180, 0x1, -R3.reuse ;  /* 0x00000001b4b4b824 */ /* 0x100fe200078e0a03 */
[----:B------:R-:W-:Y:S01]  /*a9a0*/  ISETP.GT.U32.AND P3, PT, R3, R182, PT ;  /* 0x000000b60300720c */ /* 0x000fe20003f64070 */
[----:B------:R-:W-:Y:S01]  /*a9b0*/  @!P5 IMAD.IADD R183, R183, 0x1, -R3 ;  /* 0x00000001b7b7d824 */ /* 0x000fe200078e0a03 */
[----:B------:R-:W-:Y:S01]  /*a9c0*/  ISETP.GT.U32.AND P5, PT, R3, R185, PT ;  /* 0x000000b90300720c */ /* 0x000fe20003fa4070 */
[----:B------:R-:W-:-:S04]  /*a9d0*/  IMAD.HI.U32 R7, R2, R186, RZ ;  /* 0x000000ba02077227 */ /* 0x000fc800078e00ff */
[----:B------:R-:W-:Y:S01]  /*a9e0*/  @!P1 IMAD.MOV R180, RZ, RZ, -R180 ;  /* 0x000000ffffb49224 */ /* 0x000fe200078e0ab4 */
[----:B------:R-:W-:Y:S01]  /*a9f0*/  ISETP.GE.AND P1, PT, R187, RZ, PT ;  /* 0x000000ffbb00720c */ /* 0x000fe20003f26270 */
[----:B------:R-:W-:Y:S01]  /*aa00*/  IMAD.MOV R7, RZ, RZ, -R7 ;  /* 0x000000ffff077224 */ /* 0x000fe200078e0a07 */
[----:B------:R-:W-:Y:S01]  /*aa10*/  IABS R187, R191 ;  /* 0x000000bf00bb7213 */ /* 0x000fe20000000000 */
[--C-:B------:R-:W-:Y:S01]  /*aa20*/  @!P4 IMAD.IADD R184, R184, 0x1, -R3.reuse ;  /* 0x00000001b8b8c824 */ /* 0x100fe200078e0a03 */
[----:B------:R-:W-:Y:S01]  /*aa30*/  ISETP.GT.U32.AND P4, PT, R3, R183, PT ;  /* 0x000000b70300720c */ /* 0x000fe20003f84070 */
[--C-:B------:R-:W-:Y:S02]  /*aa40*/  @!P3 IMAD.IADD R182, R182, 0x1, -R3.reuse ;  /* 0x00000001b6b6b824 */ /* 0x100fe400078e0a03 */
[----:B------:R-:W-:Y:S01]  /*aa50*/  @!P5 IMAD.IADD R185, R185, 0x1, -R3 ;  /* 0x00000001b9b9d824 */ /* 0x000fe200078e0a03 */
[C---:B------:R-:W-:Y:S01]  /*aa60*/  ISETP.GT.U32.AND P5, PT, R3.reuse, R184, PT ;  /* 0x000000b80300720c */ /* 0x040fe20003fa4070 */
[C---:B------:R-:W-:Y:S01]  /*aa70*/  IMAD R186, R3.reuse, R7, R186 ;  /* 0x0000000703ba7224 */ /* 0x040fe200078e02ba */
[----:B------:R-:W-:Y:S01]  /*aa80*/  ISETP.GT.U32.AND P3, PT, R3, R182, PT ;  /* 0x000000b60300720c */ /* 0x000fe20003f64070 */
[----:B------:R-:W-:-:S04]  /*aa90*/  IMAD.HI.U32 R7, R2, R187, RZ ;  /* 0x000000bb02077227 */ /* 0x000fc800078e00ff */
[----:B------:R-:W-:Y:S02]  /*aaa0*/  IMAD.MOV R8, RZ, RZ, -R7 ;  /* 0x000000ffff087224 */ /* 0x000fe400078e0a07 */
[----:B------:R-:W-:Y:S01]  /*aab0*/  @!P4 IMAD.IADD R183, R183, 0x1, -R3 ;  /* 0x00000001b7b7c824 */ /* 0x000fe200078e0a03 */
[----:B------:R-:W-:Y:S01]  /*aac0*/  ISETP.GE.AND P4, PT, R190, RZ, PT ;  /* 0x000000ffbe00720c */ /* 0x000fe20003f86270 */
[C---:B------:R-:W-:Y:S01]  /*aad0*/  IMAD R187, R3.reuse, R8, R187 ;  /* 0x0000000803bb7224 */ /* 0x040fe200078e02bb */
[----:B------:R-:W-:Y:S01]  /*aae0*/  IABS R190, R197 ;  /* 0x000000c500be7213 */ /* 0x000fe20000000000 */
[--C-:B------:R-:W-:Y:S02]  /*aaf0*/  @!P5 IMAD.IADD R184, R184, 0x1, -R3.reuse ;  /* 0x00000001b8b8d824 */ /* 0x100fe400078e0a03 */
[----:B------:R-:W-:Y:S01]  /*ab00*/  @!P3 IMAD.IADD R182, R182, 0x1, -R3 ;  /* 0x00000001b6b6b824 */ /* 0x000fe200078e0a03 */
[C---:B------:R-:W-:Y:S01]  /*ab10*/  ISETP.GT.U32.AND P5, PT, R3.reuse, R187, PT ;  /* 0x000000bb0300720c */ /* 0x040fe20003fa4070 */
[----:B------:R-:W-:Y:S01]  /*ab20*/  @!P6 IMAD.MOV R181, RZ, RZ, -R181 ;  /* 0x000000ffffb5e224 */ /* 0x000fe200078e0ab5 */
[----:B------:R-:W-:Y:S01]  /*ab30*/  ISETP.GE.AND P3, PT, R188, RZ, PT ;  /* 0x000000ffbc00720c */ /* 0x000fe20003f66270 */
[----:B------:R-:W-:Y:S01]  /*ab40*/  @!P0 IMAD.MOV R182, RZ, RZ, -R182 ;  /* 0x000000ffffb68224 */ /* 0x000fe200078e0ab6 */
[----:B------:R-:W-:Y:S01]  /*ab50*/  IABS R188, R192 ;  /* 0x000000c000bc7213 */ /* 0x000fe20000000000 */
[----:B------:R-:W-:Y:S01]  /*ab60*/  IMAD.HI.U32 R8, R2, R189, RZ ;  /* 0x000000bd02087227 */ /* 0x000fe200078e00ff */
[----:B------:R-:W-:-:S02]  /*ab70*/  ISETP.GT.U32.AND P0, PT, R3, R186, PT ;  /* 0x000000ba0300720c */ /* 0x000fc40003f04070 */
[----:B------:R-:W-:Y:S01]  /*ab80*/  ISETP.GT.U32.AND P6, PT, R3, R185, PT ;  /* 0x000000b90300720c */ /* 0x000fe20003fc4070 */
[----:B------:R-:W-:-:S04]  /*ab90*/  IMAD.HI.U32 R7, R2, R188, RZ ;  /* 0x000000bc02077227 */ /* 0x000fc800078e00ff */
[----:B------:R-:W-:Y:S02]  /*aba0*/  @!P5 IMAD.IADD R187, R187, 0x1, -R3 ;  /* 0x00000001bbbbd824 */ /* 0x000fe400078e0a03 */
[----:B------:R-:W-:Y:S02]  /*abb0*/  IMAD.MOV R7, RZ, RZ, -R7 ;  /* 0x000000ffff077224 */ /* 0x000fe400078e0a07 */
[----:B------:R-:W-:Y:S01]  /*abc0*/  IMAD.MOV R8, RZ, RZ, -R8 ;  /* 0x000000ffff087224 */ /* 0x000fe200078e0a08 */
[C---:B------:R-:W-:Y:S01]  /*abd0*/  ISETP.GT.U32.AND P5, PT, R3.reuse, R187, PT ;  /* 0x000000bb0300720c */ /* 0x040fe20003fa4070 */
[----:B------:R-:W-:Y:S02]  /*abe0*/  IMAD R188, R3, R7, R188 ;  /* 0x0000000703bc7224 */ /* 0x000fe400078e02bc */
[----:B------:R-:W-:-:S04]  /*abf0*/  IMAD.HI.U32 R7, R2, R190, RZ ;  /* 0x000000be02077227 */ /* 0x000fc800078e00ff */
[----:B------:R-:W-:Y:S01]  /*ac00*/  @!P0 IMAD.IADD R186, R186, 0x1, -R3 ;  /* 0x00000001baba8824 */ /* 0x000fe200078e0a03 */
[----:B------:R-:W-:Y:S01]  /*ac10*/  ISETP.GE.AND P0, PT, R192, RZ, PT ;  /* 0x000000ffc000720c */ /* 0x000fe20003f06270 */
[----:B------:R-:W-:Y:S02]  /*ac20*/  IMAD.MOV R7, RZ, RZ, -R7 ;  /* 0x000000ffff077224 */ /* 0x000fe400078e0a07 */
[----:B------:R-:W-:Y:S01]  /*ac30*/  @!P6 IMAD.IADD R185, R185, 0x1, -R3 ;  /* 0x00000001b9b9e824 */ /* 0x000fe200078e0a03 */
[----:B------:R-:W-:Y:S01]  /*ac40*/  ISETP.GE.AND P6, PT, R191, RZ, PT ;  /* 0x000000ffbf00720c */ /* 0x000fe20003fc6270 */
[C---:B------:R-:W-:Y:S01]  /*ac50*/  IMAD R189, R3.reuse, R8, R189 ;  /* 0x0000000803bd7224 */ /* 0x040fe200078e02bd */
[----:B------:R-:W-:Y:S01]  /*ac60*/  IABS R191, R198 ;  /* 0x000000c600bf7213 */ /* 0x000fe20000000000 */
[----:B------:R-:W-:Y:S01]  /*ac70*/  @!P1 IMAD.MOV R183, RZ, RZ, -R183 ;  /* 0x000000ffffb79224 */ /* 0x000fe200078e0ab7 */
[C---:B------:R-:W-:Y:S01]  /*ac80*/  ISETP.GT.U32.AND P1, PT, R3.reuse, R186, PT ;  /* 0x000000ba0300720c */ /* 0x040fe20003f24070 */
[----:B------:R-:W-:Y:S01]  /*ac90*/  @!P2 IMAD.MOV R184, RZ, RZ, -R184 ;  /* 0x000000ffffb8a224 */ /* 0x000fe200078e0ab8 */
[C---:B------:R-:W-:Y:S01]  /*aca0*/  ISETP.GT.U32.AND P2, PT, R3.reuse, R188, PT ;  /* 0x000000bc0300720c */ /* 0x040fe20003f44070 */
[----:B------:R-:W-:-:S02]  /*acb0*/  IMAD R190, R3, R7, R190 ;  /* 0x0000000703be7224 */ /* 0x000fc400078e02be */
[----:B------:R-:W-:Y:S01]  /*acc0*/  @!P3 IMAD.MOV R185, RZ, RZ, -R185 ;  /* 0x000000ffffb9b224 */ /* 0x000fe200078e0ab9 */
[----:B------:R-:W-:Y:S01]  /*acd0*/  ISETP.GT.U32.AND P3, PT, R3, R189, PT ;  /* 0x000000bd0300720c */ /* 0x000fe20003f64070 */
[----:B------:R-:W-:Y:S01]  /*ace0*/  @!P5 IMAD.IADD R187, R187, 0x1, -R3 ;  /* 0x00000001bbbbd824 */ /* 0x000fe200078e0a03 */
[----:B------:R-:W-:Y:S01]  /*acf0*/  ISETP.GT.U32.AND P5, PT, R3, R190, PT ;  /* 0x000000be0300720c */ /* 0x000fe20003fa4070 */
[----:B------:R-:W-:Y:S02]  /*ad00*/  VIADD R8, R6, 0x7e ;  /* 0x0000007e06087836 */ /* 0x000fe40000000000 */
[----:B------:R-:W-:-:S03]  /*ad10*/  IMAD.HI.U32 R7, R2, R191, RZ ;  /* 0x000000bf02077227 */ /* 0x000fc600078e00ff */
[----:B------:R-:W-:Y:S01]  /*ad20*/  IABS R192, R8 ;  /* 0x0000000800c07213 */ /* 0x000fe20000000000 */
[--C-:B------:R-:W-:Y:S01]  /*ad30*/  @!P1 IMAD.IADD R186, R186, 0x1, -R3.reuse ;  /* 0x00000001baba9824 */ /* 0x100fe200078e0a03 */
[----:B------:R-:W-:Y:S01]  /*ad40*/  ISETP.GE.AND P1, PT, R8, RZ, PT ;  /* 0x000000ff0800720c */ /* 0x000fe20003f26270 */
[--C-:B------:R-:W-:Y:S01]  /*ad50*/  @!P2 IMAD.IADD R188, R188, 0x1, -R3.reuse ;  /* 0x00000001bcbca824 */ /* 0x100fe200078e0a03 */
[----:B------:R-:W-:Y:S01]  /*ad60*/  ISETP.GE.AND P2, PT, R193, RZ, PT ;  /* 0x000000ffc100720c */ /* 0x000fe20003f46270 */
[--C-:B------:R-:W-:Y:S02]  /*ad70*/  @!P3 IMAD.IADD R189, R189, 0x1, -R3.reuse ;  /* 0x00000001bdbdb824 */ /* 0x100fe400078e0a03 */
[----:B------:R-:W-:Y:S01]  /*ad80*/  @!P4 IMAD.MOV R186, RZ, RZ, -R186 ;  /* 0x000000ffffbac224 */ /* 0x000fe200078e0aba */
[C---:B------:R-:W-:Y:S01]  /*ad90*/  ISETP.GT.U32.AND P4, PT, R3.reuse, R188, PT ;  /* 0x000000bc0300720c */ /* 0x040fe20003f84070 */
[----:B------:R-:W-:Y:S01]  /*ada0*/  @!P5 IMAD.IADD R190, R190, 0x1, -R3 ;  /* 0x00000001bebed824 */ /* 0x000fe200078e0a03 */
[----:B------:R-:W-:Y:S01]  /*adb0*/  ISETP.GT.U32.AND P3, PT, R3, R189, PT ;  /* 0x000000bd0300720c */ /* 0x000fe20003f64070 */
[----:B------:R-:W-:-:S02]  /*adc0*/  IMAD.MOV R8, RZ, RZ, -R7 ;  /* 0x000000ffff087224 */ /* 0x000fc400078e0a07 */
[----:B------:R-:W-:Y:S01]  /*add0*/  IMAD.HI.U32 R7, R2, R192, RZ ;  /* 0x000000c002077227 */ /* 0x000fe200078e00ff */
[----:B------:R-:W-:-:S03]  /*ade0*/  ISETP.GT.U32.AND P5, PT, R3, R190, PT ;  /* 0x000000be0300720c */ /* 0x000fc60003fa4070 */
[----:B------:R-:W-:Y:S02]  /*adf0*/  IMAD.MOV R7, RZ, RZ, -R7 ;  /* 0x000000ffff077224 */ /* 0x000fe400078e0a07 */
[C---:B------:R-:W-:Y:S02]  /*ae00*/  IMAD R191, R3.reuse, R8, R191 ;  /* 0x0000000803bf7224 */ /* 0x040fe400078e02bf */
[----:B------:R-:W-:Y:S02]  /*ae10*/  IMAD R192, R3, R7, R192 ;  /* 0x0000000703c07224 */ /* 0x000fe400078e02c0 */
[----:B------:R-:W-:-:S04]  /*ae20*/  IMAD.HI.U32 R7, R2, R194, RZ ;  /* 0x000000c202077227 */ /* 0x000fc800078e00ff */
[----:B------:R-:W-:Y:S01]  /*ae30*/  @!P4 IMAD.IADD R188, R188, 0x1, -R3 ;  /* 0x00000001bcbcc824 */ /* 0x000fe200078e0a03 */
[----:B------:R-:W-:Y:S01]  /*ae40*/  ISETP.GT.U32.AND P4, PT, R3, R191, PT ;  /* 0x000000bf0300720c */ /* 0x000fe20003f84070 */
[----:B------:R-:W-:-:S04]  /*ae50*/  IMAD.HI.U32 R193, R2, R196, RZ ;  /* 0x000000c402c17227 */ /* 0x000fc800078e00ff */
[----:B------:R-:W-:-:S04]  /*ae60*/  IMAD.HI.U32 R8, R2, R195, RZ ;  /* 0x000000c302087227 */ /* 0x000fc800078e00ff */
[----:B------:R-:W-:Y:S02]  /*ae70*/  IMAD.MOV R7, RZ, RZ, -R7 ;  /* 0x000000ffff077224 */ /* 0x000fe400078e0a07 */
[--C-:B------:R-:W-:Y:S01]  /*ae80*/  @!P3 IMAD.IADD R189, R189, 0x1, -R3.reuse ;  /* 0x00000001bdbdb824 */ /* 0x100fe200078e0a03 */
[----:B------:R-:W-:Y:S01]  /*ae90*/  ISETP.GE.AND P3, PT, R197, RZ, PT ;  /* 0x000000ffc500720c */ /* 0x000fe20003f66270 */
[----:B------:R-:W-:Y:S01]  /*aea0*/  @!P5 IMAD.IADD R190, R190, 0x1, -R3 ;  /* 0x00000001bebed824 */ /* 0x000fe200078e0a03 */
[C---:B------:R-:W-:Y:S01]  /*aeb0*/  ISETP.GT.U32.AND P5, PT, R3.reuse, R192, PT ;  /* 0x000000c00300720c */ /* 0x040fe20003fa4070 */
[----:B------:R-:W-:Y:S02]  /*aec0*/  IMAD.MOV R197, RZ, RZ, -R193 ;  /* 0x000000ffffc57224 */ /* 0x000fe400078e0ac1 */
[----:B------:R-:W-:Y:S02]  /*aed0*/  IMAD.MOV R8, RZ, RZ, -R8 ;  /* 0x000000ffff087224 */ /* 0x000fe400078e0a08 */
[----:B------:R-:W-:-:S02]  /*aee0*/  IMAD R193, R3, R7, R194 ;  /* 0x0000000703c17224 */ /* 0x000fc400078e02c2 */
[C---:B------:R-:W-:Y:S02]  /*aef0*/  IMAD R194, R3.reuse, R8, R195 ;  /* 0x0000000803c27224 */ /* 0x040fe400078e02c3 */
[----:B------:R-:W-:Y:S01]  /*af00*/  @!P0 IMAD.MOV R188, RZ, RZ, -R188 ;  /* 0x000000ffffbc8224 */ /* 0x000fe200078e0abc */
[----:B------:R-:W-:Y:S01]  /*af10*/  ISETP.GT.U32.AND P0, PT, R3, R193, PT ;  /* 0x000000c10300720c */ /* 0x000fe20003f04070 */
[----:B------:R-:W-:Y:S01]  /*af20*/  @!P4 IMAD.IADD R191, R191, 0x1, -R3 ;  /* 0x00000001bfbfc824 */ /* 0x000fe200078e0a03 */
[----:B------:R-:W-:Y:S01]  /*af30*/  ISETP.GE.AND P4, PT, R198, RZ, PT ;  /* 0x000000ffc600720c */ /* 0x000fe20003f86270 */
[----:B------:R-:W-:Y:S01]  /*af40*/  @!P2 IMAD.MOV R189, RZ, RZ, -R189 ;  /* 0x000000ffffbda224 */ /* 0x000fe200078e0abd */
[C---:B------:R-:W-:Y:S01]  /*af50*/  ISETP.GT.U32.AND P2, PT, R3.reuse, R194, PT ;  /* 0x000000c20300720c */ /* 0x040fe20003f44070 */
[----:B------:R-:W-:Y:S01]  /*af60*/  @!P5 IMAD.IADD R192, R192, 0x1, -R3 ;  /* 0x00000001c0c0d824 */ /* 0x000fe200078e0a03 */
[C---:B------:R-:W-:Y:S01]  /*af70*/  ISETP.GT.U32.AND P5, PT, R3.reuse, R191, PT ;  /* 0x000000bf0300720c */ /* 0x040fe20003fa4070 */
[----:B------:R-:W-:Y:S01]  /*af80*/  IMAD R195, R3, R197, R196 ;  /* 0x000000c503c37224 */ /* 0x000fe200078e02c4 */
[----:B------:R-:W-:Y:S01]  /*af90*/  LOP3.LUT R198, R5, 0x76, RZ, 0xfc, !PT ;  /* 0x0000007605c67812 */ /* 0x000fe200078efcff */
[----:B------:R-:W-:Y:S01]  /*afa0*/  @!P6 IMAD.MOV R187, RZ, RZ, -R187 ;  /* 0x000000ffffbbe224 */ /* 0x000fe200078e0abb */
[----:B------:R-:W-:Y:S01]  /*afb0*/  ISETP.GT.U32.AND P6, PT, R3, R192, PT ;  /* 0x000000c00300720c */ /* 0x000fe20003fc4070 */
[----:B------:R-:W-:Y:S01]  /*afc0*/  @!P3 IMAD.MOV R190, RZ, RZ, -R190 ;  /* 0x000000ffffbeb224 */ /* 0x000fe200078e0abe */
[----:B------:R-:W-:Y:S01]  /*afd0*/  IABS R196, R198 ;  /* 0x000000c600c47213 */ /* 0x000fe20000000000 */
[----:B------:R-:W-:Y:S01]  /*afe0*/  @!P0 IMAD.IADD R193, R193, 0x1, -R3 ;  /* 0x00000001c1c18824 */ /* 0x000fe200078e0a03 */
[----:B------:R-:W-:-:S02]  /*aff0*/  IABS R197, R202 ;  /* 0x000000ca00c57213 */ /* 0x000fc40000000000 */
[----:B------:R-:W-:Y:S01]  /*b000*/  ISETP.GE.AND P3, PT, R199, RZ, PT ;  /* 0x000000ffc700720c */ /* 0x000fe20003f66270 */
[----:B------:R-:W-:Y:S01]  /*b010*/  @!P2 IMAD.IADD R194, R194, 0x1, -R3 ;  /* 0x00000001c2c2a824 */ /* 0x000fe200078e0a03 */
[----:B------:R-:W-:Y:S01]  /*b020*/  ISETP.GT.U32.AND P2, PT, R3, R193, PT ;  /* 0x000000c10300720c */ /* 0x000fe20003f44070 */
[----:B------:R-:W-:Y:S01]  /*b030*/  IMAD.HI.U32 R7, R2, R196, RZ ;  /* 0x000000c402077227 */ /* 0x000fe200078e00ff */
[----:B------:R-:W-:-:S03]  /*b040*/  ISETP.GE.AND P0, PT, R201, RZ, PT ;  /* 0x000000ffc900720c */ /* 0x000fc60003f06270 */
[----:B------:R-:W-:Y:S01]  /*b050*/  @!P5 IMAD.IADD R191, R191, 0x1, -R3 ;  /* 0x00000001bfbfd824 */ /* 0x000fe200078e0a03 */
[C---:B------:R-:W-:Y:S01]  /*b060*/  ISETP.GT.U32.AND P5, PT, R3.reuse, R195, PT ;  /* 0x000000c30300720c */ /* 0x040fe20003fa4070 */
[----:B------:R-:W-:Y:S02]  /*b070*/  IMAD.MOV R7, RZ, RZ, -R7 ;  /* 0x000000ffff077224 */ /* 0x000fe400078e0a07 */
[----:B------:R-:W-:Y:S01]  /*b080*/  @!P4 IMAD.MOV R191, RZ, RZ, -R191 ;  /* 0x000000ffffbfc224 */ /* 0x000fe200078e0abf */
[C---:B------:R-:W-:Y:S01]  /*b090*/  ISETP.GT.U32.AND P4, PT, R3.reuse, R194, PT ;  /* 0x000000c20300720c */ /* 0x040fe20003f84070 */
[----:B------:R-:W-:Y:S02]  /*b0a0*/  IMAD R196, R3, R7, R196 ;  /* 0x0000000703c47224 */ /* 0x000fe400078e02c4 */
[--C-:B------:R-:W-:Y:S02]  /*b0b0*/  @!P2 IMAD.IADD R193, R193, 0x1, -R3.reuse ;  /* 0x00000001c1c1a824 */ /* 0x100fe400078e0a03 */
[--C-:B------:R-:W-:Y:S01]  /*b0c0*/  @!P6 IMAD.IADD R192, R192, 0x1, -R3.reuse ;  /* 0x00000001c0c0e824 */ /* 0x100fe200078e0a03 */
[----:B------:R-:W-:Y:S01]  /*b0d0*/  ISETP.GT.U32.AND P2, PT, R3, R196, PT ;  /* 0x000000c40300720c */ /* 0x000fe20003f44070 */
[----:B------:R-:W-:Y:S01]  /*b0e0*/  VIADD R7, R6, 0x6e ;  /* 0x0000006e06077836 */ /* 0x000fe20000000000 */
[----:B------:R-:W-:Y:S01]  /*b0f0*/  ISETP.GE.AND P6, PT, R200, RZ, PT ;  /* 0x000000ffc800720c */ /* 0x000fe20003fc6270 */
[--C-:B------:R-:W-:Y:S01]  /*b100*/  @!P5 IMAD.IADD R195, R195, 0x1, -R3.reuse ;  /* 0x00000001c3c3d824 */ /* 0x100fe200078e0a03 */
[----:B------:R-:W-:Y:S01]  /*b110*/  ISETP.GE.AND P5, PT, R198, RZ, PT ;  /* 0x000000ffc600720c */ /* 0x000fe20003fa6270 */
[----:B------:R-:W-:Y:S01]  /*b120*/  @!P1 IMAD.MOV R192, RZ, RZ, -R192 ;  /* 0x000000ffffc09224 */ /* 0x000fe200078e0ac0 */
[----:B------:R-:W-:Y:S01]  /*b130*/  IABS R198, R203 ;  /* 0x000000cb00c67213 */ /* 0x000fe20000000000 */
[----:B------:R-:W-:Y:S01]  /*b140*/  @!P4 IMAD.IADD R194, R194, 0x1, -R3 ;  /* 0x00000001c2c2c824 */ /* 0x000fe200078e0a03 */
[----:B------:R-:W-:Y:S01]  /*b150*/  ISETP.GT.U32.AND P1, PT, R3, R195, PT ;  /* 0x000000c30300720c */ /* 0x000fe20003f24070 */
[----:B------:R-:W-:Y:S01]  /*b160*/  IMAD.HI.U32 R8, R2, R197, RZ ;  /* 0x000000c502087227 */ /* 0x000fe200078e00ff */
[----:B------:R-:W-:-:S02]  /*b170*/  ISETP.GE.AND P4, PT, R7, RZ, PT ;  /* 0x000000ff0700720c */ /* 0x000fc40003f86270 */
[----:B------:R-:W-:Y:S01]  /*b180*/  IABS R201, R7 ;  /* 0x0000000700c97213 */ /* 0x000fe20000000000 */
[----:B------:R-:W-:Y:S01]  /*b190*/  IMAD.HI.U32 R7, R2, R198, RZ ;  /* 0x000000c602077227 */ /* 0x000fe200078e00ff */
[----:B------:R-:W-:-:S03]  /*b1a0*/  IABS R200, R204 ;  /* 0x000000cc00c87213 */ /* 0x000fc60000000000 */
[----:B------:R-:W-:Y:S02]  /*b1b0*/  IMAD.MOV R8, RZ, RZ, -R8 ;  /* 0x000000ffff087224 */ /* 0x000fe400078e0a08 */
[----:B------:R-:W-:Y:S01]  /*b1c0*/  @!P2 IMAD.IADD R196, R196, 0x1, -R3 ;  /* 0x00000001c4c4a824 */ /* 0x000fe200078e0a03 */
[----:B------:R-:W-:Y:S01]  /*b1d0*/  ISETP.GE.AND P2, PT, R202, RZ, PT ;  /* 0x000000ffca00720c */ /* 0x000fe20003f46270 */
[----:B------:R-:W-:Y:S02]  /*b1e0*/  IMAD.MOV R199, RZ, RZ, -R7 ;  /* 0x000000ffffc77224 */ /* 0x000fe400078e0a07 */
[C---:B------:R-:W-:Y:S02]  /*b1f0*/  IMAD R197, R3.reuse, R8, R197 ;  /* 0x0000000803c57224 */ /* 0x040fe400078e02c5 */
[----:B------:R-:W-:Y:S01]  /*b200*/  @!P3 IMAD.MOV R193, RZ, RZ, -R193 ;  /* 0x000000ffffc1b224 */ /* 0x000fe200078e0ac1 */
[C---:B------:R-:W-:Y:S01]  /*b210*/  ISETP.GT.U32.AND P3, PT, R3.reuse, R196, PT ;  /* 0x000000c40300720c */ /* 0x040fe20003f64070 */
[----:B------:R-:W-:-:S02]  /*b220*/  IMAD R198, R3, R199, R198 ;  /* 0x000000c703c67224 */ /* 0x000fc400078e02c6 */
[----:B------:R-:W-:Y:S01]  /*b230*/  @!P1 IMAD.IADD R195, R195, 0x1, -R3 ;  /* 0x00000001c3c39824 */ /* 0x000fe200078e0a03 */
[C---:B------:R-:W-:Y:S01]  /*b240*/  ISETP.GT.U32.AND P1, PT, R3.reuse, R197, PT ;  /* 0x000000c50300720c */ /* 0x040fe20003f24070 */
[----:B------:R-:W-:Y:S01]  /*b250*/  @!P6 IMAD.MOV R194, RZ, RZ, -R194 ;  /* 0x000000ffffc2e224 */ /* 0x000fe200078e0ac2 */
[----:B------:R-:W-:Y:S01]  /*b260*/  ISETP.GT.U32.AND P6, PT, R3, R198, PT ;  /* 0x000000c60300720c */ /* 0x000fe20003fc4070 */
[----:B------:R-:W-:-:S04]  /*b270*/  IMAD.HI.U32 R8, R2, R200, RZ ;  /* 0x000000c802087227 */ /* 0x000fc800078e00ff */
[----:B------:R-:W-:Y:S02]  /*b280*/  IMAD.MOV R8, RZ, RZ, -R8 ;  /* 0x000000ffff087224 */ /* 0x000fe400078e0a08 */
[--C-:B------:R-:W-:Y:S01]  /*b290*/  @!P3 IMAD.IADD R196, R196, 0x1, -R3.reuse ;  /* 0x00000001c4c4b824 */ /* 0x100fe200078e0a03 */
[----:B------:R-:W-:Y:S01]  /*b2a0*/  ISETP.GE.AND P3, PT, R204, RZ, PT ;  /* 0x000000ffcc00720c */ /* 0x000fe20003f66270 */
[----:B------:R-:W-:Y:S01]  /*b2b0*/  IMAD R199, R3, R8, R200 ;  /* 0x0000000803c77224 */ /* 0x000fe200078e02c8 */
[----:B------:R-:W-:Y:S01]  /*b2c0*/  LOP3.LUT R8, R5, 0x6a, RZ, 0xfc, !PT ;  /* 0x0000006a05087812 */ /* 0x000fe200078efcff */
[--C-:B------:R-:W-:Y:S02]  /*b2d0*/  @!P1 IMAD.IADD R197, R197, 0x1, -R3.reuse ;  /* 0x00000001c5c59824 */ /* 0x100fe400078e0a03 */
[----:B------:R-:W-:Y:S02]  /*b2e0*/  @!P6 IMAD.IADD R198, R198, 0x1, -R3 ;  /* 0x00000001c6c6e824 */ /* 0x000fe400078e0a03 */
[----:B------:R-:W-:Y:S01]  /*b2f0*/  @!P5 IMAD.MOV R196, RZ, RZ, -R196 ;  /* 0x000000ffffc4d224 */ /* 0x000fe200078e0ac4 */
[C---:B------:R-:W-:Y:S01]  /*b300*/  ISETP.GT.U32.AND P5, PT, R3.reuse, R199, PT ;  /* 0x000000c70300720c */ /* 0x040fe20003fa4070 */
[----:B------:R-:W-:Y:S01]  /*b310*/  IMAD.HI.U32 R7, R2, R201, RZ ;  /* 0x000000c902077227 */ /* 0x000fe200078e00ff */
[----:B------:R-:W-:-:S02]  /*b320*/  ISETP.GT.U32.AND P1, PT, R3, R197, PT ;  /* 0x000000c50300720c */ /* 0x000fc40003f24070 */
[----:B------:R-:W-:Y:S01]  /*b330*/  ISETP.GT.U32.AND P6, PT, R3, R198, PT ;  /* 0x000000c60300720c */ /* 0x000fe20003fc4070 */
[----:B------:R-:W-:Y:S01]  /*b340*/  IMAD.MOV R202, RZ, RZ, -R7 ;  /* 0x000000ffffca7224 */ /* 0x000fe200078e0a07 */
[----:B------:R-:W-:Y:S01]  /*b350*/  LOP3.LUT R7, R5, 0x6c, RZ, 0xfc, !PT ;  /* 0x0000006c05077812 */ /* 0x000fe200078efcff */
[----:B------:R-:W-:Y:S01]  /*b360*/  @!P0 IMAD.MOV R195, RZ, RZ, -R195 ;  /* 0x000000ffffc38224 */ /* 0x000fe200078e0ac3 */
[----:B------:R-:W-:Y:S01]  /*b370*/  ISETP.GE.AND P0, PT, R203, RZ, PT ;  /* 0x000000ffcb00720c */ /* 0x000fe20003f06270 */
[----:B------:R-:W-:Y:S01]  /*b380*/  IMAD R200, R3, R202, R201 ;  /* 0x000000ca03c87224 */ /* 0x000fe200078e02c9 */
[----:B------:R-:W-:Y:S02]  /*b390*/  IABS R201, R7 ;  /* 0x0000000700c97213 */ /* 0x000fe40000000000 */
[----:B------:R-:W-:Y:S01]  /*b3a0*/  IABS R203, R8 ;  /* 0x0000000800cb7213 */ /* 0x000fe20000000000 */
[--C-:B------:R-:W-:Y:S02]  /*b3b0*/  @!P5 IMAD.IADD R199, R199, 0x1, -R3.reuse ;  /* 0x00000001c7c7d824 */ /* 0x100fe400078e0a03 */
[--C-:B------:R-:W-:Y:S01]  /*b3c0*/  @!P1 IMAD.IADD R197, R197, 0x1, -R3.reuse ;  /* 0x00000001c5c59824 */ /* 0x100fe200078e0a03 */
[----:B------:R-:W-:Y:S01]  /*b3d0*/  ISETP.GE.AND P1, PT, R7, RZ, PT ;  /* 0x000000ff0700720c */ /* 0x000fe20003f26270 */
[----:B------:R-:W-:Y:S01]  /*b3e0*/  @!P6 IMAD.IADD R198, R198, 0x1, -R3 ;  /* 0x00000001c6c6e824 */ /* 0x000fe200078e0a03 */
[C---:B------:R-:W-:Y:S01]  /*b3f0*/  ISETP.GT.U32.AND P6, PT, R3.reuse, R200, PT ;  /* 0x000000c80300720c */ /* 0x040fe20003fc4070 */
[----:B------:R-:W-:Y:S01]  /*b400*/  IMAD.HI.U32 R7, R2, R201, RZ ;  /* 0x000000c902077227 */ /* 0x000fe200078e00ff */
[----:B------:R-:W-:-:S03]  /*b410*/  ISETP.GT.U32.AND P5, PT, R3, R199, PT ;  /* 0x000000c70300720c */ /* 0x000fc60003fa4070 */
[----:B------:R-:W-:Y:S01]  /*b420*/  @!P2 IMAD.MOV R197, RZ, RZ, -R197 ;  /* 0x000000ffffc5a224 */ /* 0x000fe200078e0ac5 */
[----:B------:R-:W-:Y:S01]  /*b430*/  ISETP.GE.AND P2, PT, R8, RZ, PT ;  /* 0x000000ff0800720c */ /* 0x000fe20003f46270 */
[----:B------:R-:W-:-:S04]  /*b440*/  IMAD.HI.U32 R8, R2, R203, RZ ;  /* 0x000000cb02087227 */ /* 0x000fc800078e00ff */
[----:B------:R-:W-:Y:S02]  /*b450*/  IMAD.MOV R202, RZ, RZ, -R7 ;  /* 0x000000ffffca7224 */ /* 0x000fe400078e0a07 */
[----:B------:R-:W-:-:S04]  /*b460*/  IMAD.HI.U32 R7, R2, R205, RZ ;  /* 0x000000cd02077227 */ /* 0x000fc800078e00ff */
[----:B------:R-:W-:Y:S02]  /*b470*/  IMAD.MOV R204, RZ, RZ, -R8 ;  /* 0x000000ffffcc7224 */ /* 0x000fe400078e0a08 */
[----:B------:R-:W-:Y:S02]  /*b480*/  IMAD.MOV R206, RZ, RZ, -R7 ;  /* 0x000000ffffce7224 */ /* 0x000fe400078e0a07 */
[C---:B------:R-:W-:Y:S02]  /*b490*/  IMAD R201, R3.reuse, R202, R201 ;  /* 0x000000ca03c97224 */ /* 0x040fe400078e02c9 */
[C---:B------:R-:W-:Y:S02]  /*b4a0*/  IMAD R202, R3.reuse, R204, R203 ;  /* 0x000000cc03ca7224 */ /* 0x040fe400078e02cb */
[----:B------:R-:W-:Y:S02]  /*b4b0*/  @!P6 IMAD.IADD R200, R200, 0x1, -R3 ;  /* 0x00000001c8c8e824 */ /* 0x000fe400078e0a03 */
[----:B------:R-:W-:Y:S01]  /*b4c0*/  IMAD R203, R3, R206, R205 ;  /* 0x000000ce03cb7224 */ /* 0x000fe200078e02cd */
[----:B------:R-:W-:Y:S01]  /*b4d0*/  IABS R206, R213 ;  /* 0x000000d500ce7213 */ /* 0x000fe20000000000 */
[----:B------:R-:W-:Y:S01]  /*b4e0*/  @!P5 IMAD.IADD R199, R199, 0x1, -R3 ;  /* 0x00000001c7c7d824 */ /* 0x000fe200078e0a03 */
[C---:B------:R-:W-:Y:S01]  /*b4f0*/  ISETP.GT.U32.AND P6, PT, R3.reuse, R200, PT ;  /* 0x000000c80300720c */ /* 0x040fe20003fc4070 */
[----:B------:R-:W-:Y:S01]  /*b500*/  IMAD.HI.U32 R7, R2, R207, RZ ;  /* 0x000000cf02077227 */ /* 0x000fe200078e00ff */
[----:B------:R-:W-:-:S03]  /*b510*/  ISETP.GT.U32.AND P5, PT, R3, R201, PT ;  /* 0x000000c90300720c */ /* 0x000fc60003fa4070 */
[----:B------:R-:W-:Y:S01]  /*b520*/  @!P3 IMAD.MOV R199, RZ, RZ, -R199 ;  /* 0x000000ffffc7b224 */ /* 0x000fe200078e0ac7 */
[C---:B------:R-:W-:Y:S01]  /*b530*/  ISETP.GT.U32.AND P3, PT, R3.reuse, R203, PT ;  /* 0x000000cb0300720c */ /* 0x040fe20003f64070 */
[----:B------:R-:W-:Y:S02]  /*b540*/  IMAD.MOV R204, RZ, RZ, -R7 ;  /* 0x000000ffffcc7224 */ /* 0x000fe400078e0a07 */
[----:B------:R-:W-:Y:S01]  /*b550*/  @!P0 IMAD.MOV R198, RZ, RZ, -R198 ;  /* 0x000000ffffc68224 */ /* 0x000fe200078e0ac6 */
[C---:B------:R-:W-:Y:S01]  /*b560*/  ISETP.GT.U32.AND P0, PT, R3.reuse, R202, PT ;  /* 0x000000ca0300720c */ /* 0x040fe20003f04070 */
[C---:B------:R-:W-:Y:S01]  /*b570*/  IMAD R204, R3.reuse, R204, R207 ;  /* 0x000000cc03cc7224 */ /* 0x040fe200078e02cf */
[----:B------:R-:W-:Y:S01]  /*b580*/  IABS R207, R214 ;  /* 0x000000d600cf7213 */ /* 0x000fe20000000000 */
[----:B------:R-:W-:Y:S02]  /*b590*/  @!P6 IMAD.IADD R200, R200, 0x1, -R3 ;  /* 0x00000001c8c8e824 */ /* 0x000fe400078e0a03 */
[----:B------:R-:W-:Y:S01]  /*b5a0*/  IMAD.HI.U32 R7, R2, R206, RZ ;  /* 0x000000ce02077227 */ /* 0x000fe200078e00ff */
[----:B------:R-:W-:-:S03]  /*b5b0*/  ISETP.GT.U32.AND P6, PT, R3, R204, PT ;  /* 0x000000cc0300720c */ /* 0x000fc60003fc4070 */
[----:B------:R-:W-:Y:S02]  /*b5c0*/  @!P3 IMAD.IADD R203, R203, 0x1, -R3 ;  /* 0x00000001cbcbb824 */ /* 0x000fe400078e0a03 */
[----:B------:R-:W-:Y:S02]  /*b5d0*/  @!P4 IMAD.MOV R200, RZ, RZ, -R200 ;  /* 0x000000ffffc8c224 */ /* 0x000fe400078e0ac8 */
[----:B------:R-:W-:Y:S01]  /*b5e0*/  IMAD.HI.U32 R8, R2, R208, RZ ;  /* 0x000000d002087227 */ /* 0x000fe200078e00ff */
[----:B------:R-:W-:-:S03]  /*b5f0*/  ISETP.GT.U32.AND P4, PT, R3, R203, PT ;  /* 0x000000cb0300720c */ /* 0x000fc60003f84070 */
[----:B------:R-:W-:Y:S02]  /*b600*/  @!P0 IMAD.IADD R202, R202, 0x1, -R3 ;  /* 0x00000001caca8824 */ /* 0x000fe400078e0a03 */
[----:B------:R-:W-:Y:S02]  /*b610*/  IMAD.MOV R7, RZ, RZ, -R7 ;  /* 0x000000ffff077224 */ /* 0x000fe400078e0a07 */
[--C-:B------:R-:W-:Y:S01]  /*b620*/  @!P5 IMAD.IADD R201, R201, 0x1, -R3.reuse ;  /* 0x00000001c9c9d824 */ /* 0x100fe200078e0a03 */
[C---:B------:R-:W-:Y:S01]  /*b630*/  ISETP.GT.U32.AND P3, PT, R3.reuse, R202, PT ;  /* 0x000000ca0300720c */ /* 0x040fe20003f64070 */
[----:B------:R-:W-:Y:S02]  /*b640*/  IMAD.MOV R8, RZ, RZ, -R8 ;  /* 0x000000ffff087224 */ /* 0x000fe400078e0a08 */
[----:B------:R-:W-:Y:S01]  /*b650*/  @!P6 IMAD.IADD R204, R204, 0x1, -R3 ;  /* 0x00000001cccce824 */ /* 0x000fe200078e0a03 */
[C---:B------:R-:W-:Y:S01]  /*b660*/  ISETP.GT.U32.AND P0, PT, R3.reuse, R201, PT ;  /* 0x000000c90300720c */ /* 0x040fe20003f04070 */
[----:B------:R-:W-:-:S02]  /*b670*/  IMAD R206, R3, R7, R206 ;  /* 0x0000000703ce7224 */ /* 0x000fc400078e02ce */
[C---:B------:R-:W-:Y:S01]  /*b680*/  IMAD R205, R3.reuse, R8, R208 ;  /* 0x0000000803cd7224 */ /* 0x040fe200078e02d0 */
[----:B------:R-:W-:Y:S01]  /*b690*/  ISETP.GT.U32.AND P6, PT, R3, R204, PT ;  /* 0x000000cc0300720c */ /* 0x000fe20003fc4070 */
[----:B------:R-:W-:Y:S02]  /*b6a0*/  VIADD R8, R6, 0x5e ;  /* 0x0000005e06087836 */ /* 0x000fe40000000000 */
[--C-:B------:R-:W-:Y:S01]  /*b6b0*/  @!P4 IMAD.IADD R203, R203, 0x1, -R3.reuse ;  /* 0x00000001cbcbc824 */ /* 0x100fe200078e0a03 */
[----:B------:R-:W-:Y:S01]  /*b6c0*/  ISETP.GT.U32.AND P4, PT, R3, R206, PT ;  /* 0x000000ce0300720c */ /* 0x000fe20003f84070 */
[----:B------:R-:W-:Y:S01]  /*b6d0*/  @!P3 IMAD.IADD R202, R202, 0x1, -R3 ;  /* 0x00000001cacab824 */ /* 0x000fe200078e0a03 */
[----:B------:R-:W-:Y:S01]  /*b6e0*/  IABS R209, R8 ;  /* 0x0000000800d17213 */ /* 0x000fe20000000000 */
[----:B------:R-:W-:Y:S01]  /*b6f0*/  IMAD.HI.U32 R7, R2, R207, RZ ;  /* 0x000000cf02077227 */ /* 0x000fe200078e00ff */
[----:B------:R-:W-:Y:S02]  /*b700*/  ISETP.GE.AND P5, PT, R8, RZ, PT ;  /* 0x000000ff0800720c */ /* 0x000fe40003fa6270 */
[----:B------:R-:W-:Y:S01]  /*b710*/  ISETP.GE.AND P3, PT, R212, RZ, PT ;  /* 0x000000ffd400720c */ /* 0x000fe20003f66270 */
[----:B------:R-:W-:Y:S01]  /*b720*/  IMAD.HI.U32 R8, R2, R209, RZ ;  /* 0x000000d102087227 */ /* 0x000fe200078e00ff */
[----:B------:R-:W-:-:S03]  /*b730*/  LOP3.LUT R212, R5, 0x5c, RZ, 0xfc, !PT ;  /* 0x0000005c05d47812 */ /* 0x000fc600078efcff */
[----:B------:R-:W-:Y:S01]  /*b740*/  @!P0 IMAD.IADD R201, R201, 0x1, -R3 ;  /* 0x00000001c9c98824 */ /* 0x000fe200078e0a03 */
[----:B------:R-:W-:Y:S01]  /*b750*/  ISETP.GT.U32.AND P0, PT, R3, R205, PT ;  /* 0x000000cd0300720c */ /* 0x000fe20003f04070 */
[----:B------:R-:W-:Y:S02]  /*b760*/  IMAD.MOV R208, RZ, RZ, -R7 ;  /* 0x000000ffffd07224 */ /* 0x000fe400078e0a07 */
[----:B------:R-:W-:Y:S02]  /*b770*/  IMAD.MOV R8, RZ, RZ, -R8 ;  /* 0x000000ffff087224 */ /* 0x000fe400078e0a08 */
[--C-:B------:R-:W-:Y:S01]  /*b780*/  @!P6 IMAD.IADD R204, R204, 0x1, -R3.reuse ;  /* 0x00000001cccce824 */ /* 0x100fe200078e0a03 */
[----:B------:R-:W-:Y:S01]  /*b790*/  ISETP.GE.AND P6, PT, R211, RZ, PT ;  /* 0x000000ffd300720c */ /* 0x000fe20003fc6270 */
[----:B------:R-:W-:Y:S01]  /*b7a0*/  @!P4 IMAD.IADD R206, R206, 0x1, -R3 ;  /* 0x00000001cecec824 */ /* 0x000fe200078e0a03 */
[----:B------:R-:W-:Y:S01]  /*b7b0*/  IABS R211, R215 ;  /* 0x000000d700d37213 */ /* 0x000fe20000000000 */
[----:B------:R-:W-:-:S02]  /*b7c0*/  IMAD R207, R3, R208, R207 ;  /* 0x000000d003cf7224 */ /* 0x000fc400078e02cf */
[C---:B------:R-:W-:Y:S01]  /*b7d0*/  IMAD R208, R3.reuse, R8, R209 ;  /* 0x0000000803d07224 */ /* 0x040fe200078e02d1 */
[----:B------:R-:W-:Y:S01]  /*b7e0*/  IABS R209, R212 ;  /* 0x000000d400d17213 */ /* 0x000fe20000000000 */
[----:B------:R-:W-:Y:S01]  /*b7f0*/  @!P2 IMAD.MOV R202, RZ, RZ, -R202 ;  /* 0x000000ffffcaa224 */ /* 0x000fe200078e0aca */
[----:B------:R-:W-:Y:S01]  /*b800*/  ISETP.GT.U32.AND P2, PT, R3, R206, PT ;  /* 0x000000ce0300720c */ /* 0x000fe20003f44070 */
[----:B------:R-:W-:Y:S01]  /*b810*/  @!P3 IMAD.MOV R203, RZ, RZ, -R203 ;  /* 0x000000ffffcbb224 */ /* 0x000fe200078e0acb */
[----:B------:R-:W-:Y:S01]  /*b820*/  ISETP.GE.AND P3, PT, R213, RZ, PT ;  /* 0x000000ffd500720c */ /* 0x000fe20003f66270 */
[C---:B------:R-:W-:Y:S01]  /*b830*/  IMAD.HI.U32 R7, R2.reuse, R209, RZ ;  /* 0x000000d102077227 */ /* 0x040fe200078e00ff */
[----:B------:R-:W-:Y:S02]  /*b840*/  ISETP.GT.U32.AND P4, PT, R3, R207, PT ;  /* 0x000000cf0300720c */ /* 0x000fe40003f84070 */
[----:B------:R-:W-:Y:S01]  /*b850*/  LOP3.LUT R213, R5, 0x58, RZ, 0xfc, !PT ;  /* 0x0000005805d57812 */ /* 0x000fe200078efcff */
[----:B------:R-:W-:-:S04]  /*b860*/  IMAD.HI.U32 R8, R2, R211, RZ ;  /* 0x000000d302087227 */ /* 0x000fc800078e00ff */
[----:B------:R-:W-:Y:S01]  /*b870*/  @!P0 IMAD.IADD R205, R205, 0x1, -R3 ;  /* 0x00000001cdcd8824 */ /* 0x000fe200078e0a03 */
[----:B------:R-:W-:Y:S01]  /*b880*/  ISETP.GE.AND P0, PT, R210, RZ, PT ;  /* 0x000000ffd200720c */ /* 0x000fe20003f06270 */
[----:B------:R-:W-:Y:S01]  /*b890*/  IMAD.MOV R210, RZ, RZ, -R7 ;  /* 0x000000ffffd27224 */ /* 0x000fe200078e0a07 */
[----:B------:R-:W-:Y:S01]  /*b8a0*/  IABS R7, R213 ;  /* 0x000000d500077213 */ /* 0x000fe20000000000 */
[----:B------:R-:W-:Y:S01]  /*b8b0*/  @!P6 IMAD.MOV R204, RZ, RZ, -R204 ;  /* 0x000000ffffcce224 */ /* 0x000fe200078e0acc */
[C---:B------:R-:W-:Y:S01]  /*b8c0*/  ISETP.GT.U32.AND P6, PT, R3.reuse, R208, PT ;  /* 0x000000d00300720c */ /* 0x040fe20003fc4070 */
[----:B------:R-:W-:Y:S02]  /*b8d0*/  IMAD.MOV R8, RZ, RZ, -R8 ;  /* 0x000000ffff087224 */ /* 0x000fe400078e0a08 */
[----:B------:R-:W-:Y:S01]  /*b8e0*/  @!P1 IMAD.MOV R201, RZ, RZ, -R201 ;  /* 0x000000ffffc99224 */ /* 0x000fe200078e0ac9 */
[C---:B------:R-:W-:Y:S01]  /*b8f0*/  ISETP.GT.U32.AND P1, PT, R3.reuse, R205, PT ;  /* 0x000000cd0300720c */ /* 0x040fe20003f24070 */
[----:B------:R-:W-:-:S02]  /*b900*/  IMAD R209, R3, R210, R209 ;  /* 0x000000d203d17224 */ /* 0x000fc400078e02d1 */
[----:B------:R-:W-:Y:S01]  /*b910*/  @!P2 IMAD.IADD R206, R206, 0x1, -R3 ;  /* 0x00000001cecea824 */ /* 0x000fe200078e0a03 */
[----:B------:R-:W-:Y:S01]  /*b920*/  ISETP.GE.AND P2, PT, R212, RZ, PT ;  /* 0x000000ffd400720c */ /* 0x000fe20003f46270 */
[----:B------:R-:W-:Y:S02]  /*b930*/  IMAD R210, R3, R8, R211 ;  /* 0x0000000803d27224 */ /* 0x000fe400078e02d3 */
[----:B------:R-:W-:Y:S02]  /*b940*/  @!P3 IMAD.MOV R206, RZ, RZ, -R206 ;  /* 0x000000ffffceb224 */ /* 0x000fe400078e0ace */
[--C-:B------:R-:W-:Y:S01]  /*b950*/  @!P4 IMAD.IADD R207, R207, 0x1, -R3.reuse ;  /* 0x00000001cfcfc824 */ /* 0x100fe200078e0a03 */
[----:B------:R-:W-:Y:S01]  /*b960*/  ISETP.GT.U32.AND P3, PT, R3, R210, PT ;  /* 0x000000d20300720c */ /* 0x000fe20003f64070 */
[--C-:B------:R-:W-:Y:S02]  /*b970*/  @!P6 IMAD.IADD R208, R208, 0x1, -R3.reuse ;  /* 0x00000001d0d0e824 */ /* 0x100fe400078e0a03 */
[----:B------:R-:W-:Y:S01]  /*b980*/  @!P1 IMAD.IADD R205, R205, 0x1, -R3 ;  /* 0x00000001cdcd9824 */ /* 0x000fe200078e0a03 */
[----:B------:R-:W-:Y:S01]  /*b990*/  ISETP.GE.AND P1, PT, R214, RZ, PT ;  /* 0x000000ffd600720c */ /* 0x000fe20003f26270 */
[----:B------:R-:W-:Y:S01]  /*b9a0*/  IMAD.MOV.U32 R211, RZ, RZ, R7 ;  /* 0x000000ffffd37224 */ /* 0x000fe200078e0007 */
[C---:B------:R-:W-:Y:S01]  /*b9b0*/  ISETP.GT.U32.AND P4, PT, R3.reuse, R207, PT ;  /* 0x000000cf0300720c */ /* 0x040fe20003f84070 */
[----:B------:R-:W-:Y:S01]  /*b9c0*/  @!P0 IMAD.MOV R205, RZ, RZ, -R205 ;  /* 0x000000ffffcd8224 */ /* 0x000fe200078e0acd */
[----:B------:R-:W-:Y:S01]  /*b9d0*/  ISETP.GT.U32.AND P6, PT, R3, R208, PT ;  /* 0x000000d00300720c */ /* 0x000fe20003fc4070 */
[----:B------:R-:W-:Y:S01]  /*b9e0*/  IMAD.HI.U32 R7, R2, R211, RZ ;  /* 0x000000d302077227 */ /* 0x000fe200078e00ff */
[----:B------:R-:W-:-:S02]  /*b9f0*/  LOP3.LUT R214, R5, 0x56, RZ, 0xfc, !PT ;  /* 0x0000005605d67812 */ /* 0x000fc400078efcff */
[----:B------:R-:W-:Y:S01]  /*ba00*/  ISETP.GT.U32.AND P0, PT, R3, R209, PT ;  /* 0x000000d10300720c */ /* 0x000fe20003f04070 */
[----:B------:R-:W-:Y:S01]  /*ba10*/  @!P3 IMAD.IADD R210, R210, 0x1, -R3 ;  /* 0x00000001d2d2b824 */ /* 0x000fe200078e0a03 */
[----:B------:R-:W-:Y:S01]  /*ba20*/  IABS R212, R214 ;  /* 0x000000d600d47213 */ /* 0x000fe20000000000 */
[----:B------:R-:W-:-:S03]  /*ba30*/  IMAD.MOV R8, RZ, RZ, -R7 ;  /* 0x000000ffff087224 */ /* 0x000fc600078e0a07 */
[----:B------:R-:W-:Y:S01]  /*ba40*/  ISETP.GT.U32.AND P3, PT, R3, R210, PT ;  /* 0x000000d20300720c */ /* 0x000fe20003f64070 */
        /* <DEDUP_REMOVED lines=9> */
[--C-:B------:R-:W-:Y:S02]  /*bae0*/  @!P0 IMAD.IADD R209, R209, 0x1, -R3.reuse ;  /* 0x00000001d1d18824 */ /* 0x100fe400078e0a03 */
        /* <DEDUP_REMOVED lines=13> */
[--C-:B------:R-:W-:Y:S01]  /*bbc0*/  @!P0 IMAD.IADD R209, R209, 0x1, -R3.reuse ;  /* 0x00000001d1d18824 */ /* 0x100fe200078e0a03 */
[----:B------:R-:W-:Y:S01]  /*bbd0*/  ISETP.GE.AND P0, PT, R215, RZ, PT ;  /* 0x000000ffd700720c */ /* 0x000fe20003f06270 */
[----:B------:R-:W-:Y:S01]  /*bbe0*/  VIADD R7, R6, 0x4e ;  /* 0x0000004e06077836 */ /* 0x000fe20000000000 */
[----:B------:R-:W-:Y:S01]  /*bbf0*/  IABS R215, R218 ;  /* 0x000000da00d77213 */ /* 0x000fe20000000000 */
[----:B------:R-:W-:Y:S01]  /*bc00*/  @!P3 IMAD.IADD R212, R212, 0x1, -R3 ;  /* 0x00000001d4d4b824 */ /* 0x000fe200078e0a03 */
[C---:B------:R-:W-:Y:S01]  /*bc10*/  ISETP.GT.U32.AND P5, PT, R3.reuse, R211, PT ;  /* 0x000000d30300720c */ /* 0x040fe20003fa4070 */
[----:B------:R-:W-:Y:S01]  /*bc20*/  @!P4 IMAD.MOV R210, RZ, RZ, -R210 ;  /* 0x000000ffffd2c224 */ /* 0x000fe200078e0ad2 */
[----:B------:R-:W-:Y:S01]  /*bc30*/  ISETP.GT.U32.AND P4, PT, R3, R213, PT ;  /* 0x000000d50300720c */ /* 0x000fe20003f84070 */
[----:B------:R-:W-:Y:S01]  /*bc40*/  @!P2 IMAD.MOV R209, RZ, RZ, -R209 ;  /* 0x000000ffffd1a224 */ /* 0x000fe200078e0ad1 */
[----:B------:R-:W-:Y:S01]  /*bc50*/  ISETP.GE.AND P2, PT, R7, RZ, PT ;  /* 0x000000ff0700720c */ /* 0x000fe20003f46270 */
[----:B------:R-:W-:Y:S01]  /*bc60*/  IMAD.HI.U32 R8, R2, R215, RZ ;  /* 0x000000d702087227 */ /* 0x000fe200078e00ff */
[----:B------:R-:W-:-:S02]  /*bc70*/  IABS R216, R7 ;  /* 0x0000000700d87213 */ /* 0x000fc40000000000 */
[----:B------:R-:W-:Y:S01]  /*bc80*/  ISETP.GT.U32.AND P3, PT, R3, R212, PT ;  /* 0x000000d40300720c */ /* 0x000fe20003f64070 */
[----:B------:R-:W-:-:S04]  /*bc90*/  IMAD.HI.U32 R7, R2, R214, RZ ;  /* 0x000000d602077227 */ /* 0x000fc800078e00ff */
[----:B------:R-:W-:Y:S02]  /*bca0*/  IMAD.MOV R7, RZ, RZ, -R7 ;  /* 0x000000ffff077224 */ /* 0x000fe400078e0a07 */
[----:B------:R-:W-:Y:S02]  /*bcb0*/  IMAD.MOV R8, RZ, RZ, -R8 ;  /* 0x000000ffff087224 */ /* 0x000fe400078e0a08 */
[----:B------:R-:W-:Y:S01]  /*bcc0*/  @!P5 IMAD.IADD R211, R211, 0x1, -R3 ;  /* 0x00000001d3d3d824 */ /* 0x000fe200078e0a03 */
[----:B------:R-:W-:Y:S01]  /*bcd0*/  ISETP.GE.AND P5, PT, R217, RZ, PT ;  /* 0x000000ffd900720c */ /* 0x000fe20003fa6270 */
[C---:B------:R-:W-:Y:S01]  /*bce0*/  IMAD R214, R3.reuse, R7, R214 ;  /* 0x0000000703d67224 */ /* 0x040fe200078e02d6 */
[----:B------:R-:W-:Y:S01]  /*bcf0*/  IABS R217, R220 ;  /* 0x000000dc00d97213 */ /* 0x000fe20000000000 */
[----:B------:R-:W-:Y:S02]  /*bd00*/  IMAD R215, R3, R8, R215 ;  /* 0x0000000803d77224 */ /* 0x000fe400078e02d7 */
[----:B------:R-:W-:-:S02]  /*bd10*/  @!P4 IMAD.IADD R213, R213, 0x1, -R3 ;  /* 0x00000001d5d5c824 */ /* 0x000fc400078e0a03 */
[----:B------:R-:W-:Y:S01]  /*bd20*/  @!P3 IMAD.IADD R212, R212, 0x1, -R3 ;  /* 0x00000001d4d4b824 */ /* 0x000fe200078e0a03 */
[C---:B------:R-:W-:Y:S01]  /*bd30*/  ISETP.GT.U32.AND P3, PT, R3.reuse, R214, PT ;  /* 0x000000d60300720c */ /* 0x040fe20003f64070 */
[----:B------:R-:W-:Y:S01]  /*bd40*/  @!P6 IMAD.MOV R211, RZ, RZ, -R211 ;  /* 0x000000ffffd3e224 */ /* 0x000fe200078e0ad3 */
[C---:B------:R-:W-:Y:S01]  /*bd50*/  ISETP.GT.U32.AND P4, PT, R3.reuse, R213, PT ;  /* 0x000000d50300720c */ /* 0x040fe20003f84070 */
[----:B------:R-:W-:Y:S01]  /*bd60*/  IMAD.HI.U32 R8, R2, R217, RZ ;  /* 0x000000d902087227 */ /* 0x000fe200078e00ff */
[----:B------:R-:W-:-:S03]  /*bd70*/  ISETP.GT.U32.AND P6, PT, R3, R215, PT ;  /* 0x000000d70300720c */ /* 0x000fc60003fc4070 */
[----:B------:R-:W-:Y:S02]  /*bd80*/  IMAD.MOV R8, RZ, RZ, -R8 ;  /* 0x000000ffff087224 */ /* 0x000fe400078e0a08 */
[----:B------:R-:W-:-:S04]  /*bd90*/  IMAD.HI.U32 R7, R2, R216, RZ ;  /* 0x000000d802077227 */ /* 0x000fc800078e00ff */
[----:B------:R-:W-:Y:S01]  /*bda0*/  @!P1 IMAD.MOV R212, RZ, RZ, -R212 ;  /* 0x000000ffffd49224 */ /* 0x000fe200078e0ad4 */
[----:B------:R-:W-:Y:S01]  /*bdb0*/  ISETP.GE.AND P1, PT, R218, RZ, PT ;  /* 0x000000ffda00720c */ /* 0x000fe20003f26270 */
[----:B------:R-:W-:Y:S01]  /*bdc0*/  @!P3 IMAD.IADD R214, R214, 0x1, -R3 ;  /* 0x00000001d6d6b824 */ /* 0x000fe200078e0a03 */
[----:B------:R-:W-:Y:S01]  /*bdd0*/  IABS R218, R221 ;  /* 0x000000dd00da7213 */ /* 0x000fe20000000000 */
[----:B------:R-:W-:Y:S02]  /*bde0*/  IMAD R217, R3, R8, R217 ;  /* 0x0000000803d97224 */ /* 0x000fe400078e02d9 */
[--C-:B------:R-:W-:Y:S01]  /*bdf0*/  @!P4 IMAD.IADD R213, R213, 0x1, -R3.reuse ;  /* 0x00000001d5d5c824 */ /* 0x100fe200078e0a03 */
[----:B------:R-:W-:Y:S01]  /*be00*/  ISETP.GT.U32.AND P3, PT, R3, R214, PT ;  /* 0x000000d60300720c */ /* 0x000fe20003f64070 */
[----:B------:R-:W-:Y:S02]  /*be10*/  @!P6 IMAD.IADD R215, R215, 0x1, -R3 ;  /* 0x00000001d7d7e824 */ /* 0x000fe400078e0a03 */
[----:B------:R-:W-:-:S02]  /*be20*/  IMAD.MOV R7, RZ, RZ, -R7 ;  /* 0x000000ffff077224 */ /* 0x000fc400078e0a07 */
[----:B------:R-:W-:Y:S01]  /*be30*/  @!P0 IMAD.MOV R213, RZ, RZ, -R213 ;  /* 0x000000ffffd58224 */ /* 0x000fe200078e0ad5 */
[C---:B------:R-:W-:Y:S01]  /*be40*/  ISETP.GT.U32.AND P6, PT, R3.reuse, R215, PT ;  /* 0x000000d70300720c */ /* 0x040fe20003fc4070 */
[C---:B------:R-:W-:Y:S01]  /*be50*/  IMAD R216, R3.reuse, R7, R216 ;  /* 0x0000000703d87224 */ /* 0x040fe200078e02d8 */
[----:B------:R-:W-:Y:S01]  /*be60*/  ISETP.GT.U32.AND P0, PT, R3, R217, PT ;  /* 0x000000d90300720c */ /* 0x000fe20003f04070 */
[----:B------:R-:W-:-:S03]  /*be70*/  IMAD.HI.U32 R7, R2, R218, RZ ;  /* 0x000000da02077227 */ /* 0x000fc600078e00ff */
[C---:B------:R-:W-:Y:S01]  /*be80*/  ISETP.GT.U32.AND P4, PT, R3.reuse, R216, PT ;  /* 0x000000d80300720c */ /* 0x040fe20003f84070 */
[----:B------:R-:W-:Y:S02]  /*be90*/  IMAD.MOV R7, RZ, RZ, -R7 ;  /* 0x000000ffff077224 */ /* 0x000fe400078e0a07 */
[--C-:B------:R-:W-:Y:S01]  /*bea0*/  @!P3 IMAD.IADD R214, R214, 0x1, -R3.reuse ;  /* 0x00000001d6d6b824 */ /* 0x100fe200078e0a03 */
[----:B------:R-:W-:Y:S01]  /*beb0*/  ISETP.GE.AND P3, PT, R220, RZ, PT ;  /* 0x000000ffdc00720c */ /* 0x000fe20003f66270 */
[----:B------:R-:W-:Y:S01]  /*bec0*/  IMAD R218, R3, R7, R218 ;  /* 0x0000000703da7224 */ /* 0x000fe200078e02da */
[----:B------:R-:W-:Y:S01]  /*bed0*/  IABS R220, R223 ;  /* 0x000000df00dc7213 */ /* 0x000fe20000000000 */
[--C-:B------:R-:W-:Y:S02]  /*bee0*/  @!P6 IMAD.IADD R215, R215, 0x1, -R3.reuse ;  /* 0x00000001d7d7e824 */ /* 0x100fe400078e0a03 */
[----:B------:R-:W-:Y:S01]  /*bef0*/  @!P0 IMAD.IADD R217, R217, 0x1, -R3 ;  /* 0x00000001d9d98824 */ /* 0x000fe200078e0a03 */
[----:B------:R-:W-:Y:S01]  /*bf00*/  ISETP.GT.U32.AND P6, PT, R3, R218, PT ;  /* 0x000000da0300720c */ /* 0x000fe20003fc4070 */
[----:B------:R-:W-:Y:S01]  /*bf10*/  @!P5 IMAD.MOV R214, RZ, RZ, -R214 ;  /* 0x000000ffffd6d224 */ /* 0x000fe200078e0ad6 */
[----:B------:R-:W-:Y:S01]  /*bf20*/  ISETP.GE.AND P0, PT, R221, RZ, PT ;  /* 0x000000ffdd00720c */ /* 0x000fe20003f06270 */
[----:B------:R-:W-:Y:S01]  /*bf30*/  IMAD.HI.U32 R7, R2, R219, RZ ;  /* 0x000000db02077227 */ /* 0x000fe200078e00ff */
[----:B------:R-:W-:-:S02]  /*bf40*/  ISETP.GT.U32.AND P5, PT, R3, R217, PT ;  /* 0x000000d90300720c */ /* 0x000fc40003fa4070 */
[----:B------:R-:W-:Y:S01]  /*bf50*/  LOP3.LUT R221, R5, 0x42, RZ, 0xfc, !PT ;  /* 0x0000004205dd7812 */ /* 0x000fe200078efcff */
[----:B------:R-:W-:Y:S02]  /*bf60*/  IMAD.MOV R8, RZ, RZ, -R7 ;  /* 0x000000ffff087224 */ /* 0x000fe400078e0a07 */
[----:B------:R-:W-:-:S04]  /*bf70*/  IMAD.HI.U32 R7, R2, R220, RZ ;  /* 0x000000dc02077227 */ /* 0x000fc800078e00ff */
[----:B------:R-:W-:Y:S01]  /*bf80*/  IMAD R219, R3, R8, R219 ;  /* 0x0000000803db7224 */ /* 0x000fe200078e02db */
[----:B------:R-:W-:Y:S01]  /*bf90*/  LOP3.LUT R8, R5, 0x44, RZ, 0xfc, !PT ;  /* 0x0000004405087812 */ /* 0x000fe200078efcff */
[--C-:B------:R-:W-:Y:S02]  /*bfa0*/  @!P6 IMAD.IADD R218, R218, 0x1, -R3.reuse ;  /* 0x00000001dadae824 */ /* 0x100fe400078e0a03 */
[----:B------:R-:W-:Y:S01]  /*bfb0*/  @!P5 IMAD.IADD R217, R217, 0x1, -R3 ;  /* 0x00000001d9d9d824 */ /* 0x000fe200078e0a03 */
[C---:B------:R-:W-:Y:S01]  /*bfc0*/  ISETP.GT.U32.AND P5, PT, R3.reuse, R219, PT ;  /* 0x000000db0300720c */ /* 0x040fe20003fa4070 */
[----:B------:R-:W-:Y:S01]  /*bfd0*/  IMAD.MOV R7, RZ, RZ, -R7 ;  /* 0x000000ffff077224 */ /* 0x000fe200078e0a07 */
[C---:B------:R-:W-:Y:S01]  /*bfe0*/  ISETP.GT.U32.AND P6, PT, R3.reuse, R218, PT ;  /* 0x000000da0300720c */ /* 0x040fe20003fc4070 */
[----:B------:R-:W-:Y:S02]  /*bff0*/  @!P4 IMAD.IADD R216, R216, 0x1, -R3 ;  /* 0x00000001d8d8c824 */ /* 0x000fe400078e0a03 */
[----:B------:R-:W-:-:S02]  /*c000*/  IMAD R220, R3, R7, R220 ;  /* 0x0000000703dc7224 */ /* 0x000fc400078e02dc */
[----:B------:R-:W-:Y:S01]  /*c010*/  @!P1 IMAD.MOV R215, RZ, RZ, -R215 ;  /* 0x000000ffffd79224 */ /* 0x000fe200078e0ad7 */
[----:B------:R-:W-:Y:S01]  /*c020*/  ISETP.GT.U32.AND P4, PT, R3, R216, PT ;  /* 0x000000d80300720c */ /* 0x000fe20003f84070 */
[----:B------:R-:W-:Y:S01]  /*c030*/  @!P3 IMAD.MOV R217, RZ, RZ, -R217 ;  /* 0x000000ffffd9b224 */ /* 0x000fe200078e0ad9 */
[----:B------:R-:W-:Y:S02]  /*c040*/  ISETP.GE.AND P1, PT, R222, RZ, PT ;  /* 0x000000ffde00720c */ /* 0x000fe40003f26270 */
[----:B------:R-:W-:Y:S01]  /*c050*/  IABS R222, R8 ;  /* 0x0000000800de7213 */ /* 0x000fe20000000000 */
[--C-:B------:R-:W-:Y:S01]  /*c060*/  @!P5 IMAD.IADD R219, R219, 0x1, -R3.reuse ;  /* 0x00000001dbdbd824 */ /* 0x100fe200078e0a03 */
[----:B------:R-:W-:Y:S01]  /*c070*/  ISETP.GE.AND P3, PT, R221, RZ, PT ;  /* 0x000000ffdd00720c */ /* 0x000fe20003f66270 */
[----:B------:R-:W-:Y:S01]  /*c080*/  @!P6 IMAD.IADD R218, R218, 0x1, -R3 ;  /* 0x00000001dadae824 */ /* 0x000fe200078e0a03 */
[C---:B------:R-:W-:Y:S01]  /*c090*/  ISETP.GT.U32.AND P6, PT, R3.reuse, R220, PT ;  /* 0x000000dc0300720c */ /* 0x040fe20003fc4070 */
[----:B------:R-:W-:Y:S01]  /*c0a0*/  IMAD.HI.U32 R7, R2, R222, RZ ;  /* 0x000000de02077227 */ /* 0x000fe200078e00ff */
[----:B------:R-:W-:-:S03]  /*c0b0*/  ISETP.GT.U32.AND P5, PT, R3, R219, PT ;  /* 0x000000db0300720c */ /* 0x000fc60003fa4070 */
[----:B------:R-:W-:Y:S01]  /*c0c0*/  @!P4 IMAD.IADD R216, R216, 0x1, -R3 ;  /* 0x00000001d8d8c824 */ /* 0x000fe200078e0a03 */
[----:B------:R-:W-:Y:S01]  /*c0d0*/  ISETP.GE.AND P4, PT, R223, RZ, PT ;  /* 0x000000ffdf00720c */ /* 0x000fe20003f86270 */
[----:B------:R-:W-:Y:S01]  /*c0e0*/  @!P0 IMAD.MOV R218, RZ, RZ, -R218 ;  /* 0x000000ffffda8224 */ /* 0x000fe200078e0ada */
[----:B------:R-:W-:Y:S01]  /*c0f0*/  IABS R223, R221 ;  /* 0x000000dd00df7213 */ /* 0x000fe20000000000 */
[----:B------:R-:W-:Y:S02]  /*c100*/  IMAD.MOV R221, RZ, RZ, -R7 ;  /* 0x000000ffffdd7224 */ /* 0x000fe400078e0a07 */
[----:B------:R-:W-:Y:S01]  /*c110*/  @!P2 IMAD.MOV R216, RZ, RZ, -R216 ;  /* 0x000000ffffd8a224 */ /* 0x000fe200078e0ad8 */
[----:B------:R-:W-:Y:S01]  /*c120*/  ISETP.GE.AND P2, PT, R8, RZ, PT ;  /* 0x000000ff0800720c */ /* 0x000fe20003f46270 */
[----:B------:R-:W-:Y:S01]  /*c130*/  @!P6 IMAD.IADD R220, R220, 0x1, -R3 ;  /* 0x00000001dcdce824 */ /* 0x000fe200078e0a03 */
[----:B------:R-:W-:Y:S01]  /*c140*/  LOP3.LUT R8, R5, 0x40, RZ, 0xfc, !PT ;  /* 0x0000004005087812 */ /* 0x000fe200078efcff */
[----:B------:R-:W-:-:S02]  /*c150*/  IMAD R221, R3, R221, R222 ;  /* 0x000000dd03dd7224 */ /* 0x000fc400078e02de */
[----:B------:R-:W-:Y:S01]  /*c160*/  @!P5 IMAD.IADD R219, R219, 0x1, -R3 ;  /* 0x00000001dbdbd824 */ /* 0x000fe200078e0a03 */
[C---:B------:R-:W-:Y:S01]  /*c170*/  ISETP.GT.U32.AND P6, PT, R3.reuse, R220, PT ;  /* 0x000000dc0300720c */ /* 0x040fe20003fc4070 */
[----:B------:R-:W-:Y:S01]  /*c180*/  IMAD.HI.U32 R7, R2, R223, RZ ;  /* 0x000000df02077227 */ /* 0x000fe200078e00ff */
[----:B------:R-:W-:Y:S02]  /*c190*/  ISETP.GE.AND P0, PT, R8, RZ, PT ;  /* 0x000000ff0800720c */ /* 0x000fe40003f06270 */
[----:B------:R-:W-:Y:S01]  /*c1a0*/  IABS R224, R8 ;  /* 0x0000000800e07213 */ /* 0x000fe20000000000 */
[----:B------:R-:W-:Y:S01]  /*c1b0*/  @!P1 IMAD.MOV R219, RZ, RZ, -R219 ;  /* 0x000000ffffdb9224 */ /* 0x000fe200078e0adb */
[----:B------:R-:W-:Y:S01]  /*c1c0*/  ISETP.GT.U32.AND P1, PT, R3, R221, PT ;  /* 0x000000dd0300720c */ /* 0x000fe20003f24070 */
[----:B------:R-:W-:Y:S02]  /*c1d0*/  IMAD.MOV R222, RZ, RZ, -R7 ;  /* 0x000000ffffde7224 */ /* 0x000fe400078e0a07 */
[----:B------:R-:W-:-:S02]  /*c1e0*/  VIADD R8, R6, 0x3e ;  /* 0x0000003e06087836 */ /* 0x000fc40000000000 */
[----:B------:R-:W-:Y:S02]  /*c1f0*/  IMAD R222, R3, R222, R223 ;  /* 0x000000de03de7224 */ /* 0x000fe400078e02df */
[--C-:B------:R-:W-:Y:S01]  /*c200*/  @!P6 IMAD.IADD R220, R220, 0x1, -R3.reuse ;  /* 0x00000001dcdce824 */ /* 0x100fe200078e0a03 */
[----:B------:R-:W-:Y:S01]  /*c210*/  ISETP.GE.AND P5, PT, R8, RZ, PT ;  /* 0x000000ff0800720c */ /* 0x000fe20003fa6270 */
[----:B------:R-:W-:Y:S01]  /*c220*/  IMAD.HI.U32 R7, R2, R224, RZ ;  /* 0x000000e002077227 */ /* 0x000fe200078e00ff */
[----:B------:R-:W-:Y:S02]  /*c230*/  IABS R225, R8 ;  /* 0x0000000800e17213 */ /* 0x000fe40000000000 */
[----:B------:R-:W-:Y:S01]  /*c240*/  LOP3.LUT R8, R5, 0x3c, RZ, 0xfc, !PT ;  /* 0x0000003c05087812 */ /* 0x000fe200078efcff */
[----:B------:R-:W-:Y:S01]  /*c250*/  @!P4 IMAD.MOV R220, RZ, RZ, -R220 ;  /* 0x000000ffffdcc224 */ /* 0x000fe200078e0adc */
[----:B------:R-:W-:Y:S01]  /*c260*/  ISETP.GT.U32.AND P4, PT, R3, R222, PT ;  /* 0x000000de0300720c */ /* 0x000fe20003f84070 */
[----:B------:R-:W-:Y:S01]  /*c270*/  @!P1 IMAD.IADD R221, R221, 0x1, -R3 ;  /* 0x00000001dddd9824 */ /* 0x000fe200078e0a03 */
[----:B------:R-:W-:Y:S01]  /*c280*/  IABS R226, R8 ;  /* 0x0000000800e27213 */ /* 0x000fe20000000000 */
[----:B------:R-:W-:Y:S01]  /*c290*/  IMAD.MOV R7, RZ, RZ, -R7 ;  /* 0x000000ffff077224 */ /* 0x000fe200078e0a07 */
[----:B------:R-:W-:-:S02]  /*c2a0*/  ISETP.GE.AND P6, PT, R8, RZ, PT ;  /* 0x000000ff0800720c */ /* 0x000fc40003fc6270 */
[C---:B------:R-:W-:Y:S01]  /*c2b0*/  ISETP.GT.U32.AND P1, PT, R3.reuse, R221, PT ;  /* 0x000000dd0300720c */ /* 0x040fe20003f24070 */
[----:B------:R-:W-:Y:S02]  /*c2c0*/  IMAD R223, R3, R7, R224 ;  /* 0x0000000703df7224 */ /* 0x000fe400078e02e0 */
[----:B------:R-:W-:-:S04]  /*c2d0*/  IMAD.HI.U32 R7, R2, R225, RZ ;  /* 0x000000e102077227 */ /* 0x000fc800078e00ff */
[----:B------:R-:W-:-:S04]  /*c2e0*/  IMAD.HI.U32 R8, R2, R226, RZ ;  /* 0x000000e202087227 */ /* 0x000fc800078e00ff */
[----:B------:R-:W-:Y:S02]  /*c2f0*/  @!P4 IMAD.IADD R222, R222, 0x1, -R3 ;  /* 0x00000001dedec824 */ /* 0x000fe400078e0a03 */
[----:B------:R-:W-:Y:S01]  /*c300*/  IMAD.MOV R224, RZ, RZ, -R7 ;  /* 0x000000ffffe07224 */ /* 0x000fe200078e0a07 */
[----:B------:R-:W-:Y:S01]  /*c310*/  LOP3.LUT R7, R5, 0x36, RZ, 0xfc, !PT ;  /* 0x0000003605077812 */ /* 0x000fe200078efcff */
[----:B------:R-:W-:Y:S01]  /*c320*/  IMAD.MOV R227, RZ, RZ, -R8 ;  /* 0x000000ffffe37224 */ /* 0x000fe200078e0a08 */
[----:B------:R-:W-:Y:S01]  /*c330*/  ISETP.GT.U32.AND P4, PT, R3, R222, PT ;  /* 0x000000de0300720c */ /* 0x000fe20003f84070 */
[----:B------:R-:W-:Y:S01]  /*c340*/  @!P1 IMAD.IADD R221, R221, 0x1, -R3 ;  /* 0x00000001dddd9824 */ /* 0x000fe200078e0a03 */
[C---:B------:R-:W-:Y:S01]  /*c350*/  ISETP.GT.U32.AND P1, PT, R3.reuse, R223, PT ;  /* 0x000000df0300720c */ /* 0x040fe20003f24070 */
[----:B------:R-:W-:Y:S02]  /*c360*/  IMAD R224, R3, R224, R225 ;  /* 0x000000e003e07224 */ /* 0x000fe400078e02e1 */
[----:B------:R-:W-:-:S04]  /*c370*/  IMAD.HI.U32 R8, R2, R229, RZ ;  /* 0x000000e502087227 */ /* 0x000fc800078e00ff */
[C---:B------:R-:W-:Y:S01]  /*c380*/  IMAD R225, R3.reuse, R227, R226 ;  /* 0x000000e303e17224 */ /* 0x040fe200078e02e2 */
[----:B------:R-:W-:Y:S01]  /*c390*/  IABS R226, R7 ;  /* 0x0000000700e27213 */ /* 0x000fe20000000000 */
[----:B------:R-:W-:Y:S02]  /*c3a0*/  IMAD.MOV R8, RZ, RZ, -R8 ;  /* 0x000000ffff087224 */ /* 0x000fe400078e0a08 */
[----:B------:R-:W-:Y:S02]  /*c3b0*/  IMAD.MOV.U32 R227, RZ, RZ, R228 ;  /* 0x000000ffffe37224 */ /* 0x000fe400078e00e4 */
[----:B------:R-:W-:Y:S02]  /*c3c0*/  IMAD.MOV.U32 R228, RZ, RZ, R226 ;  /* 0x000000ffffe47224 */ /* 0x000fe400078e00e2 */
[----:B------:R-:W-:Y:S01]  /*c3d0*/  @!P2 IMAD.MOV R221, RZ, RZ, -R221 ;  /* 0x000000ffffdda224 */ /* 0x000fe200078e0add */
[C---:B------:R-:W-:Y:S01]  /*c3e0*/  ISETP.GT.U32.AND P2, PT, R3.reuse, R224, PT ;  /* 0x000000e00300720c */ /* 0x040fe20003f44070 */
[----:B------:R-:W-:-:S02]  /*c3f0*/  IMAD R226, R3, R8, R229 ;  /* 0x0000000803e27224 */ /* 0x000fc400078e02e5 */
[--C-:B------:R-:W-:Y:S01]  /*c400*/  @!P4 IMAD.IADD R222, R222, 0x1, -R3.reuse ;  /* 0x00000001dedec824 */ /* 0x100fe200078e0a03 */
[----:B------:R-:W-:Y:S01]  /*c410*/  ISETP.GT.U32.AND P4, PT, R3, R225, PT ;  /* 0x000000e10300720c */ /* 0x000fe20003f84070 */
[----:B------:R-:W-:Y:S01]  /*c420*/  @!P1 IMAD.IADD R223, R223, 0x1, -R3 ;  /* 0x00000001dfdf9824 */ /* 0x000fe200078e0a03 */
[----:B------:R-:W-:Y:S01]  /*c430*/  ISETP.GT.U32.AND P1, PT, R3, R226, PT ;  /* 0x000000e20300720c */ /* 0x000fe20003f24070 */
[----:B------:R-:W-:-:S04]  /*c440*/  IMAD.HI.U32 R229, R2, R228, RZ ;  /* 0x000000e402e57227 */ /* 0x000fc800078e00ff */
[----:B------:R-:W-:-:S04]  /*c450*/  IMAD.HI.U32 R8, R2, R227, RZ ;  /* 0x000000e302087227 */ /* 0x000fc800078e00ff */
[----:B------:R-:W-:Y:S01]  /*c460*/  @!P2 IMAD.IADD R224, R224, 0x1, -R3 ;  /* 0x00000001e0e0a824 */ /* 0x000fe200078e0a03 */
[----:B------:R-:W-:Y:S01]  /*c470*/  ISETP.GT.U32.AND P2, PT, R3, R223, PT ;  /* 0x000000df0300720c */ /* 0x000fe20003f44070 */
[----:B------:R-:W-:Y:S02]  /*c480*/  IMAD.MOV R229, RZ, RZ, -R229 ;  /* 0x000000ffffe57224 */ /* 0x000fe400078e0ae5 */
[--C-:B------:R-:W-:Y:S01]  /*c490*/  @!P4 IMAD.IADD R225, R225, 0x1, -R3.reuse ;  /* 0x00000001e1e1c824 */ /* 0x100fe200078e0a03 */
[C---:B------:R-:W-:Y:S01]  /*c4a0*/  ISETP.GT.U32.AND P4, PT, R3.reuse, R224, PT ;  /* 0x000000e00300720c */ /* 0x040fe20003f84070 */
[----:B------:R-:W-:Y:S02]  /*c4b0*/  @!P1 IMAD.IADD R226, R226, 0x1, -R3 ;  /* 0x00000001e2e29824 */ /* 0x000fe400078e0a03 */
[----:B------:R-:W-:Y:S02]  /*c4c0*/  IMAD.MOV R8, RZ, RZ, -R8 ;  /* 0x000000ffff087224 */ /* 0x000fe400078e0a08 */
[C---:B------:R-:W-:Y:S01]  /*c4d0*/  IMAD R228, R3.reuse, R229, R228 ;  /* 0x000000e503e47224 */ /* 0x040fe200078e02e4 */
[----:B------:R-:W-:Y:S01]  /*c4e0*/  ISETP.GT.U32.AND P1, PT, R3, R226, PT ;  /* 0x000000e20300720c */ /* 0x000fe20003f24070 */
[----:B------:R-:W-:-:S02]  /*c4f0*/  IMAD.MOV.U32 R229, RZ, RZ, R230 ;  /* 0x000000ffffe57224 */ /* 0x000fc400078e00e6 */
[----:B------:R-:W-:Y:S01]  /*c500*/  IMAD R227, R3, R8, R227 ;  /* 0x0000000803e37224 */ /* 0x000fe200078e02e3 */
[----:B------:R-:W-:Y:S01]  /*c510*/  LOP3.LUT R8, R5, 0x30, RZ, 0xfc, !PT ;  /* 0x0000003005087812 */ /* 0x000fe200078efcff */
[----:B------:R-:W-:-:S03]  /*c520*/  IMAD.HI.U32 R230, R2, R229, RZ ;  /* 0x000000e502e67227 */ /* 0x000fc600078e00ff */
[----:B------:R-:W-:Y:S01]  /*c530*/  IABS R237, R8 ;  /* 0x0000000800ed7213 */ /* 0x000fe20000000000 */
[----:B------:R-:W-:Y:S01]  /*c540*/  @!P2 IMAD.IADD R223, R223, 0x1, -R3 ;  /* 0x00000001dfdfa824 */ /* 0x000fe200078e0a03 */
[C---:B------:R-:W-:Y:S01]  /*c550*/  ISETP.GT.U32.AND P2, PT, R3.reuse, R227, PT ;  /* 0x000000e30300720c */ /* 0x040fe20003f44070 */
[----:B------:R-:W-:Y:S02]  /*c560*/  IMAD.MOV R238, RZ, RZ, -R230 ;  /* 0x000000ffffee7224 */ /* 0x000fe400078e0ae6 */
[----:B------:R-:W-:Y:S01]  /*c570*/  @!P3 IMAD.MOV R222, RZ, RZ, -R222 ;  /* 0x000000ffffdeb224 */ /* 0x000fe200078e0ade */
[C---:B------:R-:W-:Y:S01]  /*c580*/  ISETP.GT.U32.AND P3, PT, R3.reuse, R225, PT ;  /* 0x000000e10300720c */ /* 0x040fe20003f64070 */
[C---:B------:R-:W-:Y:S02]  /*c590*/  IMAD R229, R3.reuse, R238, R229 ;  /* 0x000000ee03e57224 */ /* 0x040fe400078e02e5 */
[--C-:B------:R-:W-:Y:S01]  /*c5a0*/  @!P4 IMAD.IADD R224, R224, 0x1, -R3.reuse ;  /* 0x00000001e0e0c824 */ /* 0x100fe200078e0a03 */
[C---:B------:R-:W-:Y:S01]  /*c5b0*/  ISETP.GT.U32.AND P4, PT, R3.reuse, R228, PT ;  /* 0x000000e40300720c */ /* 0x040fe20003f84070 */
[----:B------:R-:W-:Y:S01]  /*c5c0*/  @!P1 IMAD.IADD R226, R226, 0x1, -R3 ;  /* 0x00000001e2e29824 */ /* 0x000fe200078e0a03 */
[----:B------:R-:W-:Y:S01]  /*c5d0*/  ISETP.GT.U32.AND P1, PT, R3, R229, PT ;  /* 0x000000e50300720c */ /* 0x000fe20003f24070 */
[----:B------:R-:W-:-:S02]  /*c5e0*/  IMAD.MOV.U32 R230, RZ, RZ, R231 ;  /* 0x000000ffffe67224 */ /* 0x000fc400078e00e7 */
[----:B------:R-:W-:Y:S01]  /*c5f0*/  @!P2 IMAD.IADD R227, R227, 0x1, -R3 ;  /* 0x00000001e3e3a824 */ /* 0x000fe200078e0a03 */
[----:B------:R-:W-:Y:S01]  /*c600*/  ISETP.GE.AND P2, PT, R236, RZ, PT ;  /* 0x000000ffec00720c */ /* 0x000fe20003f46270 */
[----:B------:R-:W-:Y:S02]  /*c610*/  IMAD.MOV.U32 R231, RZ, RZ, R237 ;  /* 0x000000ffffe77224 */ /* 0x000fe400078e00ed */
[----:B------:R-:W-:Y:S01]  /*c620*/  @!P0 IMAD.MOV R223, RZ, RZ, -R223 ;  /* 0x000000ffffdf8224 */ /* 0x000fe200078e0adf */
[----:B------:R-:W-:Y:S01]  /*c630*/  ISETP.GT.U32.AND P0, PT, R3, R227, PT ;  /* 0x000000e30300720c */ /* 0x000fe20003f04070 */
[--C-:B------:R-:W-:Y:S01]  /*c640*/  @!P3 IMAD.IADD R225, R225, 0x1, -R3.reuse ;  /* 0x00000001e1e1b824 */ /* 0x100fe200078e0a03 */
[----:B------:R-:W-:Y:S01]  /*c650*/  ISETP.GE.AND P3, PT, R235, RZ, PT ;  /* 0x000000ffeb00720c */ /* 0x000fe20003f66270 */
[----:B------:R-:W-:Y:S02]  /*c660*/  @!P4 IMAD.IADD R228, R228, 0x1, -R3 ;  /* 0x00000001e4e4c824 */ /* 0x000fe400078e0a03 */
[----:B------:R-:W-:-:S04]  /*c670*/  IMAD.HI.U32 R237, R2, R230, RZ ;  /* 0x000000e602ed7227 */ /* 0x000fc800078e00ff */
[----:B------:R-:W-:-:S04]  /*c680*/  IMAD.HI.U32 R238, R2, R231, RZ ;  /* 0x000000e702ee7227 */ /* 0x000fc800078e00ff */
[----:B------:R-:W-:Y:S01]  /*c690*/  @!P1 IMAD.IADD R229, R229, 0x1, -R3 ;  /* 0x00000001e5e59824 */ /* 0x000fe200078e0a03 */
[C---:B------:R-:W-:Y:S01]  /*c6a0*/  ISETP.GT.U32.AND P1, PT, R3.reuse, R228, PT ;  /* 0x000000e40300720c */ /* 0x040fe20003f24070 */
[----:B------:R-:W-:Y:S02]  /*c6b0*/  IMAD.MOV R237, RZ, RZ, -R237 ;  /* 0x000000ffffed7224 */ /* 0x000fe400078e0aed */
[----:B------:R-:W-:Y:S02]  /*c6c0*/  IMAD.MOV R238, RZ, RZ, -R238 ;  /* 0x000000ffffee7224 */ /* 0x000fe400078e0aee */
[----:B------:R-:W-:Y:S02]  /*c6d0*/  VIADD R235, R6, 0x2e ;  /* 0x0000002e06eb7836 */ /* 0x000fe40000000000 */
[C---:B------:R-:W-:Y:S02]  /*c6e0*/  IMAD R230, R3.reuse, R237, R230 ;  /* 0x000000ed03e67224 */ /* 0x040fe400078e02e6 */
[----:B------:R-:W-:Y:S01]  /*c6f0*/  IMAD R231, R3, R238, R231 ;  /* 0x000000ee03e77224 */ /* 0x000fe200078e02e7 */
[----:B------:R-:W-:Y:S01]  /*c700*/  ISETP.GE.AND P4, PT, R235, RZ, PT ;  /* 0x000000ffeb00720c */ /* 0x000fe20003f86270 */
[----:B------:R-:W-:Y:S01]  /*c710*/  @!P5 IMAD.MOV R224, RZ, RZ, -R224 ;  /* 0x000000ffffe0d224 */ /* 0x000fe200078e0ae0 */
[----:B------:R-:W-:Y:S01]  /*c720*/  ISETP.GT.U32.AND P5, PT, R3, R229, PT ;  /* 0x000000e50300720c */ /* 0x000fe20003fa4070 */
[----:B------:R-:W-:Y:S01]  /*c730*/  @!P6 IMAD.MOV R225, RZ, RZ, -R225 ;  /* 0x000000ffffe1e224 */ /* 0x000fe200078e0ae1 */
[----:B------:R-:W-:Y:S01]  /*c740*/  IABS R235, R235 ;  /* 0x000000eb00eb7213 */ /* 0x000fe20000000000 */
[--C-:B------:R-:W-:Y:S01]  /*c750*/  @!P0 IMAD.IADD R227, R227, 0x1, -R3.reuse ;  /* 0x00000001e3e38824 */ /* 0x100fe200078e0a03 */
[C---:B------:R-:W-:Y:S01]  /*c760*/  ISETP.GT.U32.AND P6, PT, R3.reuse, R230, PT ;  /* 0x000000e60300720c */ /* 0x040fe20003fc4070 */
[----:B------:R-:W-:Y:S01]  /*c770*/  @!P3 IMAD.MOV R226, RZ, RZ, -R226 ;  /* 0x000000ffffe2b224 */ /* 0x000fe200078e0ae2 */
[----:B------:R-:W-:Y:S01]  /*c780*/  ISETP.GT.U32.AND P0, PT, R3, R231, PT ;  /* 0x000000e70300720c */ /* 0x000fe20003f04070 */
[----:B------:R-:W-:Y:S01]  /*c790*/  @!P1 IMAD.IADD R228, R228, 0x1, -R3 ;  /* 0x00000001e4e49824 */ /* 0x000fe200078e0a03 */
[----:B------:R-:W-:Y:S01]  /*c7a0*/  ISETP.GE.AND P3, PT, R7, RZ, PT ;  /* 0x000000ff0700720c */ /* 0x000fe20003f66270 */
[----:B------:R-:W-:Y:S01]  /*c7b0*/  IMAD.HI.U32 R236, R2, R235, RZ ;  /* 0x000000eb02ec7227 */ /* 0x000fe200078e00ff */
[----:B------:R-:W-:-:S02]  /*c7c0*/  LOP3.LUT R7, R5, 0x2c, RZ, 0xfc, !PT ;  /* 0x0000002c05077812 */ /* 0x000fc400078efcff */
[----:B------:R-:W-:Y:S01]  /*c7d0*/  ISETP.GE.AND P1, PT, R233, RZ, PT ;  /* 0x000000ffe900720c */ /* 0x000fe20003f26270 */
[--C-:B------:R-:W-:Y:S01]  /*c7e0*/  @!P5 IMAD.IADD R229, R229, 0x1, -R3.reuse ;  /* 0x00000001e5e5d824 */ /* 0x100fe200078e0a03 */
[----:B------:R-:W-:Y:S01]  /*c7f0*/  IABS R233, R7 ;  /* 0x0000000700e97213 */ /* 0x000fe20000000000 */
[----:B------:R-:W-:Y:S01]  /*c800*/  IMAD.MOV R236, RZ, RZ, -R236 ;  /* 0x000000ffffec7224 */ /* 0x000fe200078e0aec */
[----:B------:R-:W-:Y:S01]  /*c810*/  ISETP.GE.AND P5, PT, R234, RZ, PT ;  /* 0x000000ffea00720c */ /* 0x000fe20003fa6270 */
[----:B------:R-:W-:Y:S01]  /*c820*/  @!P6 IMAD.IADD R230, R230, 0x1, -R3 ;  /* 0x00000001e6e6e824 */ /* 0x000fe200078e0a03 */
[----:B------:R-:W-:Y:S01]  /*c830*/  ISETP.GE.AND P6, PT, R8, RZ, PT ;  /* 0x000000ff0800720c */ /* 0x000fe20003fc6270 */
[----:B------:R-:W-:Y:S02]  /*c840*/  IMAD.MOV.U32 R234, RZ, RZ, R233 ;  /* 0x000000ffffea7224 */ /* 0x000fe400078e00e9 */
[----:B------:R-:W-:Y:S01]  /*c850*/  IMAD R233, R3, R236, R235 ;  /* 0x000000ec03e97224 */ /* 0x000fe200078e02eb */
[----:B------:R-:W-:Y:S01]  /*c860*/  LOP3.LUT R235, R5, 0x28, RZ, 0xfc, !PT ;  /* 0x0000002805eb7812 */ /* 0x000fe200078efcff */
[----:B------:R-:W-:Y:S01]  /*c870*/  @!P0 IMAD.IADD R231, R231, 0x1, -R3 ;  /* 0x00000001e7e78824 */ /* 0x000fe200078e0a03 */
[----:B------:R-:W-:Y:S01]  /*c880*/  ISETP.GT.U32.AND P0, PT, R3, R230, PT ;  /* 0x000000e60300720c */ /* 0x000fe20003f04070 */
[----:B------:R-:W-:Y:S01]  /*c890*/  IMAD.HI.U32 R8, R2, R234, RZ ;  /* 0x000000ea02087227 */ /* 0x000fe200078e00ff */
[----:B------:R-:W-:-:S03]  /*c8a0*/  IABS R238, R235 ;  /* 0x000000eb00ee7213 */ /* 0x000fc60000000000 */
[----:B------:R-:W-:Y:S01]  /*c8b0*/  @!P2 IMAD.MOV R227, RZ, RZ, -R227 ;  /* 0x000000ffffe3a224 */ /* 0x000fe200078e0ae3 */
[C---:B------:R-:W-:Y:S01]  /*c8c0*/  ISETP.GT.U32.AND P2, PT, R3.reuse, R231, PT ;  /* 0x000000e70300720c */ /* 0x040fe20003f44070 */
[----:B------:R-:W-:Y:S01]  /*c8d0*/  @!P3 IMAD.MOV R228, RZ, RZ, -R228 ;  /* 0x000000ffffe4b224 */ /* 0x000fe200078e0ae4 */
[----:B------:R-:W-:Y:S01]  /*c8e0*/  ISETP.GT.U32.AND P3, PT, R3, R233, PT ;  /* 0x000000e90300720c */ /* 0x000fe20003f64070 */
[----:B------:R-:W-:Y:S02]  /*c8f0*/  IMAD.MOV R8, RZ, RZ, -R8 ;  /* 0x000000ffff087224 */ /* 0x000fe400078e0a08 */
[----:B------:R-:W-:Y:S01]  /*c900*/  @!P1 IMAD.MOV R229, RZ, RZ, -R229 ;  /* 0x000000ffffe59224 */ /* 0x000fe200078e0ae5 */
[----:B------:R-:W-:Y:S01]  /*c910*/  ISETP.GE.AND P1, PT, R7, RZ, PT ;  /* 0x000000ff0700720c */ /* 0x000fe20003f26270 */
[----:B------:R-:W-:Y:S01]  /*c920*/  IMAD R234, R3, R8, R234 ;  /* 0x0000000803ea7224 */ /* 0x000fe200078e02ea */
[C---:B------:R-:W-:Y:S01]  /*c930*/  LOP3.LUT R8, R5.reuse, 0x2a, RZ, 0xfc, !PT ;  /* 0x0000002a05087812 */ /* 0x040fe200078efcff */
[----:B------:R-:W-:Y:S01]  /*c940*/  @!P0 IMAD.IADD R230, R230, 0x1, -R3 ;  /* 0x00000001e6e68824 */ /* 0x000fe200078e0a03 */
[----:B------:R-:W-:-:S02]  /*c950*/  LOP3.LUT R7, R5, 0x26, RZ, 0xfc, !PT ;  /* 0x0000002605077812 */ /* 0x000fc400078efcff */
[----:B------:R-:W-:Y:S01]  /*c960*/  IABS R236, R8 ;  /* 0x0000000800ec7213 */ /* 0x000fe20000000000 */
[--C-:B------:R-:W-:Y:S01]  /*c970*/  @!P2 IMAD.IADD R231, R231, 0x1, -R3.reuse ;  /* 0x00000001e7e7a824 */ /* 0x100fe200078e0a03 */
[----:B------:R-:W-:Y:S01]  /*c980*/  ISETP.GT.U32.AND P2, PT, R3, R234, PT ;  /* 0x000000ea0300720c */ /* 0x000fe20003f44070 */
[----:B------:R-:W-:Y:S01]  /*c990*/  @!P3 IMAD.IADD R233, R233, 0x1, -R3 ;  /* 0x00000001e9e9b824 */ /* 0x000fe200078e0a03 */
[----:B------:R-:W-:Y:S01]  /*c9a0*/  ISETP.GE.AND P3, PT, R235, RZ, PT ;  /* 0x000000ffeb00720c */ /* 0x000fe20003f66270 */
[----:B------:R-:W-:Y:S01]  /*c9b0*/  IMAD.MOV.U32 R235, RZ, RZ, R236 ;  /* 0x000000ffffeb7224 */ /* 0x000fe200078e00ec */
[----:B------:R-:W-:Y:S01]  /*c9c0*/  ISETP.GE.AND P0, PT, R8, RZ, PT ;  /* 0x000000ff0800720c */ /* 0x000fe20003f06270 */
[----:B------:R-:W-:Y:S01]  /*c9d0*/  @!P5 IMAD.MOV R230, RZ, RZ, -R230 ;  /* 0x000000ffffe6d224 */ /* 0x000fe200078e0ae6 */
[----:B------:R-:W-:Y:S01]  /*c9e0*/  ISETP.GT.U32.AND P5, PT, R3, R233, PT ;  /* 0x000000e90300720c */ /* 0x000fe20003fa4070 */
[----:B------:R-:W-:Y:S01]  /*c9f0*/  IMAD.HI.U32 R240, R2, R235, RZ ;  /* 0x000000eb02f07227 */ /* 0x000fe200078e00ff */
[----:B------:R-:W-:-:S02]  /*ca00*/  IABS R237, R7 ;  /* 0x0000000700ed7213 */ /* 0x000fc40000000000 */
[----:B------:R-:W-:Y:S01]  /*ca10*/  IABS R8, R252 ;  /* 0x000000fc00087213 */ /* 0x000fe20000000000 */
[----:B------:R-:W-:Y:S02]  /*ca20*/  IMAD.MOV R240, RZ, RZ, -R240 ;  /* 0x000000fffff07224 */ /* 0x000fe400078e0af0 */
[----:B------:R-:W-:Y:S02]  /*ca30*/  @!P2 IMAD.IADD R234, R234, 0x1, -R3 ;  /* 0x00000001eaeaa824 */ /* 0x000fe400078e0a03 */
[C---:B------:R-:W-:Y:S01]  /*ca40*/  IMAD R235, R3.reuse, R240, R235 ;  /* 0x000000f003eb7224 */ /* 0x040fe200078e02eb */
[----:B------:R-:W-:Y:S01]  /*ca50*/  IABS R240, R251 ;  /* 0x000000fb00f07213 */ /* 0x000fe20000000000 */
[----:B------:R-:W-:Y:S01]  /*ca60*/  IMAD.MOV.U32 R236, RZ, RZ, R238 ;  /* 0x000000ffffec7224 */ /* 0x000fe200078e00ee */
[----:B------:R-:W-:Y:S01]  /*ca70*/  ISETP.GT.U32.AND P2, PT, R3, R234, PT ;  /* 0x000000ea0300720c */ /* 0x000fe20003f44070 */
[----:B------:R-:W-:Y:S01]  /*ca80*/  @!P5 IMAD.IADD R233, R233, 0x1, -R3 ;  /* 0x00000001e9e9d824 */ /* 0x000fe200078e0a03 */
[----:B------:R-:W-:Y:S01]  /*ca90*/  ISETP.GT.U32.AND P5, PT, R3, R235, PT ;  /* 0x000000eb0300720c */ /* 0x000fe20003fa4070 */
[----:B------:R-:W-:-:S04]  /*caa0*/  IMAD.HI.U32 R239, R2, R236, RZ ;  /* 0x000000ec02ef7227 */ /* 0x000fc800078e00ff */
[----:B------:R-:W-:Y:S02]  /*cab0*/  IMAD.MOV R239, RZ, RZ, -R239 ;  /* 0x000000ffffef7224 */ /* 0x000fe400078e0aef */
[----:B------:R-:W-:Y:S01]  /*cac0*/  @!P6 IMAD.MOV R231, RZ, RZ, -R231 ;  /* 0x000000ffffe7e224 */ /* 0x000fe200078e0ae7 */
[----:B------:R-:W-:Y:S01]  /*cad0*/  ISETP.GE.AND P6, PT, R7, RZ, PT ;  /* 0x000000ff0700720c */ /* 0x000fe20003fc6270 */
[----:B------:R-:W-:Y:S01]  /*cae0*/  IMAD R236, R3, R239, R236 ;  /* 0x000000ef03ec7224 */ /* 0x000fe200078e02ec */
[----:B------:R-:W-:Y:S01]  /*caf0*/  LOP3.LUT R239, R5, 0x22, RZ, 0xfc, !PT ;  /* 0x0000002205ef7812 */ /* 0x000fe200078efcff */
[--C-:B------:R-:W-:Y:S01]  /*cb00*/  @!P2 IMAD.IADD R234, R234, 0x1, -R3.reuse ;  /* 0x00000001eaeaa824 */ /* 0x100fe200078e0a03 */
[----:B------:R-:W-:Y:S01]  /*cb10*/  ISETP.GE.AND P2, PT, R243, RZ, PT ;  /* 0x000000fff300720c */ /* 0x000fe20003f46270 */
[----:B------:R-:W-:Y:S01]  /*cb20*/  @!P5 IMAD.IADD R235, R235, 0x1, -R3 ;  /* 0x00000001ebebd824 */ /* 0x000fe200078e0a03 */
[----:B------:R-:W-:Y:S01]  /*cb30*/  IABS R243, R243 ;  /* 0x000000f300f37213 */ /* 0x000fe20000000000 */
[----:B------:R-:W-:Y:S01]  /*cb40*/  @!P1 IMAD.MOV R234, RZ, RZ, -R234 ;  /* 0x000000ffffea9224 */ /* 0x000fe200078e0aea */
[C---:B------:R-:W-:Y:S01]  /*cb50*/  ISETP.GT.U32.AND P1, PT, R3.reuse, R236, PT ;  /* 0x000000ec0300720c */ /* 0x040fe20003f24070 */
[----:B------:R-:W-:Y:S01]  /*cb60*/  IMAD.HI.U32 R238, R2, R237, RZ ;  /* 0x000000ed02ee7227 */ /* 0x000fe200078e00ff */
[----:B------:R-:W-:-:S03]  /*cb70*/  ISETP.GT.U32.AND P5, PT, R3, R235, PT ;  /* 0x000000eb0300720c */ /* 0x000fc60003fa4070 */
[----:B------:R-:W-:-:S04]  /*cb80*/  IMAD.HI.U32 R7, R2, R8, RZ ;  /* 0x0000000802077227 */ /* 0x000fc800078e00ff */
[----:B------:R-:W-:Y:S02]  /*cb90*/  IMAD.MOV R238, RZ, RZ, -R238 ;  /* 0x000000ffffee7224 */ /* 0x000fe400078e0aee */
[----:B------:R-:W-:Y:S02]  /*cba0*/  IMAD.MOV R7, RZ, RZ, -R7 ;  /* 0x000000ffff077224 */ /* 0x000fe400078e0a07 */
[C---:B------:R-:W-:Y:S01]  /*cbb0*/  IMAD R237, R3.reuse, R238, R237 ;  /* 0x000000ee03ed7224 */ /* 0x040fe200078e02ed */
[----:B------:R-:W-:Y:S01]  /*cbc0*/  IABS R238, R5 ;  /* 0x0000000500ee7213 */ /* 0x000fe20000000000 */
[----:B------:R-:W-:Y:S02]  /*cbd0*/  IMAD R8, R3, R7, R8 ;  /* 0x0000000703087224 */ /* 0x000fe400078e0208 */
[--C-:B------:R-:W-:Y:S01]  /*cbe0*/  @!P5 IMAD.IADD R235, R235, 0x1, -R3.reuse ;  /* 0x00000001ebebd824 */ /* 0x100fe200078e0a03 */
[----:B------:R-:W-:Y:S01]  /*cbf0*/  ISETP.GT.U32.AND P5, PT, R3, R237, PT ;  /* 0x000000ed0300720c */ /* 0x000fe20003fa4070 */
[----:B------:R-:W-:-:S02]  /*cc00*/  @!P1 IMAD.IADD R236, R236, 0x1, -R3 ;  /* 0x00000001ecec9824 */ /* 0x000fc400078e0a03 */
        /* <DEDUP_REMOVED lines=9> */
[----:B------:R-:W-:-:S04]  /*cca0*/  IMAD.HI.U32 R245, R2, R240, RZ ;  /* 0x000000f002f57227 */ /* 0x000fc800078e00ff */
[--C-:B------:R-:W-:Y:S01]  /*ccb0*/  @!P1 IMAD.IADD R236, R236, 0x1, -R3.reuse ;  /* 0x00000001ecec9824 */ /* 0x100fe200078e0a03 */
[----:B------:R-:W-:Y:S01]  /*ccc0*/  ISETP.GT.U32.AND P1, PT, R3, R238, PT ;  /* 0x000000ee0300720c */ /* 0x000fe20003f24070 */
[----:B------:R-:W-:Y:S02]  /*ccd0*/  @!P0 IMAD.IADD R8, R8, 0x1, -R3 ;  /* 0x0000000108088824 */ /* 0x000fe400078e0a03 */
[----:B------:R-:W-:-:S03]  /*cce0*/  IMAD.HI.U32 R7, R2, R239, RZ ;  /* 0x000000ef02077227 */ /* 0x000fc600078e00ff */
[----:B------:R-:W-:Y:S01]  /*ccf0*/  ISETP.GT.U32.AND P0, PT, R3, R8, PT ;  /* 0x000000080300720c */ /* 0x000fe20003f04070 */
[----:B------:R-:W-:-:S04]  /*cd00*/  IMAD.HI.U32 R246, R2, R243, RZ ;  /* 0x000000f302f67227 */ /* 0x000fc800078e00ff */
[----:B------:R-:W-:Y:S02]  /*cd10*/  IMAD.MOV R241, RZ, RZ, -R245 ;  /* 0x000000fffff17224 */ /* 0x000fe400078e0af5 */
[----:B------:R-:W-:Y:S02]  /*cd20*/  IMAD.MOV R7, RZ, RZ, -R7 ;  /* 0x000000ffff077224 */ /* 0x000fe400078e0a07 */
[----:B------:R-:W-:Y:S01]  /*cd30*/  IMAD.MOV R245, RZ, RZ, -R246 ;  /* 0x000000fffff57224 */ /* 0x000fe200078e0af6 */
[----:B------:R-:W-:Y:S01]  /*cd40*/  IABS R246, R14 ;  /* 0x0000000e00f67213 */ /* 0x000fe20000000000 */
[----:B------:R-:W-:Y:S02]  /*cd50*/  @!P5 IMAD.IADD R237, R237, 0x1, -R3 ;  /* 0x00000001ededd824 */ /* 0x000fe400078e0a03 */
[C---:B------:R-:W-:Y:S02]  /*cd60*/  IMAD R240, R3.reuse, R241, R240 ;  /* 0x000000f103f07224 */ /* 0x040fe400078e02f0 */
[C---:B------:R-:W-:Y:S01]  /*cd70*/  IMAD R239, R3.reuse, R7, R239 ;  /* 0x0000000703ef7224 */ /* 0x040fe200078e02ef */
[C---:B------:R-:W-:Y:S01]  /*cd80*/  ISETP.GT.U32.AND P5, PT, R3.reuse, R237, PT ;  /* 0x000000ed0300720c */ /* 0x040fe20003fa4070 */
[C---:B------:R-:W-:Y:S01]  /*cd90*/  IMAD R241, R3.reuse, R245, R243 ;  /* 0x000000f503f17224 */ /* 0x040fe200078e02f3 */
[----:B------:R-:W-:Y:S01]  /*cda0*/  IABS R243, R4 ;  /* 0x0000000400f37213 */ /* 0x000fe20000000000 */
[--C-:B------:R-:W-:Y:S01]  /*cdb0*/  @!P1 IMAD.IADD R238, R238, 0x1, -R3.reuse ;  /* 0x00000001eeee9824 */ /* 0x100fe200078e0a03 */
[----:B------:R-:W-:Y:S01]  /*cdc0*/  IABS R245, R16 ;  /* 0x0000001000f57213 */ /* 0x000fe20000000000 */
[----:B------:R-:W-:Y:S01]  /*cdd0*/  IMAD.MOV R7, RZ, RZ, -R244 ;  /* 0x000000ffff077224 */ /* 0x000fe200078e0af4 */
[----:B------:R-:W-:Y:S01]  /*cde0*/  IABS R244, R125 ;  /* 0x0000007d00f47213 */ /* 0x000fe20000000000 */
[----:B------:R-:W-:Y:S01]  /*cdf0*/  @!P0 IMAD.IADD R8, R8, 0x1, -R3 ;  /* 0x0000000108088824 */ /* 0x000fe200078e0a03 */
[C---:B------:R-:W-:Y:S01]  /*ce00*/  ISETP.GT.U32.AND P1, PT, R3.reuse, R238, PT ;  /* 0x000000ee0300720c */ /* 0x040fe20003f24070 */
[C---:B------:R-:W-:Y:S01]  /*ce10*/  IMAD R242, R3.reuse, R7, R242 ;  /* 0x0000000703f27224 */ /* 0x040fe200078e02f2 */
[----:B------:R-:W-:Y:S01]  /*ce20*/  ISETP.GT.U32.AND P0, PT, R3, R240, PT ;  /* 0x000000f00300720c */ /* 0x000fe20003f04070 */
[----:B------:R-:W-:-:S04]  /*ce30*/  IMAD.HI.U32 R7, R2, R243, RZ ;  /* 0x000000f302077227 */ /* 0x000fc800078e00ff */
[----:B------:R-:W-:Y:S02]  /*ce40*/  IMAD.MOV R7, RZ, RZ, -R7 ;  /* 0x000000ffff077224 */ /* 0x000fe400078e0a07 */
[----:B------:R-:W-:Y:S01]  /*ce50*/  @!P5 IMAD.IADD R237, R237, 0x1, -R3 ;  /* 0x00000001ededd824 */ /* 0x000fe200078e0a03 */
[C---:B------:R-:W-:Y:S01]  /*ce60*/  ISETP.GT.U32.AND P5, PT, R3.reuse, R239, PT ;  /* 0x000000ef0300720c */ /* 0x040fe20003fa4070 */
[C---:B------:R-:W-:Y:S02]  /*ce70*/  IMAD R243, R3.reuse, R7, R243 ;  /* 0x0000000703f37224 */ /* 0x040fe400078e02f3 */
[--C-:B------:R-:W-:Y:S01]  /*ce80*/  @!P1 IMAD.IADD R238, R238, 0x1, -R3.reuse ;  /* 0x00000001eeee9824 */ /* 0x100fe200078e0a03 */
[C---:B------:R-:W-:Y:S01]  /*ce90*/  ISETP.GT.U32.AND P1, PT, R3.reuse, R241, PT ;  /* 0x000000f10300720c */ /* 0x040fe20003f24070 */
[----:B------:R-:W-:Y:S01]  /*cea0*/  @!P0 IMAD.IADD R240, R240, 0x1, -R3 ;  /* 0x00000001f0f08824 */ /* 0x000fe200078e0a03 */
[----:B------:R-:W-:Y:S01]  /*ceb0*/  ISETP.GT.U32.AND P0, PT, R3, R243, PT ;  /* 0x000000f30300720c */ /* 0x000fe20003f04070 */
[----:B------:R-:W-:-:S04]  /*cec0*/  IMAD.HI.U32 R247, R2, R245, RZ ;  /* 0x000000f502f77227 */ /* 0x000fc800078e00ff */
[----:B------:R-:W-:-:S04]  /*ced0*/  IMAD.HI.U32 R248, R2, R244, RZ ;  /* 0x000000f402f87227 */ /* 0x000fc800078e00ff */
[--C-:B------:R-:W-:Y:S02]  /*cee0*/  @!P5 IMAD.IADD R239, R239, 0x1, -R3.reuse ;  /* 0x00000001efefd824 */ /* 0x100fe400078e0a03 */
[--C-:B------:R-:W-:Y:S01]  /*cef0*/  @!P1 IMAD.IADD R241, R241, 0x1, -R3.reuse ;  /* 0x00000001f1f19824 */ /* 0x100fe200078e0a03 */
[----:B------:R-:W-:Y:S01]  /*cf00*/  ISETP.GE.AND P1, PT, R5, RZ, PT ;  /* 0x000000ff0500720c */ /* 0x000fe20003f26270 */
[----:B------:R-:W-:Y:S01]  /*cf10*/  @!P0 IMAD.IADD R243, R243, 0x1, -R3 ;  /* 0x00000001f3f38824 */ /* 0x000fe200078e0a03 */
[C---:B------:R-:W-:Y:S01]  /*cf20*/  ISETP.GT.U32.AND P0, PT, R3.reuse, R240, PT ;  /* 0x000000f00300720c */ /* 0x040fe20003f04070 */
[----:B------:R-:W-:Y:S01]  /*cf30*/  IMAD.MOV R247, RZ, RZ, -R247 ;  /* 0x000000fffff77224 */ /* 0x000fe200078e0af7 */
[----:B------:R-:W-:Y:S01]  /*cf40*/  ISETP.GT.U32.AND P5, PT, R3, R239, PT ;  /* 0x000000ef0300720c */ /* 0x000fe20003fa4070 */
[----:B------:R-:W-:-:S04]  /*cf50*/  IMAD.HI.U32 R249, R2, R246, RZ ;  /* 0x000000f602f97227 */ /* 0x000fc800078e00ff */
[----:B------:R-:W-:Y:S02]  /*cf60*/  IMAD.MOV R7, RZ, RZ, -R248 ;  /* 0x000000ffff077224 */ /* 0x000fe400078e0af8 */
[C---:B------:R-:W-:Y:S01]  /*cf70*/  IMAD R245, R3.reuse, R247, R245 ;  /* 0x000000f703f57224 */ /* 0x040fe200078e02f5 */
[----:B------:R-:W-:Y:S01]  /*cf80*/  IABS R247, R13 ;  /* 0x0000000d00f77213 */ /* 0x000fe20000000000 */
[----:B------:R-:W-:Y:S01]  /*cf90*/  IMAD.MOV R248, RZ, RZ, -R249 ;  /* 0x000000fffff87224 */ /* 0x000fe200078e0af9 */
[----:B------:R-:W-:Y:S01]  /*cfa0*/  IABS R249, R15 ;  /* 0x0000000f00f97213 */ /* 0x000fe20000000000 */
[----:B------:R-:W-:Y:S01]  /*cfb0*/  @!P1 IMAD.MOV R238, RZ, RZ, -R238 ;  /* 0x000000ffffee9224 */ /* 0x000fe200078e0aee */
[C---:B------:R-:W-:Y:S01]  /*cfc0*/  ISETP.GT.U32.AND P1, PT, R3.reuse, R243, PT ;  /* 0x000000f30300720c */ /* 0x040fe20003f24070 */
[----:B------:R-:W-:Y:S01]  /*cfd0*/  IMAD R246, R3, R248, R246 ;  /* 0x000000f803f67224 */ /* 0x000fe200078e02f6 */
[----:B------:R-:W-:Y:S01]  /*cfe0*/  IABS R248, R11 ;  /* 0x0000000b00f87213 */ /* 0x000fe20000000000 */
[----:B------:R-:W-:-:S04]  /*cff0*/  IMAD.HI.U32 R6, R2, R247, RZ ;  /* 0x000000f702067227 */ /* 0x000fc800078e00ff */
[--C-:B------:R-:W-:Y:S01]  /*d000*/  @!P0 IMAD.IADD R240, R240, 0x1, -R3.reuse ;  /* 0x00000001f0f08824 */ /* 0x100fe200078e0a03 */
[C---:B------:R-:W-:Y:S01]  /*d010*/  ISETP.GT.U32.AND P0, PT, R3.reuse, R245, PT ;  /* 0x000000f50300720c */ /* 0x040fe20003f04070 */
[----:B------:R-:W-:Y:S02]  /*d020*/  IMAD R244, R3, R7, R244 ;  /* 0x0000000703f47224 */ /* 0x000fe400078e02f4 */
[----:B------:R-:W-:Y:S02]  /*d030*/  IMAD.MOV R6, RZ, RZ, -R6 ;  /* 0x000000ffff067224 */ /* 0x000fe400078e0a06 */
[----:B------:R-:W-:Y:S01]  /*d040*/  @!P5 IMAD.IADD R239, R239, 0x1, -R3 ;  /* 0x00000001efefd824 */ /* 0x000fe200078e0a03 */
[----:B------:R-:W-:Y:S01]  /*d050*/  ISETP.GT.U32.AND P5, PT, R3, R242, PT ;  /* 0x000000f20300720c */ /* 0x000fe20003fa4070 */
[----:B------:R-:W-:-:S04]  /*d060*/  IMAD.HI.U32 R7, R2, R248, RZ ;  /* 0x000000f802077227 */ /* 0x000fc800078e00ff */
[----:B------:R-:W-:Y:S02]  /*d070*/  IMAD R247, R3, R6, R247 ;  /* 0x0000000603f77224 */ /* 0x000fe400078e02f7 */
[----:B------:R-:W-:Y:S02]  /*d080*/  IMAD.MOV R6, RZ, RZ, -R7 ;  /* 0x000000ffff067224 */ /* 0x000fe400078e0a07 */
[--C-:B------:R-:W-:Y:S01]  /*d090*/  @!P1 IMAD.IADD R243, R243, 0x1, -R3.reuse ;  /* 0x00000001f3f39824 */ /* 0x100fe200078e0a03 */
[----:B------:R-:W-:Y:S01]  /*d0a0*/  ISETP.GE.AND P1, PT, R251, RZ, PT ;  /* 0x000000fffb00720c */ /* 0x000fe20003f26270 */
[----:B------:R-:W-:Y:S02]  /*d0b0*/  IMAD R248, R3, R6, R248 ;  /* 0x0000000603f87224 */ /* 0x000fe400078e02f8 */
[--C-:B------:R-:W-:Y:S02]  /*d0c0*/  @!P0 IMAD.IADD R245, R245, 0x1, -R3.reuse ;  /* 0x00000001f5f58824 */ /* 0x100fe400078e0a03 */
[----:B------:R-:W-:Y:S01]  /*d0d0*/  @!P5 IMAD.IADD R242, R242, 0x1, -R3 ;  /* 0x00000001f2f2d824 */ /* 0x000fe200078e0a03 */
[C---:B------:R-:W-:Y:S01]  /*d0e0*/  ISETP.GT.U32.AND P0, PT, R3.reuse, R248, PT ;  /* 0x000000f80300720c */ /* 0x040fe20003f04070 */
[----:B------:R-:W-:Y:S01]  /*d0f0*/  IMAD.HI.U32 R251, R2, R249, RZ ;  /* 0x000000f902fb7227 */ /* 0x000fe200078e00ff */
[----:B------:R-:W-:-:S03]  /*d100*/  ISETP.GT.U32.AND P5, PT, R3, R244, PT ;  /* 0x000000f40300720c */ /* 0x000fc60003fa4070 */
[----:B------:R-:W-:Y:S01]  /*d110*/  @!P3 IMAD.MOV R236, RZ, RZ, -R236 ;  /* 0x000000ffffecb224 */ /* 0x000fe200078e0aec */
[----:B------:R-:W-:Y:S01]  /*d120*/  ISETP.GT.U32.AND P3, PT, R3, R241, PT ;  /* 0x000000f10300720c */ /* 0x000fe20003f64070 */
[----:B------:R-:W-:Y:S02]  /*d130*/  IMAD.MOV R251, RZ, RZ, -R251 ;  /* 0x000000fffffb7224 */ /* 0x000fe400078e0afb */
[----:B------:R-:W-:-:S04]  /*d140*/  IMAD.HI.U32 R7, R2, R250, RZ ;  /* 0x000000fa02077227 */ /* 0x000fc800078e00ff */
[C---:B------:R-:W-:Y:S01]  /*d150*/  IMAD R249, R3.reuse, R251, R249 ;  /* 0x000000fb03f97224 */ /* 0x040fe200078e02f9 */
[----:B------:R-:W-:Y:S01]  /*d160*/  IABS R251, R9 ;  /* 0x0000000900fb7213 */ /* 0x000fe20000000000 */
[--C-:B------:R-:W-:Y:S02]  /*d170*/  @!P0 IMAD.IADD R248, R248, 0x1, -R3.reuse ;  /* 0x00000001f8f88824 */ /* 0x100fe400078e0a03 */
[----:B------:R-:W-:Y:S01]  /*d180*/  @!P5 IMAD.IADD R244, R244, 0x1, -R3 ;  /* 0x00000001f4f4d824 */ /* 0x000fe200078e0a03 */
[C---:B------:R-:W-:Y:S01]  /*d190*/  ISETP.GT.U32.AND P0, PT, R3.reuse, R249, PT ;  /* 0x000000f90300720c */ /* 0x040fe20003f04070 */
[----:B------:R-:W-:Y:S01]  /*d1a0*/  @!P6 IMAD.MOV R237, RZ, RZ, -R237 ;  /* 0x000000ffffede224 */ /* 0x000fe200078e0aed */
[----:B------:R-:W-:Y:S01]  /*d1b0*/  ISETP.GT.U32.AND P6, PT, R3, R242, PT ;  /* 0x000000f20300720c */ /* 0x000fe20003fc4070 */
[----:B------:R-:W-:Y:S01]  /*d1c0*/  @!P3 IMAD.IADD R241, R241, 0x1, -R3 ;  /* 0x00000001f1f1b824 */ /* 0x000fe200078e0a03 */
[C---:B------:R-:W-:Y:S01]  /*d1d0*/  ISETP.GT.U32.AND P3, PT, R3.reuse, R246, PT ;  /* 0x000000f60300720c */ /* 0x040fe20003f64070 */
[----:B------:R-:W-:Y:S01]  /*d1e0*/  IMAD.MOV R6, RZ, RZ, -R7 ;  /* 0x000000ffff067224 */ /* 0x000fe200078e0a07 */
[----:B------:R-:W-:Y:S01]  /*d1f0*/  ISETP.GT.U32.AND P5, PT, R3, R244, PT ;  /* 0x000000f40300720c */ /* 0x000fe20003fa4070 */
[----:B------:R-:W-:-:S02]  /*d200*/  @!P1 IMAD.MOV R240, RZ, RZ, -R240 ;  /* 0x000000fffff09224 */ /* 0x000fc400078e0af0 */
[----:B------:R-:W-:Y:S02]  /*d210*/  IMAD R250, R3, R6, R250 ;  /* 0x0000000603fa7224 */ /* 0x000fe400078e02fa */
[----:B--2---:R-:W-:-:S04]  /*d220*/  IMAD.HI.U32 R21, R2, R251, RZ ;  /* 0x000000fb02157227 */ /* 0x004fc800078e00ff */
[--C-:B------:R-:W-:Y:S01]  /*d230*/  @!P0 IMAD.IADD R249, R249, 0x1, -R3.reuse ;  /* 0x00000001f9f98824 */ /* 0x100fe200078e0a03 */
[C---:B------:R-:W-:Y:S01]  /*d240*/  ISETP.GT.U32.AND P0, PT, R3.reuse, R250, PT ;  /* 0x000000fa0300720c */ /* 0x040fe20003f04070 */
[--C-:B------:R-:W-:Y:S01]  /*d250*/  @!P6 IMAD.IADD R242, R242, 0x1, -R3.reuse ;  /* 0x00000001f2f2e824 */ /* 0x100fe200078e0a03 */
[----:B------:R-:W-:Y:S01]  /*d260*/  ISETP.GT.U32.AND P6, PT, R3, R247, PT ;  /* 0x000000f70300720c */ /* 0x000fe20003fc4070 */
[--C-:B------:R-:W-:Y:S01]  /*d270*/  @!P3 IMAD.IADD R246, R246, 0x1, -R3.reuse ;  /* 0x00000001f6f6b824 */ /* 0x100fe200078e0a03 */
[----:B------:R-:W-:Y:S01]  /*d280*/  ISETP.GE.AND P3, PT, R4, RZ, PT ;  /* 0x000000ff0400720c */ /* 0x000fe20003f66270 */
[----:B------:R-:W-:Y:S01]  /*d290*/  @!P5 IMAD.IADD R244, R244, 0x1, -R3 ;  /* 0x00000001f4f4d824 */ /* 0x000fe200078e0a03 */
[----:B------:R-:W-:Y:S01]  /*d2a0*/  ISETP.GE.AND P5, PT, R0, RZ, PT ;  /* 0x000000ff0000720c */ /* 0x000fe20003fa6270 */
[----:B------:R-:W-:Y:S01]  /*d2b0*/  @!P2 IMAD.MOV R241, RZ, RZ, -R241 ;  /* 0x000000fffff1a224 */ /* 0x000fe200078e0af1 */
[C---:B------:R-:W-:Y:S01]  /*d2c0*/  LOP3.LUT R4, R5.reuse, 0x8, RZ, 0xfc, !PT ;  /* 0x0000000805047812 */ /* 0x040fe200078efcff */
[----:B------:R-:W-:Y:S01]  /*d2d0*/  @!P4 IMAD.MOV R239, RZ, RZ, -R239 ;  /* 0x000000ffffefc224 */ /* 0x000fe200078e0aef */
[----:B------:R-:W-:Y:S01]  /*d2e0*/  LOP3.LUT R0, R5, 0x6, RZ, 0xfc, !PT ;  /* 0x0000000605007812 */ /* 0x000fe200078efcff */
[----:B------:R-:W-:Y:S01]  /*d2f0*/  IMAD.MOV R21, RZ, RZ, -R21 ;  /* 0x000000ffff157224 */ /* 0x000fe200078e0a15 */
[----:B------:R-:W-:-:S02]  /*d300*/  IABS R7, R4 ;  /* 0x0000000400077213 */ /* 0x000fc40000000000 */
[----:B------:R-:W-:Y:S01]  /*d310*/  IABS R6, R0 ;  /* 0x0000000000067213 */ /* 0x000fe20000000000 */
[----:B------:R-:W-:Y:S01]  /*d320*/  @!P0 IMAD.IADD R250, R250, 0x1, -R3 ;  /* 0x00000001fafa8824 */ /* 0x000fe200078e0a03 */
[C---:B------:R-:W-:Y:S01]  /*d330*/  ISETP.GT.U32.AND P0, PT, R3.reuse, R245, PT ;  /* 0x000000f50300720c */ /* 0x040fe20003f04070 */
[----:B------:R-:W-:Y:S01]  /*d340*/  IMAD.HI.U32 R20, R2, R7, RZ ;  /* 0x0000000702147227 */ /* 0x000fe200078e00ff */
[----:B------:R-:W-:-:S03]  /*d350*/  ISETP.GT.U32.AND P1, PT, R3, R246, PT ;  /* 0x000000f60300720c */ /* 0x000fc60003f24070 */
[----:B------:R-:W-:Y:S01]  /*d360*/  @!P6 IMAD.IADD R247, R247, 0x1, -R3 ;  /* 0x00000001f7f7e824 */ /* 0x000fe200078e0a03 */
[----:B------:R-:W-:Y:S01]  /*d370*/  ISETP.GE.AND P6, PT, R125, RZ, PT ;  /* 0x000000ff7d00720c */ /* 0x000fe20003fc6270 */
[----:B------:R-:W-:Y:S01]  /*d380*/  IMAD.HI.U32 R19, R2, R6, RZ ;  /* 0x0000000602137227 */ /* 0x000fe200078e00ff */
[----:B------:R-:W-:Y:S02]  /*d390*/  LOP3.LUT R125, R5, 0x2, RZ, 0xfc, !PT ;  /* 0x00000002057d7812 */ /* 0x000fe400078efcff */
[----:B------:R-:W-:Y:S01]  /*d3a0*/  IABS R5, R12 ;  /* 0x0000000c00057213 */ /* 0x000fe20000000000 */
[----:B------:R-:W-:Y:S01]  /*d3b0*/  IMAD.MOV R20, RZ, RZ, -R20 ;  /* 0x000000ffff147224 */ /* 0x000fe200078e0a14 */
[----:B------:R-:W-:Y:S01]  /*d3c0*/  IABS R17, R125 ;  /* 0x0000007d00117213 */ /* 0x000fe20000000000 */
[----:B------:R-:W-:Y:S01]  /*d3d0*/  IMAD.MOV R19, RZ, RZ, -R19 ;  /* 0x000000ffff137224 */ /* 0x000fe200078e0a13 */
[C---:B------:R-:W-:Y:S01]  /*d3e0*/  ISETP.GT.U32.AND P2, PT, R3.reuse, R247, PT ;  /* 0x000000f70300720c */ /* 0x040fe20003f44070 */
[----:B------:R-:W-:-:S02]  /*d3f0*/  IMAD R7, R3, R20, R7 ;  /* 0x0000001403077224 */ /* 0x000fc400078e0207 */
[C---:B------:R-:W-:Y:S01]  /*d400*/  IMAD R6, R3.reuse, R19, R6 ;  /* 0x0000001303067224 */ /* 0x040fe200078e0206 */
[----:B------:R-:W-:Y:S01]  /*d410*/  ISETP.GT.U32.AND P4, PT, R3, R248, PT ;  /* 0x000000f80300720c */ /* 0x000fe20003f84070 */
[----:B------:R-:W-:-:S04]  /*d420*/  IMAD.HI.U32 R18, R2, R5, RZ ;  /* 0x0000000502127227 */ /* 0x000fc800078e00ff */
[----:B------:R-:W-:Y:S01]  /*d430*/  @!P3 IMAD.MOV R243, RZ, RZ, -R243 ;  /* 0x000000fffff3b224 */ /* 0x000fe200078e0af3 */
[----:B------:R-:W-:Y:S01]  /*d440*/  ISETP.GT.U32.AND P3, PT, R3, R249, PT ;  /* 0x000000f90300720c */ /* 0x000fe20003f64070 */
[----:B------:R-:W-:-:S04]  /*d450*/  IMAD.HI.U32 R2, R2, R17, RZ ;  /* 0x0000001102027227 */ /* 0x000fc800078e00ff */
[--C-:B------:R-:W-:Y:S01]  /*d460*/  @!P0 IMAD.IADD R245, R245, 0x1, -R3.reuse ;  /* 0x00000001f5f58824 */ /* 0x100fe200078e0a03 */
[C---:B------:R-:W-:Y:S01]  /*d470*/  ISETP.GT.U32.AND P0, PT, R3.reuse, R7, PT ;  /* 0x000000070300720c */ /* 0x040fe20003f04070 */
[----:B------:R-:W-:Y:S01]  /*d480*/  @!P1 IMAD.IADD R246, R246, 0x1, -R3 ;  /* 0x00000001f6f69824 */ /* 0x000fe200078e0a03 */
[C---:B------:R-:W-:Y:S01]  /*d490*/  ISETP.GT.U32.AND P1, PT, R3.reuse, R6, PT ;  /* 0x000000060300720c */ /* 0x040fe20003f24070 */
[----:B------:R-:W-:Y:S02]  /*d4a0*/  IMAD.MOV R18, RZ, RZ, -R18 ;  /* 0x000000ffff127224 */ /* 0x000fe400078e0a12 */
[----:B------:R-:W-:Y:S02]  /*d4b0*/  IMAD.MOV R2, RZ, RZ, -R2 ;  /* 0x000000ffff027224 */ /* 0x000fe400078e0a02 */
[C---:B------:R-:W-:Y:S02]  /*d4c0*/  IMAD R251, R3.reuse, R21, R251 ;  /* 0x0000001503fb7224 */ /* 0x040fe400078e02fb */
[C---:B------:R-:W-:Y:S01]  /*d4d0*/  IMAD R5, R3.reuse, R18, R5 ;  /* 0x0000001203057224 */ /* 0x040fe200078e0205 */
[----:B------:R-:W2:Y:S01]  /*d4e0*/  LDL.LU R21, [R1+0x1094] ;  /* 0x0010940001157983 */ /* 0x000ea20000300800 */
[----:B------:R-:W-:-:S02]  /*d4f0*/  IMAD R2, R3, R2, R17 ;  /* 0x0000000203027224 */ /* 0x000fc400078e0211 */
[----:B------:R-:W-:Y:S01]  /*d500*/  @!P6 IMAD.MOV R244, RZ, RZ, -R244 ;  /* 0x000000fffff4e224 */ /* 0x000fe200078e0af4 */
[----:B------:R-:W-:Y:S01]  /*d510*/  ISETP.GT.U32.AND P6, PT, R3, R251, PT ;  /* 0x000000fb0300720c */ /* 0x000fe20003fc4070 */
[--C-:B------:R-:W-:Y:S01]  /*d520*/  @!P2 IMAD.IADD R247, R247, 0x1, -R3.reuse ;  /* 0x00000001f7f7a824 */ /* 0x100fe200078e0a03 */
[C---:B------:R-:W-:Y:S01]  /*d530*/  ISETP.GT.U32.AND P2, PT, R3.reuse, R5, PT ;  /* 0x000000050300720c */ /* 0x040fe20003f44070 */
[----:B------:R-:W-:Y:S01]  /*d540*/  @!P5 IMAD.MOV R242, RZ, RZ, -R242 ;  /* 0x000000fffff2d224 */ /* 0x000fe200078e0af2 */
[C---:B------:R-:W-:Y:S01]  /*d550*/  ISETP.GT.U32.AND P5, PT, R3.reuse, R250, PT ;  /* 0x000000fa0300720c */ /* 0x040fe20003fa4070 */
[--C-:B------:R-:W-:Y:S01]  /*d560*/  @!P4 IMAD.IADD R248, R248, 0x1, -R3.reuse ;  /* 0x00000001f8f8c824 */ /* 0x100fe200078e0a03 */
[----:B------:R-:W-:Y:S01]  /*d570*/  ISETP.GT.U32.AND P4, PT, R3, R2, PT ;  /* 0x000000020300720c */ /* 0x000fe20003f84070 */
[--C-:B------:R-:W-:Y:S01]  /*d580*/  @!P3 IMAD.IADD R249, R249, 0x1, -R3.reuse ;  /* 0x00000001f9f9b824 */ /* 0x100fe200078e0a03 */
[----:B------:R-:W-:Y:S01]  /*d590*/  ISETP.GE.AND P3, PT, R16, RZ, PT ;  /* 0x000000ff1000720c */ /* 0x000fe20003f66270 */
[--C-:B------:R-:W-:Y:S01]  /*d5a0*/  @!P0 IMAD.IADD R7, R7, 0x1, -R3.reuse ;  /* 0x0000000107078824 */ /* 0x100fe200078e0a03 */
[----:B------:R-:W-:Y:S01]  /*d5b0*/  ISETP.GE.AND P0, PT, R13, RZ, PT ;  /* 0x000000ff0d00720c */ /* 0x000fe20003f06270 */
[--C-:B------:R-:W-:Y:S01]  /*d5c0*/  @!P1 IMAD.IADD R6, R6, 0x1, -R3.reuse ;  /* 0x0000000106069824 */ /* 0x100fe200078e0a03 */
[----:B------:R-:W-:Y:S01]  /*d5d0*/  ISETP.GE.AND P1, PT, R11, RZ, PT ;  /* 0x000000ff0b00720c */ /* 0x000fe20003f26270 */
[--C-:B------:R-:W-:Y:S01]  /*d5e0*/  @!P6 IMAD.IADD R251, R251, 0x1, -R3.reuse ;  /* 0x00000001fbfbe824 */ /* 0x100fe200078e0a03 */
[----:B------:R-:W3:Y:S01]  /*d5f0*/  LDL.LU R20, [R1+0x1090] ;  /* 0x0010900001147983 */ /* 0x000ee20000300800 */
[--C-:B------:R-:W-:Y:S01]  /*d600*/  @!P2 IMAD.IADD R5, R5, 0x1, -R3.reuse ;  /* 0x000000010505a824 */ /* 0x100fe200078e0a03 */
[----:B------:R-:W-:Y:S01]  /*d610*/  ISETP.GE.AND P2, PT, R10, RZ, PT ;  /* 0x000000ff0a00720c */ /* 0x000fe20003f46270 */
[--C-:B------:R-:W-:Y:S01]  /*d620*/  @!P5 IMAD.IADD R250, R250, 0x1, -R3.reuse ;  /* 0x00000001fafad824 */ /* 0x100fe200078e0a03 */
[----:B------:R-:W-:Y:S01]  /*d630*/  ISETP.GE.AND P5, PT, R15, RZ, PT ;  /* 0x000000ff0f00720c */ /* 0x000fe20003fa6270 */
[----:B------:R-:W-:Y:S01]  /*d640*/  @!P4 IMAD.IADD R2, R2, 0x1, -R3 ;  /* 0x000000010202c824 */ /* 0x000fe200078e0a03 */
[C---:B------:R-:W-:Y:S01]  /*d650*/  ISETP.GT.U32.AND P4, PT, R3.reuse, R7, PT ;  /* 0x000000070300720c */ /* 0x040fe20003f84070 */
[----:B------:R-:W-:Y:S01]  /*d660*/  @!P3 IMAD.MOV R245, RZ, RZ, -R245 ;  /* 0x000000fffff5b224 */ /* 0x000fe200078e0af5 */
[C---:B------:R-:W-:Y:S01]  /*d670*/  ISETP.GT.U32.AND P3, PT, R3.reuse, R251, PT ;  /* 0x000000fb0300720c */ /* 0x040fe20003f64070 */
[----:B------:R-:W-:Y:S01]  /*d680*/  @!P0 IMAD.MOV R247, RZ, RZ, -R247 ;  /* 0x000000fffff78224 */ /* 0x000fe200078e0af7 */
[C---:B------:R-:W-:Y:S01]  /*d690*/  ISETP.GT.U32.AND P0, PT, R3.reuse, R6, PT ;  /* 0x000000060300720c */ /* 0x040fe20003f04070 */
[----:B------:R-:W-:Y:S01]  /*d6a0*/  @!P1 IMAD.MOV R248, RZ, RZ, -R248 ;  /* 0x000000fffff89224 */ /* 0x000fe200078e0af8 */
[----:B------:R-:W-:Y:S01]  /*d6b0*/  ISETP.GT.U32.AND P1, PT, R3, R5, PT ;  /* 0x000000050300720c */ /* 0x000fe20003f24070 */
[----:B------:R-:W4:Y:S01]  /*d6c0*/  LDL.LU R19, [R1+0x108c] ;  /* 0x00108c0001137983 */ /* 0x000f220000300800 */
[----:B------:R-:W-:-:S03]  /*d6d0*/  ISETP.GE.AND P6, PT, R14, RZ, PT ;  /* 0x000000ff0e00720c */ /* 0x000fc60003fc6270 */
[----:B------:R-:W2:Y:S04]  /*d6e0*/  LDL.LU R18, [R1+0x1088] ;  /* 0x0010880001127983 */ /* 0x000ea80000300800 */
[----:B------:R-:W3:Y:S04]  /*d6f0*/  LDL.LU R17, [R1+0x1084] ;  /* 0x0010840001117983 */ /* 0x000ee80000300800 */
[----:B------:R-:W4:Y:S01]  /*d700*/  LDL.LU R16, [R1+0x1080] ;  /* 0x0010800001107983 */ /* 0x000f220000300800 */
[----:B------:R-:W-:-:S03]  /*d710*/  @!P2 IMAD.MOV R250, RZ, RZ, -R250 ;  /* 0x000000fffffaa224 */ /* 0x000fc600078e0afa */
[----:B------:R-:W2:Y:S01]  /*d720*/  LDL.LU R15, [R1+0x107c] ;  /* 0x00107c00010f7983 */ /* 0x000ea20000300800 */
[----:B------:R-:W-:-:S03]  /*d730*/  @!P5 IMAD.MOV R249, RZ, RZ, -R249 ;  /* 0x000000fffff9d224 */ /* 0x000fc600078e0af9 */
[----:B------:R-:W3:Y:S01]  /*d740*/  LDL.LU R14, [R1+0x1078] ;  /* 0x00107800010e7983 */ /* 0x000ee20000300800 */
[----:B------:R-:W-:-:S03]  /*d750*/  ISETP.GE.AND P2, PT, R9, RZ, PT ;  /* 0x000000ff0900720c */ /* 0x000fc60003f46270 */
[----:B------:R-:W4:Y:S01]  /*d760*/  LDL.LU R13, [R1+0x1074] ;  /* 0x00107400010d7983 */ /* 0x000f220000300800 */
[----:B------:R-:W-:Y:S01]  /*d770*/  ISETP.GE.AND P5, PT, R252, RZ, PT ;  /* 0x000000fffc00720c */ /* 0x000fe20003fa6270 */
[--C-:B------:R-:W-:Y:S01]  /*d780*/  @!P4 IMAD.IADD R7, R7, 0x1, -R3.reuse ;  /* 0x000000010707c824 */ /* 0x100fe200078e0a03 */
[----:B------:R-:W-:Y:S01]  /*d790*/  ISETP.GE.AND P4, PT, R0, RZ, PT ;  /* 0x000000ff0000720c */ /* 0x000fe20003f86270 */
[----:B------:R-:W2:Y:S01]  /*d7a0*/  LDL.LU R11, [R1+0x20] ;  /* 0x00002000010b7983 */ /* 0x000ea20000300800 */
[--C-:B------:R-:W-:Y:S01]  /*d7b0*/  @!P3 IMAD.IADD R251, R251, 0x1, -R3.reuse ;  /* 0x00000001fbfbb824 */ /* 0x100fe200078e0a03 */
[----:B------:R-:W-:Y:S01]  /*d7c0*/  ISETP.GE.AND P3, PT, R4, RZ, PT ;  /* 0x000000ff0400720c */ /* 0x000fe20003f66270 */
[--C-:B------:R-:W-:Y:S01]  /*d7d0*/  @!P0 IMAD.IADD R6, R6, 0x1, -R3.reuse ;  /* 0x0000000106068824 */ /* 0x100fe200078e0a03 */
[----:B------:R-:W3:Y:S01]  /*d7e0*/  LDL.LU R10, [R1+0x1c] ;  /* 0x00001c00010a7983 */ /* 0x000ee20000300800 */
[----:B------:R-:W-:Y:S01]  /*d7f0*/  ISETP.GE.AND P0, PT, R12, RZ, PT ;  /* 0x000000ff0c00720c */ /* 0x000fe20003f06270 */
[----:B------:R-:W-:-:S02]  /*d800*/  @!P1 IMAD.IADD R5, R5, 0x1, -R3 ;  /* 0x0000000105059824 */ /* 0x000fc400078e0a03 */
[----:B------:R-:W4:Y:S01]  /*d810*/  LDL.LU R9, [R1+0x18] ;  /* 0x0000180001097983 */ /* 0x000f220000300800 */
[----:B------:R-:W-:Y:S01]  /*d820*/  ISETP.GE.AND P1, PT, R125, RZ, PT ;  /* 0x000000ff7d00720c */ /* 0x000fe20003f26270 */
[----:B------:R-:W-:Y:S01]  /*d830*/  @!P6 IMAD.MOV R246, RZ, RZ, -R246 ;  /* 0x000000fffff6e224 */ /* 0x000fe200078e0af6 */
[----:B------:R-:W-:Y:S01]  /*d840*/  ISETP.GT.U32.AND P6, PT, R3, R2, PT ;  /* 0x000000020300720c */ /* 0x000fe20003fc4070 */
[----:B------:R-:W4:Y:S04]  /*d850*/  LDL.LU R252, [R1+0x14] ;  /* 0x0000140001fc7983 */ /* 0x000f280000300800 */
[----:B------:R-:W4:Y:S04]  /*d860*/  LDL.LU R0, [R1+0x10] ;  /* 0x0000100001007983 */ /* 0x000f280000300800 */
[----:B------:R-:W4:Y:S04]  /*d870*/  LDL.LU R4, [R1+0xc] ;  /* 0x00000c0001047983 */ /* 0x000f280000300800 */
[----:B------:R-:W4:Y:S04]  /*d880*/  LDL.LU R12, [R1+0x1070] ;  /* 0x00107000010c7983 */ /* 0x000f280000300800 */
[----:B------:R-:W2:Y:S01]  /*d890*/  LDL.LU R125, [R1+0x106c] ;  /* 0x00106c00017d7983 */ /* 0x000ea20000300800 */
[----:B------:R-:W-:Y:S01]  /*d8a0*/  LOP3.LUT R232, R232, 0x3f, RZ, 0xc0, !PT ;  /* 0x0000003fe8e87812 */ /* 0x000fe200078ec0ff */
[----:B------:R-:W-:-:S04]  /*d8b0*/  @!P2 IMAD.MOV R251, RZ, RZ, -R251 ;  /* 0x000000fffffba224 */ /* 0x000fc800078e0afb */
[----:B------:R-:W-:Y:S02]  /*d8c0*/  IMAD R232, R232, UR34, RZ ;  /* 0x00000022e8e87c24 */ /* 0x000fe4000f8e02ff */
[----:B------:R-:W-:-:S03]  /*d8d0*/  @!P6 IMAD.IADD R2, R2, 0x1, -R3 ;  /* 0x000000010202e824 */ /* 0x000fc600078e0a03 */
[----:B------:R-:W-:Y:S02]  /*d8e0*/  IADD3 R3, P6, R232, UR6, RZ ;  /* 0x00000006e8037c10 */ /* 0x000fe4000ffde0ff */
[----:B--2---:R-:W-:Y:S01]  /*d8f0*/  ISETP.NE.AND P2, PT, R125, RZ, PT ;  /* 0x000000ff7d00720c */ /* 0x004fe20003f45270 */
[----:B------:R-:W-:Y:S01]  /*d900*/  @!P1 IMAD.MOV R2, RZ, RZ, -R2 ;  /* 0x000000ffff029224 */ /* 0x000fe200078e0a02 */
[----:B------:R-:W-:Y:S01]  /*d910*/  LOP3.LUT R125, RZ, R125, RZ, 0x33, !PT ;  /* 0x0000007dff7d7212 */ /* 0x000fe200078e33ff */
[----:B------:R0:W-:Y:S01]  /*d920*/  STL [R1+0x1038], R3 ;  /* 0x0010380301007387 */ /* 0x0001e20000100800 */
[----:B------:R-:W-:Y:S02]  /*d930*/  ULDC UR6, c[0x0][0x240] ;  /* 0x0000900000067ab9 */ /* 0x000fe40000000800 */
[C---:B------:R-:W-:Y:S02]  /*d940*/  SEL R11, R125.reuse, R11, !P2 ;  /* 0x0000000b7d0b7207 */ /* 0x040fe40005000000 */
[----:B---3--:R-:W-:-:S02]  /*d950*/  SEL R10, R125, R10, !P2 ;  /* 0x0000000a7d0a7207 */ /* 0x008fc40005000000 */
[C---:B----4-:R-:W-:Y:S01]  /*d960*/  SEL R9, R125.reuse, R9, !P2 ;  /* 0x000000097d097207 */ /* 0x050fe20005000000 */
[----:B0-----:R-:W2:Y:S01]  /*d970*/  LDL.LU R3, [R1+0x8] ;  /* 0x0000080001037983 */ /* 0x001ea20000300800 */
[----:B------:R-:W-:-:S03]  /*d980*/  SEL R252, R125, R252, !P2 ;  /* 0x000000fc7dfc7207 */ /* 0x000fc60005000000 */
[----:B------:R0:W-:Y:S01]  /*d990*/  STL [R1+0xd0], R11 ;  /* 0x0000d00b01007387 */ /* 0x0001e20000100800 */
[C---:B------:R-:W-:Y:S02]  /*d9a0*/  SEL R0, R125.reuse, R0, !P2 ;  /* 0x000000007d007207 */ /* 0x040fe40005000000 */
[C---:B------:R-:W-:Y:S01]  /*d9b0*/  SEL R4, R125.reuse, R4, !P2 ;  /* 0x000000047d047207 */ /* 0x040fe20005000000 */
[----:B0-----:R-:W3:Y:S04]  /*d9c0*/  LDL.LU R11, [R1+0x1068] ;  /* 0x00106800010b7983 */ /* 0x001ee80000300800 */
[----:B------:R0:W-:Y:S04]  /*d9d0*/  STL [R1+0xcc], R10 ;  /* 0x0000cc0a01007387 */ /* 0x0001e80000100800 */
[----:B0-----:R-:W4:Y:S04]  /*d9e0*/  LDL.LU R10, [R1+0x1064] ;  /* 0x00106400010a7983 */ /* 0x001f280000300800 */
[----:B------:R0:W-:Y:S04]  /*d9f0*/  STL [R1+0xc8], R9 ;  /* 0x0000c80901007387 */ /* 0x0001e80000100800 */
[----:B0-----:R-:W3:Y:S04]  /*da00*/  LDL.LU R9, [R1+0x1060] ;  /* 0x0010600001097983 */ /* 0x001ee80000300800 */
[----:B------:R0:W-:Y:S04]  /*da10*/  STL [R1+0xc4], R252 ;  /* 0x0000c4fc01007387 */ /* 0x0001e80000100800 */
[----:B0-----:R-:W4:Y:S04]  /*da20*/  LDL.LU R252, [R1+0x105c] ;  /* 0x00105c0001fc7983 */ /* 0x001f280000300800 */
[----:B------:R0:W-:Y:S04]  /*da30*/  STL [R1+0xc0], R0 ;  /* 0x0000c00001007387 */ /* 0x0001e80000100800 */
[----:B0-----:R-:W4:Y:S04]  /*da40*/  LDL.LU R0, [R1+0x1058] ;  /* 0x0010580001007983 */ /* 0x001f280000300800 */
[----:B------:R0:W-:Y:S04]  /*da50*/  STL [R1+0xbc], R4 ;  /* 0x0000bc0401007387 */ /* 0x0001e80000100800 */
[----:B0-----:R-:W4:Y:S01]  /*da60*/  LDL.LU R4, [R1+0x1054] ;  /* 0x0010540001047983 */ /* 0x001f220000300800 */
[----:B--2---:R-:W-:-:S05]  /*da70*/  SEL R3, R125, R3, !P2 ;  /* 0x000000037d037207 */ /* 0x004fca0005000000 */
[----:B------:R4:W-:Y:S01]  /*da80*/  STL [R1+0xb8], R3 ;  /* 0x0000b80301007387 */ /* 0x0009e20000100800 */
[C---:B---3--:R-:W-:Y:S02]  /*da90*/  SEL R9, R125.reuse, R9, !P2 ;  /* 0x000000097d097207 */ /* 0x048fe40005000000 */
[C---:B----4-:R-:W-:Y:S02]  /*daa0*/  SEL R3, R125.reuse, R4, !P2 ;  /* 0x000000047d037207 */ /* 0x050fe40005000000 */
[----:B------:R-:W2:Y:S04]  /*dab0*/  LDL.LU R4, [R1+0x1050] ;  /* 0x0010500001047983 */ /* 0x000ea80000300800 */
[----:B------:R0:W-:Y:S02]  /*dac0*/  STL [R1+0xb4], R3 ;  /* 0x0000b40301007387 */ /* 0x0001e40000100800 */
[----:B0-----:R-:W-:-:S02]  /*dad0*/  SEL R3, R125, R0, !P2 ;  /* 0x000000007d037207 */ /* 0x001fc40005000000 */
[----:B------:R-:W-:-:S03]  /*dae0*/  SEL R0, R125, R252, !P2 ;  /* 0x000000fc7d007207 */ /* 0x000fc60005000000 */
[----:B------:R0:W-:Y:S04]  /*daf0*/  STL [R1+0xb0], R3 ;  /* 0x0000b00301007387 */ /* 0x0001e80000100800 */
[----:B------:R1:W-:Y:S01]  /*db00*/  STL [R1+0xac], R0 ;  /* 0x0000ac0001007387 */ /* 0x0003e20000100800 */
[----:B0-----:R-:W-:-:S03]  /*db10*/  SEL R3, R125, R10, !P2 ;  /* 0x0000000a7d037207 */ /* 0x001fc60005000000 */
[----:B------:R0:W-:Y:S01]  /*db20*/  STL [R1+0xa8], R9 ;  /* 0x0000a80901007387 */ /* 0x0001e20000100800 */
[----:B-1----:R-:W-:-:S03]  /*db30*/  SEL R0, R125, R11, !P2 ;  /* 0x0000000b7d007207 */ /* 0x002fc60005000000 */
[----:B------:R1:W-:Y:S04]  /*db40*/  STL [R1+0xa4], R3 ;  /* 0x0000a40301007387 */ /* 0x0003e80000100800 */
[----:B------:R3:W-:Y:S01]  /*db50*/  STL [R1+0xa0], R0 ;  /* 0x0000a00001007387 */ /* 0x0007e20000100800 */
[C---:B0-----:R-:W-:Y:S02]  /*db60*/  SEL R9, R125.reuse, R12, !P2 ;  /* 0x0000000c7d097207 */ /* 0x041fe40005000000 */
[----:B-1----:R-:W-:-:S03]  /*db70*/  SEL R3, R125, R13, !P2 ;  /* 0x0000000d7d037207 */ /* 0x002fc60005000000 */
[----:B------:R0:W-:Y:S01]  /*db80*/  STL [R1+0x9c], R9 ;  /* 0x00009c0901007387 */ /* 0x0001e20000100800 */
[----:B---3--:R-:W-:-:S03]  /*db90*/  SEL R0, R125, R14, !P2 ;  /* 0x0000000e7d007207 */ /* 0x008fc60005000000 */
        /* <DEDUP_REMOVED lines=46> */
[----:B------:R-:W-:Y:S01]  /*de80*/  STL [R1+0x3c], R9 ;  /* 0x00003c0901007387 */ /* 0x000fe20000100800 */
[----:B---3--:R-:W-:-:S03]  /*de90*/  SEL R0, R125, R38, !P2 ;  /* 0x000000267d007207 */ /* 0x008fc60005000000 */
[----:B------:R0:W-:Y:S01]  /*dea0*/  STL [R1+0x38], R3 ;  /* 0x0000380301007387 */ /* 0x0001e20000100800 */
[----:B------:R-:W-:-:S03]  /*deb0*/  SEL R38, R125, R40, !P2 ;  /* 0x000000287d267207 */ /* 0x000fc60005000000 */
[----:B------:R1:W-:Y:S01]  /*dec0*/  STL [R1+0x34], R0 ;  /* 0x0000340001007387 */ /* 0x0003e20000100800 */
[C---:B------:R-:W-:Y:S02]  /*ded0*/  SEL R40, R125.reuse, R72, !P2 ;  /* 0x000000487d287207 */ /* 0x040fe40005000000 */
[C---:B0-----:R-:W-:Y:S02]  /*dee0*/  SEL R3, R125.reuse, R70, !P2 ;  /* 0x000000467d037207 */ /* 0x041fe40005000000 */
[----:B-1----:R-:W-:-:S03]  /*def0*/  SEL R0, R125, R71, !P2 ;  /* 0x000000477d007207 */ /* 0x002fc60005000000 */
[----:B------:R0:W-:Y:S04]  /*df00*/  STL [R1+0x30], R3 ;  /* 0x0000300301007387 */ /* 0x0001e80000100800 */
[----:B------:R1:W-:Y:S01]  /*df10*/  STL [R1+0x2c], R0 ;  /* 0x00002c0001007387 */ /* 0x0003e20000100800 */
[----:B0-----:R-:W-:-:S03]  /*df20*/  SEL R3, R125, R73, !P2 ;  /* 0x000000497d037207 */ /* 0x001fc60005000000 */
[----:B------:R0:W-:Y:S01]  /*df30*/  STL [R1+0x28], R40 ;  /* 0x0000282801007387 */ /* 0x0001e20000100800 */
[----:B-1----:R-:W-:-:S03]  /*df40*/  SEL R0, R125, R74, !P2 ;  /* 0x0000004a7d007207 */ /* 0x002fc60005000000 */
[----:B------:R1:W-:Y:S01]  /*df50*/  STL [R1+0x24], R3 ;  /* 0x0000240301007387 */ /* 0x0003e20000100800 */
[----:B0-----:R-:W-:-:S03]  /*df60*/  SEL R40, R125, R75, !P2 ;  /* 0x0000004b7d287207 */ /* 0x001fc60005000000 */
[----:B------:R0:W-:Y:S01]  /*df70*/  STL [R1+0x20], R0 ;  /* 0x0000200001007387 */ /* 0x0001e20000100800 */
[----:B-1----:R-:W-:-:S03]  /*df80*/  SEL R3, R125, R76, !P2 ;  /* 0x0000004c7d037207 */ /* 0x002fc60005000000 */
[----:B------:R1:W-:Y:S01]  /*df90*/  STL [R1], R40 ;  /* 0x0000002801007387 */ /* 0x0003e20000100800 */
[----:B0-----:R-:W-:-:S03]  /*dfa0*/  SEL R0, R125, R77, !P2 ;  /* 0x0000004d7d007207 */ /* 0x001fc60005000000 */
[----:B------:R0:W-:Y:S01]  /*dfb0*/  STL [R1+0xc], R3 ;  /* 0x00000c0301007387 */ /* 0x0001e20000100800 */
[----:B-1----:R-:W-:-:S03]  /*dfc0*/  SEL R40, R125, R78, !P2 ;  /* 0x0000004e7d287207 */ /* 0x002fc60005000000 */
[----:B------:R1:W-:Y:S01]  /*dfd0*/  STL [R1+0x18], R0 ;  /* 0x0000180001007387 */ /* 0x0003e20000100800 */
[C---:B------:R-:W-:Y:S02]  /*dfe0*/  SEL R30, R125.reuse, R48, !P2 ;  /* 0x000000307d1e7207 */ /* 0x040fe40005000000 */
[C---:B0-----:R-:W-:Y:S01]  /*dff0*/  SEL R3, R125.reuse, R79, !P2 ;  /* 0x0000004f7d037207 */ /* 0x041fe20005000000 */
[----:B------:R0:W-:Y:S01]  /*e000*/  STL [R1+0x1c], R40 ;  /* 0x00001c2801007387 */ /* 0x0001e20000100800 */
[----:B-1----:R-:W-:-:S03]  /*e010*/  SEL R0, R125, R80, !P2 ;  /* 0x000000507d007207 */ /* 0x002fc60005000000 */
[----:B------:R-:W3:Y:S01]  /*e020*/  LDL.LU R48, [R1+0xd0] ;  /* 0x0000d00001307983 */ /* 0x000ee20000300800 */
[----:B------:R-:W-:-:S03]  /*e030*/  SEL R31, R125, R47, !P2 ;  /* 0x0000002f7d1f7207 */ /* 0x000fc60005000000 */
[----:B------:R1:W-:Y:S01]  /*e040*/  STL [R1+0x14], R3 ;  /* 0x0000140301007387 */ /* 0x0003e20000100800 */
[----:B------:R-:W-:-:S03]  /*e050*/  SEL R32, R125, R46, !P2 ;  /* 0x0000002e7d207207 */ /* 0x000fc60005000000 */
[----:B------:R-:W4:Y:S01]  /*e060*/  LDL.LU R47, [R1+0xcc] ;  /* 0x0000cc00012f7983 */ /* 0x000f220000300800 */
[----:B------:R-:W-:-:S03]  /*e070*/  SEL R33, R125, R45, !P2 ;  /* 0x0000002d7d217207 */ /* 0x000fc60005000000 */
[----:B------:R1:W-:Y:S01]  /*e080*/  STL [R1+0x10], R0 ;  /* 0x0000100001007387 */ /* 0x0003e20000100800 */
[----:B------:R-:W-:-:S03]  /*e090*/  SEL R34, R125, R44, !P2 ;  /* 0x0000002c7d227207 */ /* 0x000fc60005000000 */
[----:B------:R-:W4:Y:S01]  /*e0a0*/  LDL.LU R46, [R1+0xc8] ;  /* 0x0000c800012e7983 */ /* 0x000f220000300800 */
[----:B------:R-:W-:-:S03]  /*e0b0*/  SEL R35, R125, R43, !P2 ;  /* 0x0000002b7d237207 */ /* 0x000fc60005000000 */
[----:B------:R-:W4:Y:S01]  /*e0c0*/  LDL.LU R45, [R1+0xc4] ;  /* 0x0000c400012d7983 */ /* 0x000f220000300800 */
[----:B------:R-:W-:-:S03]  /*e0d0*/  SEL R36, R125, R42, !P2 ;  /* 0x0000002a7d247207 */ /* 0x000fc60005000000 */
[----:B------:R-:W4:Y:S01]  /*e0e0*/  LDL.LU R44, [R1+0xc0] ;  /* 0x0000c000012c7983 */ /* 0x000f220000300800 */
[----:B------:R-:W-:-:S03]  /*e0f0*/  SEL R37, R125, R41, !P2 ;  /* 0x000000297d257207 */ /* 0x000fc60005000000 */
[----:B------:R-:W4:Y:S04]  /*e100*/  LDL.LU R43, [R1+0xbc] ;  /* 0x0000bc00012b7983 */ /* 0x000f280000300800 */
[----:B------:R-:W4:Y:S04]  /*e110*/  LDL.LU R42, [R1+0xb8] ;  /* 0x0000b800012a7983 */ /* 0x000f280000300800 */
[----:B------:R-:W4:Y:S04]  /*e120*/  LDL.LU R41, [R1+0xb4] ;  /* 0x0000b40001297983 */ /* 0x000f280000300800 */
[----:B0-----:R-:W4:Y:S01]  /*e130*/  LDL.LU R40, [R1+0xb0] ;  /* 0x0000b00001287983 */ /* 0x001f220000300800 */
[----:B-1----:R-:W-:-:S02]  /*e140*/  SEL R3, R125, R81, !P2 ;  /* 0x000000517d037207 */ /* 0x002fc40005000000 */
[C---:B------:R-:W-:Y:S02]  /*e150*/  SEL R0, R125.reuse, R82, !P2 ;  /* 0x000000527d007207 */ /* 0x040fe40005000000 */
[C---:B------:R-:W-:Y:S02]  /*e160*/  SEL R252, R125.reuse, R83, !P2 ;  /* 0x000000537dfc7207 */ /* 0x040fe40005000000 */
[C---:B------:R-:W-:Y:S02]  /*e170*/  SEL R84, R125.reuse, R84, !P2 ;  /* 0x000000547d547207 */ /* 0x040fe40005000000 */
[C---:B------:R-:W-:Y:S01]  /*e180*/  SEL R83, R125.reuse, R2, !P2 ;  /* 0x000000027d537207 */ /* 0x040fe20005000000 */
[----:B------:R-:W-:Y:S01]  /*e190*/  STL [R1+0x103c], R3 ;  /* 0x00103c0301007387 */ /* 0x000fe20000100800 */
[C---:B------:R-:W-:Y:S02]  /*e1a0*/  SEL R85, R125.reuse, R85, !P2 ;  /* 0x000000557d557207 */ /* 0x040fe40005000000 */
[----:B------:R-:W-:Y:S01]  /*e1b0*/  LEA.HI.X.SX32 R2, R232, UR7, 0x1, P6 ;  /* 0x00000007e8027c11 */ /* 0x000fe2000b0f0eff */
[----:B------:R-:W-:Y:S04]  /*e1c0*/  STL [R1+0x1040], R0 ;  /* 0x0010400001007387 */ /* 0x000fe80000100800 */
[----:B------:R-:W-:Y:S01]  /*e1d0*/  STL [R1+0x1044], R252 ;  /* 0x001044fc01007387 */ /* 0x000fe20000100800 */
[----:B------:R-:W-:-:S03]  /*e1e0*/  SEL R9, R125, R69, !P2 ;  /* 0x000000457d097207 */ /* 0x000fc60005000000 */
[----:B------:R-:W-:Y:S01]  /*e1f0*/  STL [R1+0x1048], R84 ;  /* 0x0010485401007387 */ /* 0x000fe20000100800 */
[----:B--2---:R-:W-:-:S03]  /*e200*/  IMAD R232, R4, UR5, RZ ;  /* 0x0000000504e87c24 */ /* 0x004fc6000f8e02ff */
[----:B------:R0:W-:Y:S01]  /*e210*/  STL [R1+0x104c], R85 ;  /* 0x00104c5501007387 */ /* 0x0001e20000100800 */
[----:B------:R-:W-:-:S03]  /*e220*/  SEL R10, R125, R68, !P2 ;  /* 0x000000447d0a7207 */ /* 0x000fc60005000000 */
[----:B------:R1:W-:Y:S01]  /*e230*/  STL [R1+0x1034], R232 ;  /* 0x001034e801007387 */ /* 0x0003e20000100800 */
[----:B------:R-:W-:-:S03]  /*e240*/  SEL R11, R125, R67, !P2 ;  /* 0x000000437d0b7207 */ /* 0x000fc60005000000 */
[----:B------:R-:W2:Y:S01]  /*e250*/  LDL.LU R70, [R1+0xac] ;  /* 0x0000ac0001467983 */ /* 0x000ea20000300800 */
        /* <DEDUP_REMOVED lines=35> */
[----:B------:R-:W2:Y:S04]  /*e490*/  LDL.LU R52, [R1+0x64] ;  /* 0x0000640001347983 */ /* 0x000ea80000300800 */
[----:B------:R-:W2:Y:S04]  /*e4a0*/  LDL.LU R51, [R1+0x60] ;  /* 0x0000600001337983 */ /* 0x000ea80000300800 */
[----:B------:R-:W2:Y:S01]  /*e4b0*/  LDL.LU R50, [R1+0x5c] ;  /* 0x00005c0001327983 */ /* 0x000ea20000300800 */
[----:B------:R-:W-:-:S03]  /*e4c0*/  @!P3 IMAD.MOV R7, RZ, RZ, -R7 ;  /* 0x000000ffff07b224 */ /* 0x000fc600078e0a07 */
[----:B------:R-:W2:Y:S01]  /*e4d0*/  LDL.LU R49, [R1+0x58] ;  /* 0x0000580001317983 */ /* 0x000ea20000300800 */
[----:B------:R-:W-:Y:S01]  /*e4e0*/  @!P4 IMAD.MOV R6, RZ, RZ, -R6 ;  /* 0x000000ffff06c224 */ /* 0x000fe200078e0a06 */
[C---:B------:R-:W-:Y:S01]  /*e4f0*/  SEL R72, R125.reuse, R245, !P2 ;  /* 0x000000f57d487207 */ /* 0x040fe20005000000 */
[----:B------:R-:W-:Y:S01]  /*e500*/  @!P0 IMAD.MOV R5, RZ, RZ, -R5 ;  /* 0x000000ffff058224 */ /* 0x000fe200078e0a05 */
[C---:B------:R-:W-:Y:S01]  /*e510*/  SEL R74, R125.reuse, R247, !P2 ;  /* 0x000000f77d4a7207 */ /* 0x040fe20005000000 */
[----:B------:R-:W-:Y:S01]  /*e520*/  @!P5 IMAD.MOV R8, RZ, RZ, -R8 ;  /* 0x000000ffff08d224 */ /* 0x000fe200078e0a08 */
[C---:B------:R-:W-:Y:S02]  /*e530*/  SEL R76, R125.reuse, R249, !P2 ;  /* 0x000000f97d4c7207 */ /* 0x040fe40005000000 */
[C---:B------:R-:W-:Y:S02]  /*e540*/  SEL R78, R125.reuse, R251, !P2 ;  /* 0x000000fb7d4e7207 */ /* 0x040fe40005000000 */
[----:B------:R-:W-:-:S02]  /*e550*/  SEL R39, R125, R39, !P2 ;  /* 0x000000277d277207 */ /* 0x000fc40005000000 */
[C---:B------:R-:W-:Y:S02]  /*e560*/  SEL R86, R125.reuse, R86, !P2 ;  /* 0x000000567d567207 */ /* 0x040fe40005000000 */
[C---:B------:R-:W-:Y:S02]  /*e570*/  SEL R87, R125.reuse, R87, !P2 ;  /* 0x000000577d577207 */ /* 0x040fe40005000000 */
[C---:B------:R-:W-:Y:S02]  /*e580*/  SEL R88, R125.reuse, R88, !P2 ;  /* 0x000000587d587207 */ /* 0x040fe40005000000 */
        /* <DEDUP_REMOVED lines=56> */
[----:B------:R-:W-:Y:S01]  /*e910*/  SEL R146, R125, R146, !P2 ;  /* 0x000000927d927207 */ /* 0x000fe20005000000 */
[----:B---3--:R-:W-:-:S02]  /*e920*/  IMAD R79, R48, UR6, RZ ;  /* 0x00000006304f7c24 */ /* 0x008fc4000f8e02ff */
[----:B------:R-:W3:Y:S01]  /*e930*/  LDL.LU R48, [R1+0x54] ;  /* 0x0000540001307983 */ /* 0x000ee20000300800 */
[----:B----4-:R-:W-:-:S03]  /*e940*/  IMAD R77, R47, UR6, RZ ;  /* 0x000000062f4d7c24 */ /* 0x010fc6000f8e02ff */
[----:B------:R-:W4:Y:S01]  /*e950*/  LDL.LU R47, [R1+0x50] ;  /* 0x00005000012f7983 */ /* 0x000f220000300800 */
[----:B------:R-:W-:-:S03]  /*e960*/  IMAD R75, R46, UR6, RZ ;  /* 0x000000062e4b7c24 */ /* 0x000fc6000f8e02ff */
[----:B------:R-:W4:Y:S01]  /*e970*/  LDL.LU R46, [R1+0x4c] ;  /* 0x00004c00012e7983 */ /* 0x000f220000300800 */
[----:B------:R-:W-:-:S03]  /*e980*/  IMAD R73, R45, UR6, RZ ;  /* 0x000000062d497c24 */ /* 0x000fc6000f8e02ff */
[----:B------:R-:W4:Y:S01]  /*e990*/  LDL.LU R45, [R1+0x48] ;  /* 0x00004800012d7983 */ /* 0x000f220000300800 */
[----:B------:R-:W-:-:S03]  /*e9a0*/  IMAD R71, R44, UR6, RZ ;  /* 0x000000062c477c24 */ /* 0x000fc6000f8e02ff */
[----:B------:R-:W4:Y:S01]  /*e9b0*/  LDL.LU R44, [R1+0x44] ;  /* 0x00004400012c7983 */ /* 0x000f220000300800 */
[----:B------:R-:W-:-:S03]  /*e9c0*/  IMAD R245, R43, UR6, RZ ;  /* 0x000000062bf57c24 */ /* 0x000fc6000f8e02ff */
[----:B------:R-:W4:Y:S01]  /*e9d0*/  LDL.LU R43, [R1+0x40] ;  /* 0x00004000012b7983 */ /* 0x000f220000300800 */
[----:B------:R-:W-:Y:S01]  /*e9e0*/  IMAD R247, R42, UR6, RZ ;  /* 0x000000062af77c24 */ /* 0x000fe2000f8e02ff */
[C---:B------:R-:W-:Y:S02]  /*e9f0*/  SEL R147, R125.reuse, R147, !P2 ;  /* 0x000000937d937207 */ /* 0x040fe40005000000 */
[----:B------:R-:W4:Y:S01]  /*ea00*/  LDL.LU R42, [R1+0x3c] ;  /* 0x00003c00012a7983 */ /* 0x000f220000300800 */
[----:B------:R-:W-:Y:S01]  /*ea10*/  SEL R148, R125, R148, !P2 ;  /* 0x000000947d947207 */ /* 0x000fe20005000000 */
[----:B------:R-:W-:Y:S01]  /*ea20*/  IMAD R249, R41, UR6, RZ ;  /* 0x0000000629f97c24 */ /* 0x000fe2000f8e02ff */
[C---:B------:R-:W-:Y:S01]  /*ea30*/  SEL R149, R125.reuse, R149, !P2 ;  /* 0x000000957d957207 */ /* 0x040fe20005000000 */
[----:B------:R-:W4:Y:S01]  /*ea40*/  LDL.LU R41, [R1+0x38] ;  /* 0x0000380001297983 */ /* 0x000f220000300800 */
[C---:B------:R-:W-:Y:S01]  /*ea50*/  SEL R150, R125.reuse, R150, !P2 ;  /* 0x000000967d967207 */ /* 0x040fe20005000000 */
[----:B------:R-:W-:Y:S01]  /*ea60*/  IMAD R251, R40, UR6, RZ ;  /* 0x0000000628fb7c24 */ /* 0x000fe2000f8e02ff */
[C---:B------:R-:W-:Y:S01]  /*ea70*/  SEL R151, R125.reuse, R151, !P2 ;  /* 0x000000977d977207 */ /* 0x040fe20005000000 */
[----:B------:R-:W4:Y:S01]  /*ea80*/  LDL.LU R40, [R1+0x34] ;  /* 0x0000340001287983 */ /* 0x000f220000300800 */
        /* <DEDUP_REMOVED lines=98> */
[----:B------:R-:W-:Y:S02]  /*f0b0*/  SEL R125, R125, R8, !P2 ;  /* 0x000000087d7d7207 */ /* 0x000fe40005000000 */
[----:B------:R-:W4:Y:S04]  /*f0c0*/  LDL.LU R8, [R1+0x30] ;  /* 0x0000300001087983 */ /* 0x000f280000300800 */
[----:B------:R-:W4:Y:S04]  /*f0d0*/  LDL.LU R7, [R1+0x2c] ;  /* 0x00002c0001077983 */ /* 0x000f280000300800 */
[----:B------:R-:W4:Y:S04]  /*f0e0*/  LDL.LU R6, [R1+0x28] ;  /* 0x0000280001067983 */ /* 0x000f280000300800 */
[----:B------:R-:W4:Y:S04]  /*f0f0*/  LDL.LU R5, [R1+0x24] ;  /* 0x0000240001057983 */ /* 0x000f280000300800 */
[----:B------:R-:W4:Y:S04]  /*f100*/  LDL.LU R4, [R1+0x20] ;  /* 0x0000200001047983 */ /* 0x000f280000300800 */
[----:B0-----:R-:W2:Y:S04]  /*f110*/  LDL.LU R85, [R1] ;  /* 0x0000000001557983 */ /* 0x001ea80000300800 */
[----:B------:R-:W3:Y:S04]  /*f120*/  LDL.LU R84, [R1+0xc] ;  /* 0x00000c0001547983 */ /* 0x000ee80000300800 */
[----:B------:R-:W4:Y:S04]  /*f130*/  LDL.LU R252, [R1+0x18] ;  /* 0x0000180001fc7983 */ /* 0x000f280000300800 */
[----:B------:R-:W4:Y:S04]  /*f140*/  LDL.LU R0, [R1+0x1c] ;  /* 0x00001c0001007983 */ /* 0x000f280000300800 */
[----:B------:R-:W4:Y:S04]  /*f150*/  LDL.LU R3, [R1+0x14] ;  /* 0x0000140001037983 */ /* 0x000f280000300800 */
[----:B-1----:R-:W4:Y:S01]  /*f160*/  LDL.LU R232, [R1+0x10] ;  /* 0x0000100001e87983 */ /* 0x002f220000300800 */
[----:B--2---:R-:W-:-:S02]  /*f170*/  IMAD R85, R85, UR6, RZ ;  /* 0x0000000655557c24 */ /* 0x004fc4000f8e02ff */
[----:B---3--:R-:W-:-:S03]  /*f180*/  IMAD R84, R84, UR6, RZ ;  /* 0x0000000654547c24 */ /* 0x008fc6000f8e02ff */
[----:B------:R0:W-:Y:S01]  /*f190*/  STL [R1], R85 ;  /* 0x0000005501007387 */ /* 0x0001e20000100800 */
[----:B----4-:R-:W-:Y:S02]  /*f1a0*/  IMAD R252, R252, UR6, RZ ;  /* 0x00000006fcfc7c24 */ /* 0x010fe4000f8e02ff */
[----:B------:R-:W-:Y:S01]  /*f1b0*/  IMAD R0, R0, UR6, RZ ;  /* 0x0000000600007c24 */ /* 0x000fe2000f8e02ff */
[----:B0-----:R-:W2:Y:S01]  /*f1c0*/  LDL.LU R85, [R1+0x104c] ;  /* 0x00104c0001557983 */ /* 0x001ea20000300800 */
[----:B------:R-:W-:-:S03]  /*f1d0*/  IMAD R3, R3, UR6, RZ ;  /* 0x0000000603037c24 */ /* 0x000fc6000f8e02ff */
[----:B------:R0:W-:Y:S04]  /*f1e0*/  STL [R1+0xc], R84 ;  /* 0x00000c5401007387 */ /* 0x0001e80000100800 */
[----:B0-----:R-:W3:Y:S04]  /*f1f0*/  LDL.LU R84, [R1+0x1048] ;  /* 0x0010480001547983 */ /* 0x001ee80000300800 */
[----:B------:R0:W-:Y:S04]  /*f200*/  STL [R1+0x18], R252 ;  /* 0x000018fc01007387 */ /* 0x0001e80000100800 */
[----:B0-----:R-:W4:Y:S04]  /*f210*/  LDL.LU R252, [R1+0x1044] ;  /* 0x0010440001fc7983 */ /* 0x001f280000300800 */
[----:B------:R0:W-:Y:S04]  /*f220*/  STL [R1+0x1c], R0 ;  /* 0x00001c0001007387 */ /* 0x0001e80000100800 */
[----:B0-----:R-:W2:Y:S04]  /*f230*/  LDL.LU R0, [R1+0x1040] ;  /* 0x0010400001007983 */ /* 0x001ea80000300800 */
[----:B------:R0:W-:Y:S04]  /*f240*/  STL [R1+0x14], R3 ;  /* 0x0000140301007387 */ /* 0x0001e80000100800 */
[----:B0-----:R-:W3:Y:S01]  /*f250*/  LDL.LU R3, [R1+0x103c] ;  /* 0x00103c0001037983 */ /* 0x001ee20000300800 */
[----:B------:R-:W-:-:S05]  /*f260*/  IMAD R232, R232, UR6, RZ ;  /* 0x00000006e8e87c24 */ /* 0x000fca000f8e02ff */
[----:B------:R3:W-:Y:S02]  /*f270*/  STL [R1+0x10], R232 ;  /* 0x000010e801007387 */ /* 0x0007e40000100800 */
[----:B---3--:R-:W-:Y:S02]  /*f280*/  IMAD R232, R3, UR6, RZ ;  /* 0x0000000603e87c24 */ /* 0x008fe4000f8e02ff */
[----:B------:R-:W3:Y:S04]  /*f290*/  LDL.LU R3, [R1+0x1038] ;  /* 0x0010380001037983 */ /* 0x000ee80000300800 */
[----:B------:R2:W-:Y:S02]  /*f2a0*/  STL [R1+0x8], R232 ;  /* 0x000008e801007387 */ /* 0x0005e40000100800 */
[----:B--2---:R-:W-:-:S02]  /*f2b0*/  IMAD R232, R0, UR6, RZ ;  /* 0x0000000600e87c24 */ /* 0x004fc4000f8e02ff */
[----:B----4-:R-:W-:-:S03]  /*f2c0*/  IMAD R0, R252, UR6, RZ ;  /* 0x00000006fc007c24 */ /* 0x010fc6000f8e02ff */
[----:B------:R0:W-:Y:S04]  /*f2d0*/  STL [R1+0x4], R232 ;  /* 0x000004e801007387 */ /* 0x0001e80000100800 */
[----:B------:R1:W-:Y:S01]  /*f2e0*/  STL [R1+0x20], R0 ;  /* 0x0000200001007387 */ /* 0x0003e20000100800 */
[----:B0-----:R-:W-:Y:S02]  /*f2f0*/  IMAD R232, R237, UR6, RZ ;  /* 0x00000006ede87c24 */ /* 0x001fe4000f8e02ff */
[----:B-1----:R-:W-:Y:S02]  /*f300*/  IMAD R0, R235, UR6, RZ ;  /* 0x00000006eb007c24 */ /* 0x002fe4000f8e02ff */
[----:B------:R-:W-:-:S03]  /*f310*/  IMAD R235, R236, UR6, RZ ;  /* 0x00000006eceb7c24 */ /* 0x000fc6000f8e02ff */
[----:B------:R0:W-:Y:S04]  /*f320*/  STL [R1+0x24], R0 ;  /* 0x0000240001007387 */ /* 0x0001e80000100800 */
[----:B------:R1:W-:Y:S04]  /*f330*/  STL [R1+0x28], R235 ;  /* 0x000028eb01007387 */ /* 0x0003e80000100800 */
[----:B------:R2:W-:Y:S01]  /*f340*/  STL [R1+0x2c], R232 ;  /* 0x00002ce801007387 */ /* 0x0005e20000100800 */
[----:B0-----:R-:W-:Y:S02]  /*f350*/  IMAD R0, R238, UR6, RZ ;  /* 0x00000006ee007c24 */ /* 0x001fe4000f8e02ff */
[----:B-1----:R-:W-:-:S03]  /*f360*/  IMAD R235, R239, UR6, RZ ;  /* 0x00000006efeb7c24 */ /* 0x002fc6000f8e02ff */
[----:B------:R0:W-:Y:S01]  /*f370*/  STL [R1+0x30], R0 ;  /* 0x0000300001007387 */ /* 0x0001e20000100800 */
[----:B--2---:R-:W-:-:S03]  /*f380*/  IMAD R232, R240, UR6, RZ ;  /* 0x00000006f0e87c24 */ /* 0x004fc6000f8e02ff */
[----:B------:R1:W-:Y:S04]  /*f390*/  STL [R1+0x34], R235 ;  /* 0x000034eb01007387 */ /* 0x0003e80000100800 */
[----:B------:R2:W-:Y:S01]  /*f3a0*/  STL [R1+0x38], R232 ;  /* 0x000038e801007387 */ /* 0x0005e20000100800 */
[----:B0-----:R-:W-:Y:S02]  /*f3b0*/  IMAD R0, R241, UR6, RZ ;  /* 0x00000006f1007c24 */ /* 0x001fe4000f8e02ff */
[----:B-1----:R-:W-:-:S03]  /*f3c0*/  IMAD R235, R242, UR6, RZ ;  /* 0x00000006f2eb7c24 */ /* 0x002fc6000f8e02ff */
[----:B------:R0:W-:Y:S01]  /*f3d0*/  STL [R1+0x3c], R0 ;  /* 0x00003c0001007387 */ /* 0x0001e20000100800 */
[----:B--2---:R-:W-:-:S03]  /*f3e0*/  IMAD R232, R243, UR6, RZ ;  /* 0x00000006f3e87c24 */ /* 0x004fc6000f8e02ff */
[----:B------:R1:W-:Y:S01]  /*f3f0*/  STL [R1+0x40], R235 ;  /* 0x000040eb01007387 */ /* 0x0003e20000100800 */
[----:B------:R-:W-:Y:S02]  /*f400*/  IMAD R70, R70, UR6, RZ ;  /* 0x0000000646467c24 */ /* 0x000fe4000f8e02ff */
[----:B------:R-:W-:Y:S01]  /*f410*/  IMAD R69, R69, UR6, RZ ;  /* 0x0000000645457c24 */ /* 0x000fe2000f8e02ff */
[----:B------:R2:W-:Y:S01]  /*f420*/  STL [R1+0x44], R232 ;  /* 0x000044e801007387 */ /* 0x0005e20000100800 */
[----:B------:R-:W-:Y:S02]  /*f430*/  IMAD R68, R68, UR6, RZ ;  /* 0x0000000644447c24 */ /* 0x000fe4000f8e02ff */
[----:B0-----:R-:W-:Y:S02]  /*f440*/  IMAD R0, R244, UR6, RZ ;  /* 0x00000006f4007c24 */ /* 0x001fe4000f8e02ff */
[----:B------:R-:W-:Y:S02]  /*f450*/  IMAD R67, R67, UR6, RZ ;  /* 0x0000000643437c24 */ /* 0x000fe4000f8e02ff */
[----:B-1----:R-:W-:-:S02]  /*f460*/  IMAD R235, R248, UR6, RZ ;  /* 0x00000006f8eb7c24 */ /* 0x002fc4000f8e02ff */
[----:B--2---:R-:W-:Y:S01]  /*f470*/  IMAD R232, R246, UR6, RZ ;  /* 0x00000006f6e87c24 */ /* 0x004fe2000f8e02ff */
[----:B------:R0:W-:Y:S01]  /*f480*/  STL [R1+0x48], R0 ;  /* 0x0000480001007387 */ /* 0x0001e20000100800 */
[----:B------:R-:W-:-:S03]  /*f490*/  IMAD R66, R66, UR6, RZ ;  /* 0x0000000642427c24 */ /* 0x000fc6000f8e02ff */
[----:B------:R1:W-:Y:S01]  /*f4a0*/  STL [R1+0x50], R235 ;  /* 0x000050eb01007387 */ /* 0x0003e20000100800 */
[----:B------:R-:W-:Y:S02]  /*f4b0*/  IMAD R65, R65, UR6, RZ ;  /* 0x0000000641417c24 */ /* 0x000fe4000f8e02ff */
[----:B0-----:R-:W-:Y:S02]  /*f4c0*/  IMAD R0, R250, UR6, RZ ;  /* 0x00000006fa007c24 */ /* 0x001fe4000f8e02ff */
[----:B------:R-:W-:Y:S02]  /*f4d0*/  IMAD R64, R64, UR6, RZ ;  /* 0x0000000640407c24 */ /* 0x000fe4000f8e02ff */
[----:B------:R-:W-:Y:S02]  /*f4e0*/  IMAD R63, R63, UR6, RZ ;  /* 0x000000063f3f7c24 */ /* 0x000fe4000f8e02ff */
[----:B------:R-:W-:Y:S02]  /*f4f0*/  IMAD R62, R62, UR6, RZ ;  /* 0x000000063e3e7c24 */ /* 0x000fe4000f8e02ff */
[----:B------:R-:W-:-:S02]  /*f500*/  IMAD R61, R61, UR6, RZ ;  /* 0x000000063d3d7c24 */ /* 0x000fc4000f8e02ff */
[----:B------:R-:W-:Y:S02]  /*f510*/  IMAD R60, R60, UR6, RZ ;  /* 0x000000063c3c7c24 */ /* 0x000fe4000f8e02ff */
[----:B------:R-:W-:Y:S02]  /*f520*/  IMAD R59, R59, UR6, RZ ;  /* 0x000000063b3b7c24 */ /* 0x000fe4000f8e02ff */
        /* <DEDUP_REMOVED lines=32> */
[----:B------:R-:W-:Y:S01]  /*f730*/  IMAD R26, R26, UR6, RZ ;  /* 0x000000061a1a7c24 */ /* 0x000fe2000f8e02ff */
[-C--:B---3--:R-:W-:Y:S02]  /*f740*/  IADD3 R238, P3, R77, R3.reuse, RZ ;  /* 0x000000034dee7210 */ /* 0x088fe40007f7e0ff */
[----:B------:R-:W-:-:S02]  /*f750*/  IADD3 R240, P2, R75, R3, RZ ;  /* 0x000000034bf07210 */ /* 0x000fc40007f5e0ff */
[-C--:B------:R-:W-:Y:S02]  /*f760*/  IADD3 R242, P1, R73, R3.reuse, RZ ;  /* 0x0000000349f27210 */ /* 0x080fe40007f3e0ff */
[-C--:B------:R-:W-:Y:S02]  /*f770*/  IADD3 R244, P0, R71, R3.reuse, RZ ;  /* 0x0000000347f47210 */ /* 0x080fe40007f1e0ff */
[-C--:B------:R-:W-:Y:S02]  /*f780*/  IADD3 R246, P4, R245, R3.reuse, RZ ;  /* 0x00000003f5f67210 */ /* 0x080fe40007f9e0ff */
[----:B------:R-:W-:Y:S02]  /*f790*/  IADD3 R236, P5, R79, R3, RZ ;  /* 0x000000034fec7210 */ /* 0x000fe40007fbe0ff */
[-C--:B------:R-:W-:Y:S02]  /*f7a0*/  LEA.HI.X.SX32 R237, R77, R2.reuse, 0x1, P3 ;  /* 0x000000024ded7211 */ /* 0x080fe400018f0eff */
[----:B------:R-:W-:-:S02]  /*f7b0*/  LEA.HI.X.SX32 R239, R75, R2, 0x1, P2 ;  /* 0x000000024bef7211 */ /* 0x000fc400010f0eff */
[-C--:B------:R-:W-:Y:S02]  /*f7c0*/  IADD3 R77, P2, R70, R3.reuse, RZ ;  /* 0x00000003464d7210 */ /* 0x080fe40007f5e0ff */
[-C--:B------:R-:W-:Y:S02]  /*f7d0*/  LEA.HI.X.SX32 R241, R73, R2.reuse, 0x1, P1 ;  /* 0x0000000249f17211 */ /* 0x080fe400008f0eff */
[-C--:B------:R-:W-:Y:S02]  /*f7e0*/  IADD3 R75, P1, R69, R3.reuse, RZ ;  /* 0x00000003454b7210 */ /* 0x080fe40007f3e0ff */
[-C--:B------:R-:W-:Y:S02]  /*f7f0*/  LEA.HI.X.SX32 R243, R71, R2.reuse, 0x1, P0 ;  /* 0x0000000247f37211 */ /* 0x080fe400000f0eff */
[----:B------:R-:W-:Y:S02]  /*f800*/  IADD3 R73, P0, R68, R3, RZ ;  /* 0x0000000344497210 */ /* 0x000fe40007f1e0ff */
[----:B------:R-:W-:-:S02]  /*f810*/  LEA.HI.X.SX32 R245, R245, R2, 0x1, P4 ;  /* 0x00000002f5f57211 */ /* 0x000fc400020f0eff */
[-C--:B------:R-:W-:Y:S02]  /*f820*/  IADD3 R248, P6, R247, R3.reuse, RZ ;  /* 0x00000003f7f87210 */ /* 0x080fe40007fde0ff */
[-C--:B-1----:R-:W-:Y:S02]  /*f830*/  LEA.HI.X.SX32 R235, R79, R2.reuse, 0x1, P5 ;  /* 0x000000024feb7211 */ /* 0x082fe400028f0eff */
[-C--:B------:R-:W-:Y:S01]  /*f840*/  IADD3 R71, P4, R67, R3.reuse, RZ ;  /* 0x0000000343477210 */ /* 0x080fe20007f9e0ff */
[----:B------:R-:W-:Y:S01]  /*f850*/  STL [R1+0x604], R77 ;  /* 0x0006044d01007387 */ /* 0x000fe20000100800 */
[-C--:B------:R-:W-:Y:S02]  /*f860*/  IADD3 R250, P5, R249, R3.reuse, RZ ;  /* 0x00000003f9fa7210 */ /* 0x080fe40007fbe0ff */
[----:B------:R-:W-:Y:S01]  /*f870*/  LEA.HI.X.SX32 R247, R247, R2, 0x1, P6 ;  /* 0x00000002f7f77211 */ /* 0x000fe200030f0eff */
[----:B------:R-:W-:Y:S01]  /*f880*/  STL [R1+0x60c], R75 ;  /* 0x00060c4b01007387 */ /* 0x000fe20000100800 */
[----:B------:R-:W-:-:S02]  /*f890*/  IADD3 R252, P3, R251, R3, RZ ;  /* 0x00000003fbfc7210 */ /* 0x000fc40007f7e0ff */
[-C--:B------:R-:W-:Y:S01]  /*f8a0*/  LEA.HI.X.SX32 R249, R249, R2.reuse, 0x1, P5 ;  /* 0x00000002f9f97211 */ /* 0x080fe200028f0eff */
[----:B------:R0:W-:Y:S04]  /*f8b0*/  STL [R1+0x614], R73 ;  /* 0x0006144901007387 */ /* 0x0001e80000100800 */
[----:B------:R1:W-:Y:S01]  /*f8c0*/  STL [R1+0x61c], R71 ;  /* 0x00061c4701007387 */ /* 0x0003e20000100800 */
[----:B------:R-:W-:Y:S02]  /*f8d0*/  LEA.HI.X.SX32 R251, R251, R2, 0x1, P3 ;  /* 0x00000002fbfb7211 */ /* 0x000fe400018f0eff */
[-C--:B0-----:R-:W-:Y:S02]  /*f8e0*/  IADD3 R73, P6, R66, R3.reuse, RZ ;  /* 0x0000000342497210 */ /* 0x081fe40007fde0ff */
[----:B-1----:R-:W-:-:S03]  /*f8f0*/  IADD3 R71, P5, R65, R3, RZ ;  /* 0x0000000341477210 */ /* 0x002fc60007fbe0ff */
[----:B------:R0:W-:Y:S01]  /*f900*/  STL [R1+0x624], R73 ;  /* 0x0006244901007387 */ /* 0x0001e20000100800 */
[----:B------:R-:W-:-:S03]  /*f910*/  IADD3 R75, P3, R64, R3, RZ ;  /* 0x00000003404b7210 */ /* 0x000fc60007f7e0ff */
[----:B------:R1:W-:Y:S01]  /*f920*/  STL [R1+0x62c], R71 ;  /* 0x00062c4701007387 */ /* 0x0003e20000100800 */
[-C--:B------:R-:W-:Y:S02]  /*f930*/  LEA.HI.X.SX32 R68, R68, R2.reuse, 0x1, P0 ;  /* 0x0000000244447211 */ /* 0x080fe400000f0eff */
[-C--:B0-----:R-:W-:Y:S02]  /*f940*/  LEA.HI.X.SX32 R73, R70, R2.reuse, 0x1, P2 ;  /* 0x0000000246497211 */ /* 0x081fe400010f0eff */
[----:B------:R-:W-:Y:S02]  /*f950*/  LEA.HI.X.SX32 R70, R69, R2, 0x1, P1 ;  /* 0x0000000245467211 */ /* 0x000fe400008f0eff */
[-C--:B-1----:R-:W-:Y:S01]  /*f960*/  IADD3 R71, P2, R63, R3.reuse, RZ ;  /* 0x000000033f477210 */ /* 0x082fe20007f5e0ff */
[----:B------:R-:W-:Y:S01]  /*f970*/  STL [R1+0x634], R75 ;  /* 0x0006344b01007387 */ /* 0x000fe20000100800 */
[----:B------:R-:W-:-:S03]  /*f980*/  IADD3 R69, P1, R62, R3, RZ ;  /* 0x000000033e457210 */ /* 0x000fc60007f3e0ff */
[----:B------:R-:W-:Y:S04]  /*f990*/  STL [R1+0x600], R73 ;  /* 0x0006004901007387 */ /* 0x000fe80000100800 */
[----:B------:R-:W-:Y:S04]  /*f9a0*/  STL [R1+0x63c], R71 ;  /* 0x00063c4701007387 */ /* 0x000fe80000100800 */
[----:B------:R0:W-:Y:S04]  /*f9b0*/  STL [R1+0x608], R70 ;  /* 0x0006084601007387 */ /* 0x0001e80000100800 */
[----:B------:R1:W-:Y:S04]  /*f9c0*/  STL [R1+0x644], R69 ;  /* 0x0006444501007387 */ /* 0x0003e80000100800 */
[----:B------:R2:W-:Y:S01]  /*f9d0*/  STL [R1+0x610], R68 ;  /* 0x0006104401007387 */ /* 0x0005e20000100800 */
[----:B0-----:R-:W-:-:S02]  /*f9e0*/  IADD3 R70, P0, R61, R3, RZ ;  /* 0x000000033d467210 */ /* 0x001fc40007f1e0ff */
[-C--:B-1----:R-:W-:Y:S02]  /*f9f0*/  LEA.HI.X.SX32 R69, R67, R2.reuse, 0x1, P4 ;  /* 0x0000000243457211 */ /* 0x082fe400020f0eff */
[-C--:B------:R-:W-:Y:S02]  /*fa00*/  LEA.HI.X.SX32 R67, R66, R2.reuse, 0x1, P6 ;  /* 0x0000000242437211 */ /* 0x080fe400030f0eff */
[-C--:B--2---:R-:W-:Y:S01]  /*fa10*/  IADD3 R68, P4, R60, R3.reuse, RZ ;  /* 0x000000033c447210 */ /* 0x084fe20007f9e0ff */
[----:B------:R-:W-:Y:S01]  /*fa20*/  STL [R1+0x64c], R70 ;  /* 0x00064c4601007387 */ /* 0x000fe20000100800 */
[-C--:B------:R-:W-:Y:S02]  /*fa30*/  IADD3 R66, P6, R59, R3.reuse, RZ ;  /* 0x000000033b427210 */ /* 0x080fe40007fde0ff */
[----:B------:R-:W-:Y:S01]  /*fa40*/  LEA.HI.X.SX32 R65, R65, R2, 0x1, P5 ;  /* 0x0000000241417211 */ /* 0x000fe200028f0eff */
        /* <DEDUP_REMOVED lines=118> */
[----:B------:R-:W-:Y:S02]  /*101b0*/  IADD3 R36, P3, R29, R3, RZ ;  /* 0x000000031d247210 */ /* 0x000fe40007f7e0ff */
[----:B------:R-:W-:Y:S01]  /*101c0*/  LEA.HI.X.SX32 R35, R35, R2, 0x1, P2 ;  /* 0x0000000223237211 */ /* 0x000fe200010f0eff */
[----:B------:R-:W-:Y:S04]  /*101d0*/  STL [R1+0x708], R39 ;  /* 0x0007082701007387 */ /* 0x000fe80000100800 */
[----:B------:R-:W-:Y:S04]  /*101e0*/  STL [R1+0x744], R38 ;  /* 0x0007442601007387 */ /* 0x000fe80000100800 */
[----:B------:R0:W-:Y:S04]  /*101f0*/  STL [R1+0x710], R37 ;  /* 0x0007102501007387 */ /* 0x0001e80000100800 */
[----:B------:R1:W-:Y:S01]  /*10200*/  STL [R1+0x74c], R36 ;  /* 0x00074c2401007387 */ /* 0x0003e20000100800 */
[----:B------:R-:W-:-:S03]  /*10210*/  IMAD R25, R25, UR6, RZ ;  /* 0x0000000619197c24 */ /* 0x000fc6000f8e02ff */
[----:B------:R2:W-:Y:S01]  /*10220*/  STL [R1+0x718], R35 ;  /* 0x0007182301007387 */ /* 0x0005e20000100800 */
[-C--:B0-----:R-:W-:Y:S02]  /*10230*/  IADD3 R37, P2, R28, R3.reuse, RZ ;  /* 0x000000031c257210 */ /* 0x081fe40007f5e0ff */
[-C--:B-1----:R-:W-:Y:S02]  /*10240*/  LEA.HI.X.SX32 R36, R34, R2.reuse, 0x1, P1 ;  /* 0x0000000222247211 */ /* 0x082fe400008f0eff */
[-C--:B------:R-:W-:Y:S02]  /*10250*/  LEA.HI.X.SX32 R34, R33, R2.reuse, 0x1, P0 ;  /* 0x0000000221227211 */ /* 0x080fe400000f0eff */
[-C--:B--2---:R-:W-:Y:S01]  /*10260*/  IADD3 R35, P1, R27, R3.reuse, RZ ;  /* 0x000000031b237210 */ /* 0x084fe20007f3e0ff */
[----:B------:R-:W-:Y:S01]  /*10270*/  STL [R1+0x754], R37 ;  /* 0x0007542501007387 */ /* 0x000fe20000100800 */
[----:B------:R-:W-:Y:S01]  /*10280*/  IADD3 R33, P0, R26, R3, RZ ;  /* 0x000000031a217210 */ /* 0x000fe20007f1e0ff */
[----:B------:R-:W-:Y:S01]  /*10290*/  IMAD R24, R24, UR6, RZ ;  /* 0x0000000618187c24 */ /* 0x000fe2000f8e02ff */
[----:B------:R-:W-:Y:S01]  /*102a0*/  LEA.HI.X.SX32 R32, R32, R2, 0x1, P4 ;  /* 0x0000000220207211 */ /* 0x000fe200020f0eff */
[----:B------:R-:W-:Y:S01]  /*102b0*/  STL [R1+0x720], R36 ;  /* 0x0007202401007387 */ /* 0x000fe20000100800 */
[----:B------:R-:W-:-:S03]  /*102c0*/  IMAD R23, R23, UR6, RZ ;  /* 0x0000000617177c24 */ /* 0x000fc6000f8e02ff */
        /* <DEDUP_REMOVED lines=43> */
[----:B------:R-:W-:Y:S04]  /*10580*/  STL [R1+0x768], R27 ;  /* 0x0007681b01007387 */ /* 0x000fe80000100800 */
[----:B------:R-:W-:Y:S04]  /*10590*/  STL [R1+0x7a4], R26 ;  /* 0x0007a41a01007387 */ /* 0x000fe80000100800 */
[----:B------:R0:W-:Y:S01]  /*105a0*/  STL [R1+0x770], R25 ;  /* 0x0007701901007387 */ /* 0x0001e20000100800 */
[----:B------:R-:W-:-:S03]  /*105b0*/  IMAD R14, R14, UR6, RZ ;  /* 0x000000060e0e7c24 */ /* 0x000fc6000f8e02ff */
[----:B------:R1:W-:Y:S04]  /*105c0*/  STL [R1+0x7ac], R24 ;  /* 0x0007ac1801007387 */ /* 0x0003e80000100800 */
[----:B------:R2:W-:Y:S01]  /*105d0*/  STL [R1+0x778], R23 ;  /* 0x0007781701007387 */ /* 0x0005e20000100800 */
[----:B0-----:R-:W-:Y:S02]  /*105e0*/  IADD3 R25, P5, R16, R3, RZ ;  /* 0x0000000310197210 */ /* 0x001fe40007fbe0ff */
[----:B-1----:R-:W-:-:S03]  /*105f0*/  LEA.HI.X.SX32 R24, R22, R2, 0x1, P3 ;  /* 0x0000000216187211 */ /* 0x002fc600018f0eff */
[----:B------:R-:W-:Y:S01]  /*10600*/  STL [R1+0x7b4], R25 ;  /* 0x0007b41901007387 */ /* 0x000fe20000100800 */
[----:B------:R-:W-:Y:S02]  /*10610*/  LEA.HI.X.SX32 R22, R21, R2, 0x1, P2 ;  /* 0x0000000215167211 */ /* 0x000fe400010f0eff */
[-C--:B--2---:R-:W-:Y:S01]  /*10620*/  IADD3 R23, P3, R15, R3.reuse, RZ ;  /* 0x000000030f177210 */ /* 0x084fe20007f7e0ff */
[----:B------:R-:W-:Y:S01]  /*10630*/  STL [R1+0x780], R24 ;  /* 0x0007801801007387 */ /* 0x000fe20000100800 */
[----:B------:R-:W-:-:S03]  /*10640*/  IADD3 R21, P2, R14, R3, RZ ;  /* 0x000000030e157210 */ /* 0x000fc60007f5e0ff */
[----:B------:R-:W2:Y:S01]  /*10650*/  LDL.LU R67, [R1] ;  /* 0x0000000001437983 */ /* 0x000ea20000300800 */
[----:B------:R-:W-:-:S03]  /*10660*/  IMAD R13, R13, UR6, RZ ;  /* 0x000000060d0d7c24 */ /* 0x000fc6000f8e02ff */
[----:B------:R-:W-:Y:S01]  /*10670*/  STL [R1+0x7bc], R23 ;  /* 0x0007bc1701007387 */ /* 0x000fe20000100800 */
[----:B------:R-:W-:-:S03]  /*10680*/  LEA.HI.X.SX32 R20, R20, R2, 0x1, P1 ;  /* 0x0000000214147211 */ /* 0x000fc600008f0eff */
[----:B------:R-:W-:Y:S04]  /*10690*/  STL [R1+0x788], R22 ;  /* 0x0007881601007387 */ /* 0x000fe80000100800 */
[----:B------:R-:W3:Y:S04]  /*106a0*/  LDL.LU R68, [R1+0xc] ;  /* 0x00000c0001447983 */ /* 0x000ee80000300800 */
[----:B------:R0:W-:Y:S04]  /*106b0*/  STL [R1+0x7c4], R21 ;  /* 0x0007c41501007387 */ /* 0x0001e80000100800 */
[----:B------:R-:W4:Y:S01]  /*106c0*/  LDL.LU R69, [R1+0x18] ;  /* 0x0000180001457983 */ /* 0x000f220000300800 */
[----:B------:R-:W-:-:S03]  /*106d0*/  IMAD R12, R12, UR6, RZ ;  /* 0x000000060c0c7c24 */ /* 0x000fc6000f8e02ff */
[----:B------:R1:W-:Y:S01]  /*106e0*/  STL [R1+0x790], R20 ;  /* 0x0007901401007387 */ /* 0x0003e20000100800 */
[----:B0-----:R-:W-:-:S03]  /*106f0*/  IADD3 R21, P1, R13, R3, RZ ;  /* 0x000000030d157210 */ /* 0x001fc60007f3e0ff */
[----:B------:R-:W4:Y:S04]  /*10700*/  LDL.LU R70, [R1+0x1c] ;  /* 0x00001c0001467983 */ /* 0x000f280000300800 */
[----:B------:R-:W-:Y:S01]  /*10710*/  STL [R1+0x7cc], R21 ;  /* 0x0007cc1501007387 */ /* 0x000fe20000100800 */
[----:B-1----:R-:W-:-:S03]  /*10720*/  LEA.HI.X.SX32 R20, R19, R2, 0x1, P0 ;  /* 0x0000000213147211 */ /* 0x002fc600000f0eff */
[----:B------:R-:W4:Y:S01]  /*10730*/  LDL.LU R71, [R1+0x14] ;  /* 0x0000140001477983 */ /* 0x000f220000300800 */
[----:B------:R-:W-:Y:S01]  /*10740*/  IADD3 R19, P0, R12, R3, RZ ;  /* 0x000000030c137210 */ /* 0x000fe20007f1e0ff */
[----:B------:R-:W-:Y:S02]  /*10750*/  IMAD R11, R11, UR6, RZ ;  /* 0x000000060b0b7c24 */ /* 0x000fe4000f8e02ff */
[----:B------:R-:W-:Y:S01]  /*10760*/  STL [R1+0x798], R20 ;  /* 0x0007981401007387 */ /* 0x000fe20000100800 */
[----:B------:R-:W-:-:S03]  /*10770*/  LEA.HI.X.SX32 R18, R18, R2, 0x1, P4 ;  /* 0x0000000212127211 */ /* 0x000fc600020f0eff */
[----:B------:R-:W4:Y:S04]  /*10780*/  LDL.LU R73, [R1+0x10] ;  /* 0x0000100001497983 */ /* 0x000f280000300800 */
[----:B------:R0:W-:Y:S04]  /*10790*/  STL [R1+0x7d4], R19 ;  /* 0x0007d41301007387 */ /* 0x0001e80000100800 */
[----:B------:R-:W4:Y:S04]  /*107a0*/  LDL.LU R75, [R1+0x8] ;  /* 0x00000800014b7983 */ /* 0x000f280000300800 */
[----:B------:R1:W-:Y:S01]  /*107b0*/  STL [R1+0x7a0], R18 ;  /* 0x0007a01201007387 */ /* 0x0003e20000100800 */
[----:B0-----:R-:W-:-:S03]  /*107c0*/  IADD3 R19, P4, R11, R3, RZ ;  /* 0x000000030b137210 */ /* 0x001fc60007f9e0ff */
[----:B------:R-:W4:Y:S04]  /*107d0*/  LDL.LU R77, [R1+0x4] ;  /* 0x00000400014d7983 */ /* 0x000f280000300800 */
[----:B------:R-:W-:Y:S04]  /*107e0*/  STL [R1+0x7dc], R19 ;  /* 0x0007dc1301007387 */ /* 0x000fe80000100800 */
[----:B------:R-:W4:Y:S01]  /*107f0*/  LDL.LU R79, [R1+0x20] ;  /* 0x00002000014f7983 */ /* 0x000f220000300800 */
[----:B------:R-:W-:Y:S01]  /*10800*/  IMAD R10, R10, UR6, RZ ;  /* 0x000000060a0a7c24 */ /* 0x000fe2000f8e02ff */
[----:B-1----:R-:W-:Y:S01]  /*10810*/  LEA.HI.X.SX32 R18, R17, R2, 0x1, P6 ;  /* 0x0000000211127211 */ /* 0x002fe200030f0eff */
[----:B------:R-:W-:-:S03]  /*10820*/  IMAD R9, R9, UR6, RZ ;  /* 0x0000000609097c24 */ /* 0x000fc6000f8e02ff */
[----:B------:R-:W-:Y:S01]  /*10830*/  IADD3 R17, P6, R10, R3, RZ ;  /* 0x000000030a117210 */ /* 0x000fe20007fde0ff */
[----:B------:R-:W-:Y:S01]  /*10840*/  IMAD R8, R8, UR6, RZ ;  /* 0x0000000608087c24 */ /* 0x000fe2000f8e02ff */
[----:B------:R0:W-:Y:S01]  /*10850*/  STL [R1+0x7a8], R18 ;  /* 0x0007a81201007387 */ /* 0x0001e20000100800 */
[----:B------:R-:W-:-:S03]  /*10860*/  IMAD R7, R7, UR6, RZ ;  /* 0x0000000607077c24 */ /* 0x000fc6000f8e02ff */
[----:B------:R1:W-:Y:S01]  /*10870*/  STL [R1+0x7e4], R17 ;  /* 0x0007e41101007387 */ /* 0x0003e20000100800 */
[-C--:B0-----:R-:W-:Y:S02]  /*10880*/  LEA.HI.X.SX32 R18, R16, R2.reuse, 0x1, P5 ;  /* 0x0000000210127211 */ /* 0x081fe400028f0eff */
[-C--:B------:R-:W-:Y:S02]  /*10890*/  IADD3 R16, P5, R9, R3.reuse, RZ ;  /* 0x0000000309107210 */ /* 0x080fe40007fbe0ff */
[----:B-1----:R-:W-:Y:S01]  /*108a0*/  LEA.HI.X.SX32 R17, R15, R2, 0x1, P3 ;  /* 0x000000020f117211 */ /* 0x002fe200018f0eff */
[----:B------:R-:W-:Y:S01]  /*108b0*/  STL [R1+0x7b0], R18 ;  /* 0x0007b01201007387 */ /* 0x000fe20000100800 */
[----:B------:R-:W-:Y:S01]  /*108c0*/  IADD3 R15, P3, R8, R3, RZ ;  /* 0x00000003080f7210 */ /* 0x000fe20007f7e0ff */
[----:B------:R-:W-:Y:S02]  /*108d0*/  IMAD R6, R6, UR6, RZ ;  /* 0x0000000606067c24 */ /* 0x000fe4000f8e02ff */
[----:B------:R0:W-:Y:S01]  /*108e0*/  STL [R1+0x7ec], R16 ;  /* 0x0007ec1001007387 */ /* 0x0001e20000100800 */
[----:B------:R-:W-:-:S03]  /*108f0*/  IMAD R5, R5, UR6, RZ ;  /* 0x0000000605057c24 */ /* 0x000fc6000f8e02ff */
[----:B------:R-:W-:Y:S04]  /*10900*/  STL [R1+0x7b8], R17 ;  /* 0x0007b81101007387 */ /* 0x000fe80000100800 */
[----:B------:R1:W-:Y:S01]  /*10910*/  STL [R1+0x7f4], R15 ;  /* 0x0007f40f01007387 */ /* 0x0003e20000100800 */
[-C--:B0-----:R-:W-:Y:S02]  /*10920*/  LEA.HI.X.SX32 R16, R14, R2.reuse, 0x1, P2 ;  /* 0x000000020e107211 */ /* 0x081fe400010f0eff */
[----:B------:R-:W-:Y:S01]  /*10930*/  IADD3 R14, P2, R7, R3, RZ ;  /* 0x00000003070e7210 */ /* 0x000fe20007f5e0ff */
[----:B------:R-:W-:Y:S02]  /*10940*/  IMAD R4, R4, UR6, RZ ;  /* 0x0000000604047c24 */ /* 0x000fe4000f8e02ff */
[----:B------:R-:W-:Y:S01]  /*10950*/  STL [R1+0x7c0], R16 ;  /* 0x0007c01001007387 */ /* 0x000fe20000100800 */
[----:B-1----:R-:W-:-:S02]  /*10960*/  LEA.HI.X.SX32 R15, R13, R2, 0x1, P1 ;  /* 0x000000020d0f7211 */ /* 0x002fc400008f0eff */
[----:B------:R-:W-:Y:S01]  /*10970*/  IADD3 R13, P1, R6, R3, RZ ;  /* 0x00000003060d7210 */ /* 0x000fe20007f3e0ff */
[----:B------:R0:W-:Y:S04]  /*10980*/  STL [R1+0x7fc], R14 ;  /* 0x0007fc0e01007387 */ /* 0x0001e80000100800 */
[----:B------:R-:W-:Y:S04]  /*10990*/  STL [R1+0x7c8], R15 ;  /* 0x0007c80f01007387 */ /* 0x000fe80000100800 */
[----:B------:R1:W-:Y:S01]  /*109a0*/  STL [R1+0x804], R13 ;  /* 0x0008040d01007387 */ /* 0x0003e20000100800 */
[----:B0-----:R-:W-:-:S02]  /*109b0*/  LEA.HI.X.SX32 R14, R12, R2, 0x1, P0 ;  /* 0x000000020c0e7211 */ /* 0x001fc400000f0eff */
[----:B------:R-:W-:-:S03]  /*109c0*/  IADD3 R12, P0, R5, R3, RZ ;  /* 0x00000003050c7210 */ /* 0x000fc60007f1e0ff */
[----:B------:R-:W-:Y:S01]  /*109d0*/  STL [R1+0x7d0], R14 ;  /* 0x0007d00e01007387 */ /* 0x000fe20000100800 */
[-C--:B-1----:R-:W-:Y:S02]  /*109e0*/  LEA.HI.X.SX32 R13, R11, R2.reuse, 0x1, P4 ;  /* 0x000000020b0d7211 */ /* 0x082fe400020f0eff */
[----:B------:R-:W-:Y:S01]  /*109f0*/  IADD3 R11, P4, R4, R3, RZ ;  /* 0x00000003040b7210 */ /* 0x000fe20007f9e0ff */
[----:B------:R0:W-:Y:S04]  /*10a00*/  STL [R1+0x80c], R12 ;  /* 0x00080c0c01007387 */ /* 0x0001e80000100800 */
[----:B------:R-:W-:Y:S04]  /*10a10*/  STL [R1+0x7d8], R13 ;  /* 0x0007d80d01007387 */ /* 0x000fe80000100800 */
[----:B------:R1:W-:Y:S01]  /*10a20*/  STL [R1+0x814], R11 ;  /* 0x0008140b01007387 */ /* 0x0003e20000100800 */
[----:B0-----:R-:W-:-:S05]  /*10a30*/  LEA.HI.X.SX32 R12, R10, R2, 0x1, P6 ;  /* 0x000000020a0c7211 */ /* 0x001fca00030f0eff */
[----:B------:R-:W-:Y:S01]  /*10a40*/  STL [R1+0x7e0], R12 ;  /* 0x0007e00c01007387 */ /* 0x000fe20000100800 */
[----:B-1----:R-:W-:Y:S01]  /*10a50*/  LEA.HI.X.SX32 R11, R9, R2, 0x1, P5 ;  /* 0x00000002090b7211 */ /* 0x002fe200028f0eff */
        /* <DEDUP_REMOVED lines=19> */
[----:B------:R-:W-:Y:S01]  /*10b90*/  IMAD R103, R103, UR6, RZ ;  /* 0x0000000667677c24 */ /* 0x000fe2000f8e02ff */
[----:B--2---:R-:W-:-:S05]  /*10ba0*/  IADD3 R10, P6, R67, R3, RZ ;  /* 0x00000003430a7210 */ /* 0x004fca0007fde0ff */
[----:B------:R0:W-:Y:S01]  /*10bb0*/  STL [R1+0x81c], R10 ;  /* 0x00081c0a01007387 */ /* 0x0001e20000100800 */
[----:B---3--:R-:W-:-:S03]  /*10bc0*/  IADD3 R9, P5, R68, R3, RZ ;  /* 0x0000000344097210 */ /* 0x008fc60007fbe0ff */
[----:B------:R-:W-:Y:S01]  /*10bd0*/  STL [R1+0x7e8], R11 ;  /* 0x0007e80b01007387 */ /* 0x000fe20000100800 */
[----:B0-----:R-:W-:-:S03]  /*10be0*/  LEA.HI.X.SX32 R10, R8, R2, 0x1, P3 ;  /* 0x00000002080a7211 */ /* 0x001fc600018f0eff */
[----:B------:R0:W-:Y:S01]  /*10bf0*/  STL [R1+0x824], R9 ;  /* 0x0008240901007387 */ /* 0x0001e20000100800 */
[----:B----4-:R-:W-:-:S03]  /*10c00*/  IADD3 R8, P3, R69, R3, RZ ;  /* 0x0000000345087210 */ /* 0x010fc60007f7e0ff */
[----:B------:R-:W-:Y:S01]  /*10c10*/  STL [R1+0x7f0], R10 ;  /* 0x0007f00a01007387 */ /* 0x000fe20000100800 */
[-C--:B0-----:R-:W-:Y:S02]  /*10c20*/  LEA.HI.X.SX32 R9, R7, R2.reuse, 0x1, P2 ;  /* 0x0000000207097211 */ /* 0x081fe400010f0eff */
        /* <DEDUP_REMOVED lines=12> */
[----:B0-----:R-:W-:-:S02]  /*10cf0*/  LEA.HI.X.SX32 R6, R4, R2, 0x1, P4 ;  /* 0x0000000204067211 */ /* 0x001fc400020f0eff */
[----:B------:R-:W-:-:S03]  /*10d00*/  IADD3 R4, P4, R75, R3, RZ ;  /* 0x000000034b047210 */ /* 0x000fc60007f9e0ff */
[----:B------:R0:W-:Y:S01]  /*10d10*/  STL [R1+0x810], R6 ;  /* 0x0008100601007387 */ /* 0x0001e20000100800 */
[----:B-1----:R-:W-:-:S03]  /*10d20*/  LEA.HI.X.SX32 R5, R67, R2, 0x1, P6 ;  /* 0x0000000243057211 */ /* 0x002fc600030f0eff */
[----:B------:R1:W-:Y:S04]  /*10d30*/  STL [R1+0x84c], R4 ;  /* 0x00084c0401007387 */ /* 0x0003e80000100800 */
[----:B------:R2:W-:Y:S01]  /*10d40*/  STL [R1+0x818], R5 ;  /* 0x0008180501007387 */ /* 0x0005e20000100800 */
[----:B0-----:R-:W-:Y:S02]  /*10d50*/  IADD3 R6, P6, R77, R3, RZ ;  /* 0x000000034d067210 */ /* 0x001fe40007fde0ff */
[----:B-1----:R-:W-:-:S03]  /*10d60*/  LEA.HI.X.SX32 R4, R68, R2, 0x1, P5 ;  /* 0x0000000244047211 */ /* 0x002fc600028f0eff */
[----:B------:R0:W-:Y:S01]  /*10d70*/  STL [R1+0x854], R6 ;  /* 0x0008540601007387 */ /* 0x0001e20000100800 */
[----:B--2---:R-:W-:-:S03]  /*10d80*/  IADD3 R5, P5, R79, R3, RZ ;  /* 0x000000034f057210 */ /* 0x004fc60007fbe0ff */
[----:B------:R1:W-:Y:S04]  /*10d90*/  STL [R1+0x820], R4 ;  /* 0x0008200401007387 */ /* 0x0003e80000100800 */
[----:B------:R2:W-:Y:S01]  /*10da0*/  STL [R1+0x85c], R5 ;  /* 0x00085c0501007387 */ /* 0x0005e20000100800 */
[----:B0-----:R-:W-:Y:S02]  /*10db0*/  LEA.HI.X.SX32 R6, R69, R2, 0x1, P3 ;  /* 0x0000000245067211 */ /* 0x001fe400018f0eff */
[----:B-1----:R-:W-:-:S03]  /*10dc0*/  IADD3 R4, P3, R84, R3, RZ ;  /* 0x0000000354047210 */ /* 0x002fc60007f7e0ff */
[----:B------:R0:W-:Y:S01]  /*10dd0*/  STL [R1+0x828], R6 ;  /* 0x0008280601007387 */ /* 0x0001e20000100800 */
[----:B--2---:R-:W-:-:S03]  /*10de0*/  LEA.HI.X.SX32 R5, R70, R2, 0x1, P2 ;  /* 0x0000000246057211 */ /* 0x004fc600010f0eff */
        /* <DEDUP_REMOVED lines=66> */
[----:B------:R1:W-:Y:S01]  /*11210*/  STL [R1+0x8b0], R4 ;  /* 0x0008b00401007387 */ /* 0x0003e20000100800 */
[----:B------:R-:W-:-:S03]  /*11220*/  IMAD R104, R104, UR6, RZ ;  /* 0x0000000668687c24 */ /* 0x000fc6000f8e02ff */
[----:B------:R2:W-:Y:S01]  /*11230*/  STL [R1+0x8ec], R5 ;  /* 0x0008ec0501007387 */ /* 0x0005e20000100800 */
[----:B0-----:R-:W-:Y:S02]  /*11240*/  LEA.HI.X.SX32 R6, R95, R2, 0x1, P4 ;  /* 0x000000025f067211 */ /* 0x001fe400020f0eff */
[----:B-1----:R-:W-:-:S03]  /*11250*/  IADD3 R4, P4, R102, R3, RZ ;  /* 0x0000000366047210 */ /* 0x002fc60007f9e0ff */
[----:B------:R0:W-:Y:S01]  /*11260*/  STL [R1+0x8b8], R6 ;  /* 0x0008b80601007387 */ /* 0x0001e20000100800 */
[----:B--2---:R-:W-:-:S03]  /*11270*/  LEA.HI.X.SX32 R5, R96, R2, 0x1, P6 ;  /* 0x0000000260057211 */ /* 0x004fc600030f0eff */
[----:B------:R1:W-:Y:S01]  /*11280*/  STL [R1+0x8f4], R4 ;  /* 0x0008f40401007387 */ /* 0x0003e20000100800 */
[----:B------:R-:W-:-:S03]  /*11290*/  IMAD R105, R105, UR6, RZ ;  /* 0x0000000669697c24 */ /* 0x000fc6000f8e02ff */
[----:B------:R2:W-:Y:S01]  /*112a0*/  STL [R1+0x8c0], R5 ;  /* 0x0008c00501007387 */ /* 0x0005e20000100800 */
[----:B0-----:R-:W-:Y:S02]  /*112b0*/  IADD3 R6, P6, R103, R3, RZ ;  /* 0x0000000367067210 */ /* 0x001fe40007fde0ff */
[----:B-1----:R-:W-:-:S03]  /*112c0*/  LEA.HI.X.SX32 R4, R97, R2, 0x1, P5 ;  /* 0x0000000261047211 */ /* 0x002fc600028f0eff */
[----:B------:R0:W-:Y:S01]  /*112d0*/  STL [R1+0x8fc], R6 ;  /* 0x0008fc0601007387 */ /* 0x0001e20000100800 */
[-C--:B--2---:R-:W-:Y:S01]  /*112e0*/  IADD3 R5, P5, R104, R3.reuse, RZ ;  /* 0x0000000368057210 */ /* 0x084fe20007fbe0ff */
[----:B------:R-:W-:Y:S02]  /*112f0*/  IMAD R106, R106, UR6, RZ ;  /* 0x000000066a6a7c24 */ /* 0x000fe4000f8e02ff */
[----:B------:R1:W-:Y:S01]  /*11300*/  STL [R1+0x8c8], R4 ;  /* 0x0008c80401007387 */ /* 0x0003e20000100800 */
[----:B------:R-:W-:Y:S01]  /*11310*/  IMAD R107, R107, UR6, RZ ;  /* 0x000000066b6b7c24 */ /* 0x000fe2000f8e02ff */
[----:B0-----:R-:W-:Y:S02]  /*11320*/  LEA.HI.X.SX32 R6, R98, R2, 0x1, P3 ;  /* 0x0000000262067211 */ /* 0x001fe400018f0eff */
[----:B------:R0:W-:Y:S01]  /*11330*/  STL [R1+0x904], R5 ;  /* 0x0009040501007387 */ /* 0x0001e20000100800 */
[----:B-1----:R-:W-:-:S03]  /*11340*/  IADD3 R4, P3, R105, R3, RZ ;  /* 0x0000000369047210 */ /* 0x002fc60007f7e0ff */
[----:B------:R1:W-:Y:S01]  /*11350*/  STL [R1+0x8d0], R6 ;  /* 0x0008d00601007387 */ /* 0x0003e20000100800 */
[----:B0-----:R-:W-:-:S03]  /*11360*/  LEA.HI.X.SX32 R5, R99, R2, 0x1, P2 ;  /* 0x0000000263057211 */ /* 0x001fc600010f0eff */
[----:B------:R0:W-:Y:S01]  /*11370*/  STL [R1+0x90c], R4 ;  /* 0x00090c0401007387 */ /* 0x0001e20000100800 */
[----:B------:R-:W-:Y:S01]  /*11380*/  IMAD R108, R108, UR6, RZ ;  /* 0x000000066c6c7c24 */ /* 0x000fe2000f8e02ff */
[----:B-1----:R-:W-:Y:S02]  /*11390*/  IADD3 R6, P2, R106, R3, RZ ;  /* 0x000000036a067210 */ /* 0x002fe40007f5e0ff */
[----:B------:R1:W-:Y:S01]  /*113a0*/  STL [R1+0x8d8], R5 ;  /* 0x0008d80501007387 */ /* 0x0003e20000100800 */
[----:B0-----:R-:W-:-:S03]  /*113b0*/  LEA.HI.X.SX32 R4, R100, R2, 0x1, P1 ;  /* 0x0000000264047211 */ /* 0x001fc600008f0eff */
[----:B------:R0:W-:Y:S01]  /*113c0*/  STL [R1+0x914], R6 ;  /* 0x0009140601007387 */ /* 0x0001e20000100800 */
[----:B-1----:R-:W-:Y:S01]  /*113d0*/  IADD3 R5, P1, R107, R3, RZ ;  /* 0x000000036b057210 */ /* 0x002fe20007f3e0ff */
[----:B------:R-:W-:Y:S02]  /*113e0*/  IMAD R109, R109, UR6, RZ ;  /* 0x000000066d6d7c24 */ /* 0x000fe4000f8e02ff */
        /* <DEDUP_REMOVED lines=568> */
[----:B-1----:R-:W-:-:S03]  /*13770*/  IADD3 R5, P4, R222, R3, RZ ;  /* 0x00000003de057210 */ /* 0x002fc60007f9e0ff */
[----:B------:R1:W-:Y:S01]  /*13780*/  STL [R1+0xe88], R4 ;  /* 0x000e880401007387 */ /* 0x0003e20000100800 */
[----:B------:R-:W-:Y:S01]  /*13790*/  IMAD R224, R224, UR6, RZ ;  /* 0x00000006e0e07c24 */ /* 0x000fe2000f8e02ff */
[----:B0-----:R-:W-:Y:S02]  /*137a0*/  LEA.HI.X.SX32 R6, R216, R2, 0x1, P6 ;  /* 0x00000002d8067211 */ /* 0x001fe400030f0eff */
[----:B------:R0:W-:Y:S01]  /*137b0*/  STL [R1+0xec4], R5 ;  /* 0x000ec40501007387 */ /* 0x0001e20000100800 */
[----:B-1----:R-:W-:-:S03]  /*137c0*/  IADD3 R4, P6, R223, R3, RZ ;  /* 0x00000003df047210 */ /* 0x002fc60007fde0ff */
[----:B------:R-:W-:Y:S01]  /*137d0*/  STL [R1+0xe90], R6 ;  /* 0x000e900601007387 */ /* 0x000fe20000100800 */
[----:B0-----:R-:W-:-:S03]  /*137e0*/  LEA.HI.X.SX32 R5, R217, R2, 0x1, P5 ;  /* 0x00000002d9057211 */ /* 0x001fc600028f0eff */
[----:B------:R-:W2:Y:S04]  /*137f0*/  LDL.LU R65, [R1+0x24] ;  /* 0x0000240001417983 */ /* 0x000ea80000300800 */
[----:B------:R0:W-:Y:S04]  /*13800*/  STL [R1+0xecc], R4 ;  /* 0x000ecc0401007387 */ /* 0x0001e80000100800 */
[----:B------:R1:W-:Y:S04]  /*13810*/  STL [R1+0xe98], R5 ;  /* 0x000e980501007387 */ /* 0x0003e80000100800 */
[----:B------:R-:W3:Y:S01]  /*13820*/  LDL.LU R66, [R1+0x28] ;  /* 0x0000280001427983 */ /* 0x000ee20000300800 */
[----:B0-----:R-:W-:Y:S01]  /*13830*/  IADD3 R4, P5, R224, R3, RZ ;  /* 0x00000003e0047210 */ /* 0x001fe20007fbe0ff */
[----:B------:R-:W-:Y:S01]  /*13840*/  IMAD R225, R225, UR6, RZ ;  /* 0x00000006e1e17c24 */ /* 0x000fe2000f8e02ff */
[----:B-1----:R-:W-:-:S03]  /*13850*/  LEA.HI.X.SX32 R5, R218, R2, 0x1, P3 ;  /* 0x00000002da057211 */ /* 0x002fc600018f0eff */
[----:B------:R0:W-:Y:S01]  /*13860*/  STL [R1+0xed4], R4 ;  /* 0x000ed40401007387 */ /* 0x0001e20000100800 */
[----:B------:R-:W-:-:S03]  /*13870*/  IMAD R226, R226, UR6, RZ ;  /* 0x00000006e2e27c24 */ /* 0x000fc6000f8e02ff */
[----:B------:R-:W4:Y:S01]  /*13880*/  LDL.LU R67, [R1+0x2c] ;  /* 0x00002c0001437983 */ /* 0x000f220000300800 */
[----:B------:R-:W-:-:S03]  /*13890*/  LEA.HI.X.SX32 R6, R219, R2, 0x1, P2 ;  /* 0x00000002db067211 */ /* 0x000fc600010f0eff */
[----:B------:R1:W-:Y:S01]  /*138a0*/  STL [R1+0xea0], R5 ;  /* 0x000ea00501007387 */ /* 0x0003e20000100800 */
[----:B0-----:R-:W-:-:S03]  /*138b0*/  IADD3 R4, P3, R225, R3, RZ ;  /* 0x00000003e1047210 */ /* 0x001fc60007f7e0ff */
[----:B------:R-:W4:Y:S01]  /*138c0*/  LDL.LU R68, [R1+0x30] ;  /* 0x0000300001447983 */ /* 0x000f220000300800 */
[----:B------:R-:W-:-:S03]  /*138d0*/  IMAD R227, R227, UR6, RZ ;  /* 0x00000006e3e37c24 */ /* 0x000fc6000f8e02ff */
[----:B------:R0:W-:Y:S01]  /*138e0*/  STL [R1+0xedc], R4 ;  /* 0x000edc0401007387 */ /* 0x0001e20000100800 */
[----:B-1----:R-:W-:-:S03]  /*138f0*/  IADD3 R5, P2, R226, R3, RZ ;  /* 0x00000003e2057210 */ /* 0x002fc60007f5e0ff */
[----:B------:R-:W-:Y:S04]  /*13900*/  STL [R1+0xea8], R6 ;  /* 0x000ea80601007387 */ /* 0x000fe80000100800 */
[----:B------:R-:W4:Y:S01]  /*13910*/  LDL.LU R69, [R1+0x34] ;  /* 0x0000340001457983 */ /* 0x000f220000300800 */
[----:B0-----:R-:W-:-:S03]  /*13920*/  LEA.HI.X.SX32 R4, R220, R2, 0x1, P1 ;  /* 0x00000002dc047211 */ /* 0x001fc600008f0eff */
[----:B------:R0:W-:Y:S01]  /*13930*/  STL [R1+0xee4], R5 ;  /* 0x000ee40501007387 */ /* 0x0001e20000100800 */
[----:B------:R-:W-:-:S03]  /*13940*/  IMAD R228, R228, UR6, RZ ;  /* 0x00000006e4e47c24 */ /* 0x000fc6000f8e02ff */
[----:B------:R1:W-:Y:S04]  /*13950*/  STL [R1+0xeb0], R4 ;  /* 0x000eb00401007387 */ /* 0x0003e80000100800 */
[----:B------:R-:W4:Y:S01]  /*13960*/  LDL.LU R70, [R1+0x38] ;  /* 0x0000380001467983 */ /* 0x000f220000300800 */
[----:B0-----:R-:W-:Y:S02]  /*13970*/  IADD3 R5, P1, R227, R3, RZ ;  /* 0x00000003e3057210 */ /* 0x001fe40007f3e0ff */
[----:B-1----:R-:W-:-:S03]  /*13980*/  LEA.HI.X.SX32 R4, R221, R2, 0x1, P0 ;  /* 0x00000002dd047211 */ /* 0x002fc600000f0eff */
[----:B------:R0:W-:Y:S04]  /*13990*/  STL [R1+0xeec], R5 ;  /* 0x000eec0501007387 */ /* 0x0001e80000100800 */
[----:B------:R-:W4:Y:S04]  /*139a0*/  LDL.LU R71, [R1+0x3c] ;  /* 0x00003c0001477983 */ /* 0x000f280000300800 */
[----:B------:R1:W-:Y:S01]  /*139b0*/  STL [R1+0xeb8], R4 ;  /* 0x000eb80401007387 */ /* 0x0003e20000100800 */
[----:B0-----:R-:W-:-:S03]  /*139c0*/  IADD3 R5, P0, R228, R3, RZ ;  /* 0x00000003e4057210 */ /* 0x001fc60007f1e0ff */
[----:B------:R-:W4:Y:S01]  /*139d0*/  LDL.LU R73, [R1+0x40] ;  /* 0x0000400001497983 */ /* 0x000f220000300800 */
[----:B------:R-:W-:Y:S01]  /*139e0*/  IMAD R229, R229, UR6, RZ ;  /* 0x00000006e5e57c24 */ /* 0x000fe2000f8e02ff */
[----:B-1----:R-:W-:Y:S02]  /*139f0*/  LEA.HI.X.SX32 R4, R222, R2, 0x1, P4 ;  /* 0x00000002de047211 */ /* 0x002fe400020f0eff */
[----:B------:R0:W-:Y:S01]  /*13a00*/  STL [R1+0xef4], R5 ;  /* 0x000ef40501007387 */ /* 0x0001e20000100800 */
[----:B------:R-:W-:-:S03]  /*13a10*/  IMAD R230, R230, UR6, RZ ;  /* 0x00000006e6e67c24 */ /* 0x000fc6000f8e02ff */
[----:B------:R-:W4:Y:S04]  /*13a20*/  LDL.LU R75, [R1+0x44] ;  /* 0x00004400014b7983 */ /* 0x000f280000300800 */
[----:B------:R1:W-:Y:S04]  /*13a30*/  STL [R1+0xec0], R4 ;  /* 0x000ec00401007387 */ /* 0x0003e80000100800 */
[----:B------:R-:W4:Y:S01]  /*13a40*/  LDL.LU R77, [R1+0x48] ;  /* 0x00004800014d7983 */ /* 0x000f220000300800 */
[----:B0-----:R-:W-:Y:S01]  /*13a50*/  IADD3 R5, P4, R229, R3, RZ ;  /* 0x00000003e5057210 */ /* 0x001fe20007f9e0ff */
[----:B------:R-:W-:Y:S01]  /*13a60*/  IMAD R231, R231, UR6, RZ ;  /* 0x00000006e7e77c24 */ /* 0x000fe2000f8e02ff */
[----:B-1----:R-:W-:-:S02]  /*13a70*/  LEA.HI.X.SX32 R4, R223, R2, 0x1, P6 ;  /* 0x00000002df047211 */ /* 0x002fc400030f0eff */
[----:B------:R-:W-:Y:S01]  /*13a80*/  IADD3 R6, P6, R230, R3, RZ ;  /* 0x00000003e6067210 */ /* 0x000fe20007fde0ff */
[----:B------:R0:W-:Y:S04]  /*13a90*/  STL [R1+0xefc], R5 ;  /* 0x000efc0501007387 */ /* 0x0001e80000100800 */
[----:B------:R1:W-:Y:S04]  /*13aa0*/  STL [R1+0xec8], R4 ;  /* 0x000ec80401007387 */ /* 0x0003e80000100800 */
[----:B------:R1:W-:Y:S01]  /*13ab0*/  STL [R1+0xf04], R6 ;  /* 0x000f040601007387 */ /* 0x0003e20000100800 */
[----:B0-----:R-:W-:-:S02]  /*13ac0*/  LEA.HI.X.SX32 R5, R224, R2, 0x1, P5 ;  /* 0x00000002e0057211 */ /* 0x001fc400028f0eff */
[----:B-1----:R-:W-:-:S03]  /*13ad0*/  IADD3 R4, P5, R231, R3, RZ ;  /* 0x00000003e7047210 */ /* 0x002fc60007fbe0ff */
[----:B------:R0:W-:Y:S01]  /*13ae0*/  STL [R1+0xed0], R5 ;  /* 0x000ed00501007387 */ /* 0x0001e20000100800 */
[----:B------:R-:W-:-:S03]  /*13af0*/  LEA.HI.X.SX32 R6, R225, R2, 0x1, P3 ;  /* 0x00000002e1067211 */ /* 0x000fc600018f0eff */
[----:B------:R1:W-:Y:S04]  /*13b00*/  STL [R1+0xf0c], R4 ;  /* 0x000f0c0401007387 */ /* 0x0003e80000100800 */
[----:B------:R1:W-:Y:S04]  /*13b10*/  STL [R1+0xed8], R6 ;  /* 0x000ed80601007387 */ /* 0x0003e80000100800 */
[----:B------:R-:W4:Y:S01]  /*13b20*/  LDL.LU R79, [R1+0x50] ;  /* 0x00005000014f7983 */ /* 0x000f220000300800 */
[----:B------:R-:W-:Y:S02]  /*13b30*/  IMAD R233, R233, UR6, RZ ;  /* 0x00000006e9e97c24 */ /* 0x000fe4000f8e02ff */
[----:B------:R-:W-:-:S03]  /*13b40*/  IMAD R234, R234, UR6, RZ ;  /* 0x00000006eaea7c24 */ /* 0x000fc6000f8e02ff */
[-C--:B0-----:R-:W-:Y:S02]  /*13b50*/  IADD3 R5, P3, R233, R3.reuse, RZ ;  /* 0x00000003e9057210 */ /* 0x081fe40007f7e0ff */
[-C--:B-1----:R-:W-:Y:S02]  /*13b60*/  LEA.HI.X.SX32 R4, R226, R2.reuse, 0x1, P2 ;  /* 0x00000002e2047211 */ /* 0x082fe400010f0eff */
[----:B------:R-:W-:Y:S01]  /*13b70*/  IADD3 R6, P2, R234, R3, RZ ;  /* 0x00000003ea067210 */ /* 0x000fe20007f5e0ff */
[----:B------:R0:W-:Y:S04]  /*13b80*/  STL [R1+0xf14], R5 ;  /* 0x000f140501007387 */ /* 0x0001e80000100800 */
[----:B------:R-:W-:Y:S01]  /*13b90*/  STL [R1+0xee0], R4 ;  /* 0x000ee00401007387 */ /* 0x000fe20000100800 */
[----:B0-----:R-:W-:-:S03]  /*13ba0*/  LEA.HI.X.SX32 R5, R227, R2, 0x1, P1 ;  /* 0x00000002e3057211 */ /* 0x001fc600008f0eff */
[----:B------:R0:W-:Y:S04]  /*13bb0*/  STL [R1+0xf1c], R6 ;  /* 0x000f1c0601007387 */ /* 0x0001e80000100800 */
[----:B------:R3:W-:Y:S01]  /*13bc0*/  STL [R1+0xee8], R5 ;  /* 0x000ee80501007387 */ /* 0x0007e20000100800 */
[----:B0-----:R-:W-:Y:S01]  /*13bd0*/  LEA.HI.X.SX32 R6, R228, R2, 0x1, P0 ;  /* 0x00000002e4067211 */ /* 0x001fe200000f0eff */
        /* <DEDUP_REMOVED lines=8> */
[----:B------:R-:W-:Y:S01]  /*13c60*/  IMAD R83, R83, UR6, RZ ;  /* 0x0000000653537c24 */ /* 0x000fe2000f8e02ff */
[----:B--2---:R-:W-:-:S05]  /*13c70*/  IADD3 R4, P1, R65, R3, RZ ;  /* 0x0000000341047210 */ /* 0x004fca0007f3e0ff */
[----:B------:R0:W-:Y:S01]  /*13c80*/  STL [R1+0xf24], R4 ;  /* 0x000f240401007387 */ /* 0x0001e20000100800 */
[----:B---3--:R-:W-:-:S03]  /*13c90*/  IADD3 R5, P0, R66, R3, RZ ;  /* 0x0000000342057210 */ /* 0x008fc60007f1e0ff */
[----:B------:R4:W-:Y:S01]  /*13ca0*/  STL [R1+0xef0], R6 ;  /* 0x000ef00601007387 */ /* 0x0009e20000100800 */
[----:B0-----:R-:W-:-:S03]  /*13cb0*/  LEA.HI.X.SX32 R4, R229, R2, 0x1, P4 ;  /* 0x00000002e5047211 */ /* 0x001fc600020f0eff */
[----:B------:R0:W-:Y:S01]  /*13cc0*/  STL [R1+0xf2c], R5 ;  /* 0x000f2c0501007387 */ /* 0x0001e20000100800 */
[----:B----4-:R-:W-:-:S03]  /*13cd0*/  IADD3 R6, P4, R67, R3, RZ ;  /* 0x0000000343067210 */ /* 0x010fc60007f9e0ff */
[----:B------:R1:W-:Y:S01]  /*13ce0*/  STL [R1+0xef8], R4 ;  /* 0x000ef80401007387 */ /* 0x0003e20000100800 */
[----:B0-----:R-:W-:-:S03]  /*13cf0*/  LEA.HI.X.SX32 R5, R230, R2, 0x1, P6 ;  /* 0x00000002e6057211 */ /* 0x001fc600030f0eff */
[----:B------:R0:W-:Y:S04]  /*13d00*/  STL [R1+0xf34], R6 ;  /* 0x000f340601007387 */ /* 0x0001e80000100800 */
[----:B------:R2:W-:Y:S01]  /*13d10*/  STL [R1+0xf00], R5 ;  /* 0x000f000501007387 */ /* 0x0005e20000100800 */
[----:B-1----:R-:W-:Y:S02]  /*13d20*/  IADD3 R4, P6, R68, R3, RZ ;  /* 0x0000000344047210 */ /* 0x002fe40007fde0ff */
[----:B0-----:R-:W-:-:S03]  /*13d30*/  LEA.HI.X.SX32 R6, R231, R2, 0x1, P5 ;  /* 0x00000002e7067211 */ /* 0x001fc600028f0eff */
        /* <DEDUP_REMOVED lines=58> */
[-C--:B0-----:R-:W-:Y:S02]  /*140e0*/  IADD3 R4, P5, R80, R3.reuse, RZ ;  /* 0x0000000350047210 */ /* 0x081fe40007fbe0ff */
[----:B-1----:R-:W-:Y:S02]  /*140f0*/  LEA.HI.X.SX32 R6, R232, R2, 0x1, P3 ;  /* 0x00000002e8067211 */ /* 0x002fe400018f0eff */
[----:B------:R-:W3:Y:S01]  /*14100*/  LDL.LU R232, [R1+0x1034] ;  /* 0x0010340001e87983 */ /* 0x000ee20000300800 */
[----:B--2---:R-:W-:-:S03]  /*14110*/  IADD3 R5, P3, R81, R3, RZ ;  /* 0x0000000351057210 */ /* 0x004fc60007f7e0ff */
[----:B------:R0:W-:Y:S04]  /*14120*/  STL [R1+0xf9c], R4 ;  /* 0x000f9c0401007387 */ /* 0x0001e80000100800 */
[----:B------:R-:W-:Y:S04]  /*14130*/  STL [R1+0xf78], R6 ;  /* 0x000f780601007387 */ /* 0x000fe80000100800 */
[----:B------:R1:W-:Y:S01]  /*14140*/  STL [R1+0xfa0], R5 ;  /* 0x000fa00501007387 */ /* 0x0003e20000100800 */
[-C--:B0-----:R-:W-:Y:S02]  /*14150*/  LEA.HI.X.SX32 R4, R74, R2.reuse, 0x1, P2 ;  /* 0x000000024a047211 */ /* 0x081fe400010f0eff */
[----:B-1----:R-:W-:-:S02]  /*14160*/  LEA.HI.X.SX32 R5, R79, R2, 0x1, P1 ;  /* 0x000000024f057211 */ /* 0x002fc400008f0eff */
[----:B------:R-:W0:Y:S01]  /*14170*/  S2R R79, SR_TID.X ;  /* 0x00000000004f7919 */ /* 0x000e220000002100 */
[-C--:B------:R-:W-:Y:S01]  /*14180*/  IADD3 R6, P2, R82, R3.reuse, RZ ;  /* 0x0000000352067210 */ /* 0x080fe20007f5e0ff */
[----:B------:R1:W-:Y:S04]  /*14190*/  STL [R1+0xf80], R4 ;  /* 0x000f800401007387 */ /* 0x0003e80000100800 */
[----:B------:R-:W-:Y:S01]  /*141a0*/  STL [R1+0xfa4], R6 ;  /* 0x000fa40601007387 */ /* 0x000fe20000100800 */
[----:B-1----:R-:W-:Y:S02]  /*141b0*/  IADD3 R4, P1, R83, R3, RZ ;  /* 0x0000000353047210 */ /* 0x002fe40007f3e0ff */
[-C--:B------:R-:W-:Y:S01]  /*141c0*/  LEA.HI.X.SX32 R3, R76, R2.reuse, 0x1, P0 ;  /* 0x000000024c037211 */ /* 0x080fe200000f0eff */
[----:B------:R-:W-:Y:S04]  /*141d0*/  STL [R1+0xf88], R5 ;  /* 0x000f880501007387 */ /* 0x000fe80000100800 */
[----:B------:R1:W-:Y:S04]  /*141e0*/  STL [R1+0xbac], R4 ;  /* 0x000bac0401007387 */ /* 0x0003e80000100800 */
[----:B------:R2:W-:Y:S01]  /*141f0*/  STL [R1+0xb94], R3 ;  /* 0x000b940301007387 */ /* 0x0005e20000100800 */
[----:B-1----:R-:W-:-:S03]  /*14200*/  LEA.HI.X.SX32 R4, R0, R2, 0x1, P4 ;  /* 0x0000000200047211 */ /* 0x002fc600020f0eff */
[----:B------:R1:W5:Y:S01]  /*14210*/  LDL.LU R0, [R1+0x1030] ;  /* 0x0010300001007983 */ /* 0x0003620000300800 */
[-C--:B--2---:R-:W-:Y:S02]  /*14220*/  LEA.HI.X.SX32 R3, R78, R2.reuse, 0x1, P6 ;  /* 0x000000024e037211 */ /* 0x084fe400030f0eff */
[-C--:B------:R-:W-:Y:S01]  /*14230*/  LEA.HI.X.SX32 R5, R80, R2.reuse, 0x1, P5 ;  /* 0x0000000250057211 */ /* 0x080fe200028f0eff */
[----:B------:R2:W-:Y:S04]  /*14240*/  STL [R1+0xb98], R4 ;  /* 0x000b980401007387 */ /* 0x0005e80000100800 */
[----:B------:R4:W-:Y:S01]  /*14250*/  STL [R1+0xb9c], R3 ;  /* 0x000b9c0301007387 */ /* 0x0009e20000100800 */
[----:B--2---:R-:W-:-:S03]  /*14260*/  LEA.HI.X.SX32 R4, R81, R2, 0x1, P3 ;  /* 0x0000000251047211 */ /* 0x004fc600018f0eff */
[----:B------:R-:W-:Y:S01]  /*14270*/  STL [R1+0xba0], R5 ;  /* 0x000ba00501007387 */ /* 0x000fe20000100800 */
[-C--:B----4-:R-:W-:Y:S02]  /*14280*/  LEA.HI.X.SX32 R3, R82, R2.reuse, 0x1, P2 ;  /* 0x0000000252037211 */ /* 0x090fe400010f0eff */
[----:B------:R-:W-:Y:S01]  /*14290*/  LEA.HI.X.SX32 R2, R83, R2, 0x1, P1 ;  /* 0x0000000253027211 */ /* 0x000fe200008f0eff */
[----:B------:R-:W-:Y:S04]  /*142a0*/  STL [R1+0xba4], R4 ;  /* 0x000ba40401007387 */ /* 0x000fe80000100800 */
[----:B------:R2:W-:Y:S04]  /*142b0*/  STL [R1+0xba8], R3 ;  /* 0x000ba80301007387 */ /* 0x0005e80000100800 */
[----:B------:R0:W-:Y:S01]  /*142c0*/  STL [R1+0x998], R2 ;  /* 0x0009980201007387 */ /* 0x0001e20000100800 */
[----:B--2---:R-:W2:Y:S01]  /*142d0*/  LDC R3, c[0x0][0x238] ;  /* 0x00008e00ff037b82 */ /* 0x004ea20000000800 */
[----:B0-----:R-:W-:-:S05]  /*142e0*/  IMAD.SHL.U32 R2, R79, 0x8, RZ ;  /* 0x000000084f027824 */ /* 0x001fca00078e00ff */
[----:B------:R0:W-:Y:S04]  /*142f0*/  STL [R1+0x1028], R2 ;  /* 0x0010280201007387 */ /* 0x0001e80000100800 */
[----:B------:R-:W-:Y:S04]  /*14300*/  STL [R1+0x400], RZ ;  /* 0x000400ff01007387 */ /* 0x000fe80000100800 */
        /* <DEDUP_REMOVED lines=255> */
[----:B------:R-:W-:Y:S04]  /*15300*/  STL [R1], RZ ;  /* 0x000000ff01007387 */ /* 0x000fe80000100800 */
        /* <DEDUP_REMOVED lines=101> */
[----:B------:R-:W-:Y:S01]  /*15960*/  STL [R1+0x198], RZ ;  /* 0x000198ff01007387 */ /* 0x000fe20000100800 */
[----:B---3--:R-:W-:-:S03]  /*15970*/  IADD3 R9, P0, R232, UR8, RZ ;  /* 0x00000008e8097c10 */ /* 0x008fc6000ff1e0ff */
[----:B------:R-:W-:Y:S04]  /*15980*/  STL [R1+0x19c], RZ ;  /* 0x00019cff01007387 */ /* 0x000fe80000100800 */
[----:B------:R-:W-:Y:S04]  /*15990*/  STL [R1+0x1a0], RZ ;  /* 0x0001a0ff01007387 */ /* 0x000fe80000100800 */
[----:B------:R-:W-:Y:S04]  /*159a0*/  STL [R1+0x1a4], RZ ;  /* 0x0001a4ff01007387 */ /* 0x000fe80000100800 */
[----:B------:R-:W-:Y:S01]  /*159b0*/  STL [R1+0x1a8], RZ ;  /* 0x0001a8ff01007387 */ /* 0x000fe20000100800 */
[----:B------:R-:W-:-:S03]  /*159c0*/  LEA.HI.X.SX32 R8, R232, UR9, 0x1, P0 ;  /* 0x00000009e8087c11 */ /* 0x000fc600080f0eff */
[----:B------:R-:W-:Y:S04]  /*159d0*/  STL [R1+0x1ac], RZ ;  /* 0x0001acff01007387 */ /* 0x000fe80000100800 */
[----:B------:R-:W-:Y:S04]  /*159e0*/  STL [R1+0x1b0], RZ ;  /* 0x0001b0ff01007387 */ /* 0x000fe80000100800 */
[----:B------:R-:W-:Y:S04]  /*159f0*/  STL [R1+0x1b4], RZ ;  /* 0x0001b4ff01007387 */ /* 0x000fe80000100800 */
[----:B------:R-:W-:Y:S01]  /*15a00*/  STL [R1+0x1b8], RZ ;  /* 0x0001b8ff01007387 */ /* 0x000fe20000100800 */
[----:B------:R-:W3:Y:S03]  /*15a10*/  S2R R232, SR_TID.X ;  /* 0x0000000000e87919 */ /* 0x000ee60000002100 */
        /* <DEDUP_REMOVED lines=17> */
[----:B---3--:R-:W-:Y:S01]  /*15b30*/  LOP3.LUT R232, R232, 0x7f, RZ, 0xc0, !PT ;  /* 0x0000007fe8e87812 */ /* 0x008fe200078ec0ff */
[----:B------:R-:W-:Y:S01]  /*15b40*/  UIADD3 UR7, UR4, 0x8000, URZ ;  /* 0x0000800004077890 */ /* 0x000fe2000fffe03f */
[----:B------:R-:W-:Y:S01]  /*15b50*/  IMAD.MOV.U32 R234, RZ, RZ, RZ ;  /* 0x000000ffffea7224 */ /* 0x000fe200078e00ff */
[----:B------:R-:W-:-:S02]  /*15b60*/  CS2R R24, SRZ ;  /* 0x0000000000187805 */ /* 0x000fc4000001ff00 */
[C---:B------:R-:W-:Y:S02]  /*15b70*/  LOP3.LUT R155, R232.reuse, 0x10, RZ, 0x3c, !PT ;  /* 0x00000010e89b7812 */ /* 0x040fe400078e3cff */
[----:B------:R-:W-:Y:S02]  /*15b80*/  CS2R R26, SRZ ;  /* 0x00000000001a7805 */ /* 0x000fe4000001ff00 */
[C---:B------:R-:W-:Y:S02]  /*15b90*/  LOP3.LUT R154, R232.reuse, 0x20, RZ, 0x3c, !PT ;  /* 0x00000020e89a7812 */ /* 0x040fe400078e3cff */
[----:B------:R-:W-:Y:S02]  /*15ba0*/  CS2R R28, SRZ ;  /* 0x00000000001c7805 */ /* 0x000fe4000001ff00 */
[----:B------:R-:W-:Y:S02]  /*15bb0*/  LOP3.LUT R153, R232, 0x30, RZ, 0x3c, !PT ;  /* 0x00000030e8997812 */ /* 0x000fe400078e3cff */
[----:B------:R-:W-:-:S02]  /*15bc0*/  CS2R R30, SRZ ;  /* 0x00000000001e7805 */ /* 0x000fc4000001ff00 */
[----:B------:R-:W-:Y:S02]  /*15bd0*/  CS2R R32, SRZ ;  /* 0x0000000000207805 */ /* 0x000fe4000001ff00 */
[----:B------:R-:W-:Y:S02]  /*15be0*/  CS2R R34, SRZ ;  /* 0x0000000000227805 */ /* 0x000fe4000001ff00 */
[----:B------:R-:W-:Y:S02]  /*15bf0*/  CS2R R36, SRZ ;  /* 0x0000000000247805 */ /* 0x000fe4000001ff00 */
[----:B------:R-:W-:Y:S02]  /*15c00*/  CS2R R38, SRZ ;  /* 0x0000000000267805 */ /* 0x000fe4000001ff00 */
[----:B------:R-:W-:Y:S02]  /*15c10*/  CS2R R40, SRZ ;  /* 0x0000000000287805 */ /* 0x000fe4000001ff00 */
        /* <DEDUP_REMOVED lines=22> */
[----:B------:R-:W-:Y:S01]  /*15d80*/  CS2R R86, SRZ ;  /* 0x0000000000567805 */ /* 0x000fe2000001ff00 */
[----:B------:R-:W-:Y:S01]  /*15d90*/  IMAD.MOV.U32 R88, RZ, RZ, RZ ;  /* 0x000000ffff587224 */ /* 0x000fe200078e00ff */
[----:B------:R-:W-:Y:S01]  /*15da0*/  USHF.R.U32.HI UR22, URZ, 0x4, UR4 ;  /* 0x000000043f167899 */ /* 0x000fe20008011604 */
[----:B------:R-:W-:Y:S01]  /*15db0*/  UMOV UR5, URZ ;  /* 0x0000003f00057c82 */ /* 0x000fe20008000000 */
[----:B------:R-:W-:Y:S01]  /*15dc0*/  UMOV UR6, URZ ;  /* 0x0000003f00067c82 */ /* 0x000fe20008000000 */
[----:B------:R-:W-:-:S02]  /*15dd0*/  USHF.L.U32 UR34, UR34, 0x6, URZ ;  /* 0x0000000622227899 */ /* 0x000fc4000800063f */
[----:B------:R-:W-:Y:S01]  /*15de0*/  USHF.R.U32.HI UR7, URZ, 0x4, UR7 ;  /* 0x000000043f077899 */ /* 0x000fe20008011607 */
[----:B------:R-:W3:Y:S01]  /*15df0*/  LDL.LU R133, [R1+0x99c] ;  /* 0x00099c0001857983 */ /* 0x000ee20000300800 */
[----:B0-----:R-:W-:Y:S01]  /*15e00*/  LOP3.LUT R2, R2, 0x30, RZ, 0xc0, !PT ;  /* 0x0000003002027812 */ /* 0x001fe200078ec0ff */
[C---:B--2---:R-:W-:Y:S01]  /*15e10*/  IMAD R4, R3.reuse, 0x3f, RZ ;  /* 0x0000003f03047824 */ /* 0x044fe200078e02ff */
[----:B------:R-:W-:Y:S01]  /*15e20*/  USGXT.U32 UR22, UR22, 0xe ;  /* 0x0000000e1616789a */ /* 0x000fe20008000000 */
[C---:B------:R-:W-:Y:S02]  /*15e30*/  IMAD R5, R3.reuse, 0x3e, RZ ;  /* 0x0000003e03057824 */ /* 0x040fe400078e02ff */
[----:B------:R-:W-:Y:S02]  /*15e40*/  IMAD R2, R232, 0x40, R2 ;  /* 0x00000040e8027824 */ /* 0x000fe400078e0202 */
[----:B------:R-:W-:Y:S01]  /*15e50*/  IMAD R6, R3, 0x3d, RZ ;  /* 0x0000003d03067824 */ /* 0x000fe200078e02ff */
[----:B------:R-:W-:Y:S01]  /*15e60*/  IADD3 R134, P1, R5, R9, RZ ;  /* 0x0000000905867210 */ /* 0x000fe20007f3e0ff */
[----:B------:R-:W-:-:S02]  /*15e70*/  IMAD R7, R3, 0x3c, RZ ;  /* 0x0000003c03077824 */ /* 0x000fc400078e02ff */
[C---:B------:R-:W-:Y:S02]  /*15e80*/  IMAD R10, R3.reuse, 0x3b, RZ ;  /* 0x0000003b030a7824 */ /* 0x040fe400078e02ff */
[C---:B------:R-:W-:Y:S02]  /*15e90*/  IMAD R11, R3.reuse, 0x3a, RZ ;  /* 0x0000003a030b7824 */ /* 0x040fe400078e02ff */
[C---:B------:R-:W-:Y:S01]  /*15ea0*/  IMAD R12, R3.reuse, 0x39, RZ ;  /* 0x00000039030c7824 */ /* 0x040fe200078e02ff */
[----:B------:R-:W-:Y:S01]  /*15eb0*/  IADD3 R135, P4, R10, R9, RZ ;  /* 0x000000090a877210 */ /* 0x000fe20007f9e0ff */
[C---:B------:R-:W-:Y:S02]  /*15ec0*/  IMAD R13, R3.reuse, 0x38, RZ ;  /* 0x00000038030d7824 */ /* 0x040fe400078e02ff */
[----:B------:R-:W-:Y:S01]  /*15ed0*/  IMAD R14, R3, 0x37, RZ ;  /* 0x00000037030e7824 */ /* 0x000fe200078e02ff */
[----:B------:R-:W-:Y:S01]  /*15ee0*/  LEA.HI.X.SX32 R5, R5, R8, 0x1, P1 ;  /* 0x0000000805057211 */ /* 0x000fe200008f0eff */
[----:B------:R-:W-:-:S02]  /*15ef0*/  IMAD R15, R3, 0x36, RZ ;  /* 0x00000036030f7824 */ /* 0x000fc400078e02ff */
[C---:B------:R-:W-:Y:S02]  /*15f00*/  IMAD R16, R3.reuse, 0x35, RZ ;  /* 0x0000003503107824 */ /* 0x040fe400078e02ff */
[C---:B------:R-:W-:Y:S02]  /*15f10*/  IMAD R17, R3.reuse, 0x34, RZ ;  /* 0x0000003403117824 */ /* 0x040fe400078e02ff */
[C---:B------:R-:W-:Y:S02]  /*15f20*/  IMAD R18, R3.reuse, 0x33, RZ ;  /* 0x0000003303127824 */ /* 0x040fe400078e02ff */
[C---:B------:R-:W-:Y:S02]  /*15f30*/  IMAD R19, R3.reuse, 0x32, RZ ;  /* 0x0000003203137824 */ /* 0x040fe400078e02ff */
[C---:B------:R-:W-:Y:S02]  /*15f40*/  IMAD R20, R3.reuse, 0x31, RZ ;  /* 0x0000003103147824 */ /* 0x040fe400078e02ff */
        /* <DEDUP_REMOVED lines=16> */
[C---:B------:R-:W-:Y:S02]  /*16050*/  IMAD.SHL.U32 R102, R3.reuse, 0x20, RZ ;  /* 0x0000002003667824 */ /* 0x040fe400078e00ff */
        /* <DEDUP_REMOVED lines=15> */
[C---:B------:R-:W-:Y:S02]  /*16150*/  IMAD.SHL.U32 R118, R3.reuse, 0x10, RZ ;  /* 0x0000001003767824 */ /* 0x040fe400078e00ff */
[C---:B------:R-:W-:Y:S02]  /*16160*/  IMAD R119, R3.reuse, 0xf, RZ ;  /* 0x0000000f03777824 */ /* 0x040fe400078e02ff */
[C---:B------:R-:W-:Y:S02]  /*16170*/  IMAD R120, R3.reuse, 0xe, RZ ;  /* 0x0000000e03787824 */ /* 0x040fe400078e02ff */
[C---:B------:R-:W-:Y:S02]  /*16180*/  IMAD R121, R3.reuse, 0xd, RZ ;  /* 0x0000000d03797824 */ /* 0x040fe400078e02ff */
[----:B------:R-:W-:Y:S01]  /*16190*/  IMAD R122, R3, 0xc, RZ ;  /* 0x0000000c037a7824 */ /* 0x000fe200078e02ff */
[----:B---3--:R-:W-:-:S05]  /*161a0*/  SHF.R.S32.HI R133, RZ, 0x6, R133 ;  /* 0x00000006ff857819 */ /* 0x008fca0000011485 */
[----:B------:R0:W-:Y:S04]  /*161b0*/  STL [R1+0xfb4], R133 ;  /* 0x000fb48501007387 */ /* 0x0001e80000100800 */
[----:B------:R-:W-:Y:S01]  /*161c0*/  STL [R1+0xfb0], R2 ;  /* 0x000fb00201007387 */ /* 0x000fe20000100800 */
[----:B0-----:R-:W-:-:S05]  /*161d0*/  IADD3 R133, P0, R4, R9, RZ ;  /* 0x0000000904857210 */ /* 0x001fca0007f1e0ff */
[----:B------:R0:W-:Y:S04]  /*161e0*/  STL [R1+0x9a0], R133 ;  /* 0x0009a08501007387 */ /* 0x0001e80000100800 */
[----:B------:R2:W-:Y:S01]  /*161f0*/  STL [R1+0x9a8], R134 ;  /* 0x0009a88601007387 */ /* 0x0005e20000100800 */
[-C--:B0-----:R-:W-:Y:S02]  /*16200*/  IADD3 R133, P2, R6, R9.reuse, RZ ;  /* 0x0000000906857210 */ /* 0x081fe40007f5e0ff */
[----:B--2---:R-:W-:-:S03]  /*16210*/  IADD3 R134, P3, R7, R9, RZ ;  /* 0x0000000907867210 */ /* 0x004fc60007f7e0ff */
[----:B------:R0:W-:Y:S01]  /*16220*/  STL [R1+0x9b0], R133 ;  /* 0x0009b08501007387 */ /* 0x0001e20000100800 */
[----:B------:R-:W-:-:S03]  /*16230*/  LEA.HI.X.SX32 R4, R4, R8, 0x1, P0 ;  /* 0x0000000804047211 */ /* 0x000fc600000f0eff */
[----:B------:R2:W-:Y:S01]  /*16240*/  STL [R1+0x9b8], R134 ;  /* 0x0009b88601007387 */ /* 0x0005e20000100800 */
[----:B0-----:R-:W-:-:S03]  /*16250*/  IADD3 R133, P5, R11, R9, RZ ;  /* 0x000000090b857210 */ /* 0x001fc60007fbe0ff */
[----:B------:R-:W-:Y:S01]  /*16260*/  STL [R1+0x9c0], R135 ;  /* 0x0009c08701007387 */ /* 0x000fe20000100800 */
[----:B--2---:R-:W-:-:S03]  /*16270*/  IADD3 R134, P6, R12, R9, RZ ;  /* 0x000000090c867210 */ /* 0x004fc60007fde0ff */
[----:B------:R0:W-:Y:S04]  /*16280*/  STL [R1+0x9c8], R133 ;  /* 0x0009c88501007387 */ /* 0x0001e80000100800 */
[----:B------:R-:W-:Y:S04]  /*16290*/  STL [R1+0x9d0], R134 ;  /* 0x0009d08601007387 */ /* 0x000fe80000100800 */
[----:B------:R2:W-:Y:S01]  /*162a0*/  STL [R1+0x99c], R4 ;  /* 0x00099c0401007387 */ /* 0x0005e20000100800 */
[----:B0-----:R-:W-:Y:S02]  /*162b0*/  IADD3 R133, P0, R13, R9, RZ ;  /* 0x000000090d857210 */ /* 0x001fe40007f1e0ff */
[----:B------:R-:W-:-:S03]  /*162c0*/  LEA.HI.X.SX32 R6, R6, R8, 0x1, P2 ;  /* 0x0000000806067211 */ /* 0x000fc600010f0eff */
[----:B------:R-:W-:Y:S01]  /*162d0*/  STL [R1+0x9d8], R133 ;  /* 0x0009d88501007387 */ /* 0x000fe20000100800 */
[----:B--2---:R-:W-:-:S03]  /*162e0*/  IADD3 R4, P1, R14, R9, RZ ;  /* 0x000000090e047210 */ /* 0x004fc60007f3e0ff */
[----:B------:R0:W-:Y:S04]  /*162f0*/  STL [R1+0x9a4], R5 ;  /* 0x0009a40501007387 */ /* 0x0001e80000100800 */
[----:B------:R2:W-:Y:S01]  /*16300*/  STL [R1+0x9e0], R4 ;  /* 0x0009e00401007387 */ /* 0x0005e20000100800 */
[----:B0-----:R-:W-:-:S03]  /*16310*/  IADD3 R5, P2, R15, R9, RZ ;  /* 0x000000090f057210 */ /* 0x001fc60007f5e0ff */
[----:B------:R0:W-:Y:S01]  /*16320*/  STL [R1+0x9ac], R6 ;  /* 0x0009ac0601007387 */ /* 0x0001e20000100800 */
[----:B--2---:R-:W-:-:S03]  /*16330*/  LEA.HI.X.SX32 R4, R7, R8, 0x1, P3 ;  /* 0x0000000807047211 */ /* 0x004fc600018f0eff */
[----:B------:R2:W-:Y:S04]  /*16340*/  STL [R1+0x9e8], R5 ;  /* 0x0009e80501007387 */ /* 0x0005e80000100800 */
[----:B------:R3:W-:Y:S01]  /*16350*/  STL [R1+0x9b4], R4 ;  /* 0x0009b40401007387 */ /* 0x0007e20000100800 */
[----:B0-----:R-:W-:Y:S02]  /*16360*/  IADD3 R6, P3, R16, R9, RZ ;  /* 0x0000000910067210 */ /* 0x001fe40007f7e0ff */
[----:B--2---:R-:W-:-:S03]  /*16370*/  LEA.HI.X.SX32 R5, R10, R8, 0x1, P4 ;  /* 0x000000080a057211 */ /* 0x004fc600020f0eff */
[----:B------:R0:W-:Y:S01]  /*16380*/  STL [R1+0x9f0], R6 ;  /* 0x0009f00601007387 */ /* 0x0001e20000100800 */
[----:B---3--:R-:W-:-:S03]  /*16390*/  IADD3 R4, P4, R17, R9, RZ ;  /* 0x0000000911047210 */ /* 0x008fc60007f9e0ff */
[----:B------:R2:W-:Y:S04]  /*163a0*/  STL [R1+0x9bc], R5 ;  /* 0x0009bc0501007387 */ /* 0x0005e80000100800 */
[----:B------:R3:W-:Y:S01]  /*163b0*/  STL [R1+0x9f8], R4 ;  /* 0x0009f80401007387 */ /* 0x0007e20000100800 */
[----:B0-----:R-:W-:Y:S02]  /*163c0*/  LEA.HI.X.SX32 R6, R11, R8, 0x1, P5 ;  /* 0x000000080b067211 */ /* 0x001fe400028f0eff */
[----:B--2---:R-:W-:-:S03]  /*163d0*/  IADD3 R5, P5, R18, R9, RZ ;  /* 0x0000000912057210 */ /* 0x004fc60007fbe0ff */
[----:B------:R0:W-:Y:S01]  /*163e0*/  STL [R1+0x9c4], R6 ;  /* 0x0009c40601007387 */ /* 0x0001e20000100800 */
[----:B---3--:R-:W-:-:S03]  /*163f0*/  LEA.HI.X.SX32 R4, R12, R8, 0x1, P6 ;  /* 0x000000080c047211 */ /* 0x008fc600030f0eff */
        /* <DEDUP_REMOVED lines=150> */
[----:B------:R2:W-:Y:S01]  /*16d60*/  STL [R1+0xaf4], R5 ;  /* 0x000af40501007387 */ /* 0x0005e20000100800 */
[----:B------:R-:W-:-:S03]  /*16d70*/  IMAD R123, R3, 0xb, RZ ;  /* 0x0000000b037b7824 */ /* 0x000fc600078e02ff */
[----:B------:R3:W-:Y:S01]  /*16d80*/  STL [R1+0xb30], R4 ;  /* 0x000b300401007387 */ /* 0x0007e20000100800 */
[----:B0-----:R-:W-:Y:S01]  /*16d90*/  LEA.HI.X.SX32 R6, R115, R8, 0x1, P2 ;  /* 0x0000000873067211 */ /* 0x001fe200010f0eff */
[----:B------:R-:W-:Y:S01]  /*16da0*/  IMAD R124, R3, 0xa, RZ ;  /* 0x0000000a037c7824 */ /* 0x000fe200078e02ff */
[----:B--2---:R-:W-:-:S03]  /*16db0*/  IADD3 R5, P2, R122, R9, RZ ;  /* 0x000000097a057210 */ /* 0x004fc60007f5e0ff */
[----:B------:R0:W-:Y:S01]  /*16dc0*/  STL [R1+0xafc], R6 ;  /* 0x000afc0601007387 */ /* 0x0001e20000100800 */
[----:B---3--:R-:W-:-:S03]  /*16dd0*/  LEA.HI.X.SX32 R4, R116, R8, 0x1, P3 ;  /* 0x0000000874047211 */ /* 0x008fc600018f0eff */
[----:B------:R2:W-:Y:S01]  /*16de0*/  STL [R1+0xb38], R5 ;  /* 0x000b380501007387 */ /* 0x0005e20000100800 */
[----:B------:R-:W-:-:S03]  /*16df0*/  IMAD R125, R3, 0x9, RZ ;  /* 0x00000009037d7824 */ /* 0x000fc600078e02ff */
[----:B------:R3:W-:Y:S01]  /*16e00*/  STL [R1+0xb04], R4 ;  /* 0x000b040401007387 */ /* 0x0007e20000100800 */
[----:B0-----:R-:W-:Y:S02]  /*16e10*/  IADD3 R6, P3, R123, R9, RZ ;  /* 0x000000097b067210 */ /* 0x001fe40007f7e0ff */
[----:B--2---:R-:W-:-:S03]  /*16e20*/  LEA.HI.X.SX32 R5, R117, R8, 0x1, P4 ;  /* 0x0000000875057211 */ /* 0x004fc600020f0eff */
[----:B------:R0:W-:Y:S01]  /*16e30*/  STL [R1+0xb40], R6 ;  /* 0x000b400601007387 */ /* 0x0001e20000100800 */
[----:B---3--:R-:W-:-:S03]  /*16e40*/  IADD3 R4, P4, R124, R9, RZ ;  /* 0x000000097c047210 */ /* 0x008fc60007f9e0ff */
[----:B------:R2:W-:Y:S01]  /*16e50*/  STL [R1+0xb0c], R5 ;  /* 0x000b0c0501007387 */ /* 0x0005e20000100800 */
[----:B------:R-:W-:-:S03]  /*16e60*/  IMAD.SHL.U32 R126, R3, 0x8, RZ ;  /* 0x00000008037e7824 */ /* 0x000fc600078e00ff */
        /* <DEDUP_REMOVED lines=17> */
[----:B------:R-:W-:Y:S01]  /*16f80*/  IMAD.SHL.U32 R130, R3, 0x4, RZ ;  /* 0x0000000403827824 */ /* 0x000fe200078e00ff */
        /* <DEDUP_REMOVED lines=25> */
[-C--:B0-----:R-:W-:Y:S02]  /*17120*/  LEA.HI.X.SX32 R6, R127, R8.reuse, 0x1, P0 ;  /* 0x000000087f067211 */ /* 0x081fe400000f0eff */
[----:B--2---:R-:W-:-:S03]  /*17130*/  LEA.HI.X.SX32 R5, R128, R8, 0x1, P1 ;  /* 0x0000000880057211 */ /* 0x004fc600008f0eff */
[----:B------:R0:W-:Y:S01]  /*17140*/  STL [R1+0xb5c], R6 ;  /* 0x000b5c0601007387 */ /* 0x0001e20000100800 */
[----:B---3--:R-:W-:-:S03]  /*17150*/  LEA.HI.X.SX32 R4, R129, R8, 0x1, P2 ;  /* 0x0000000881047211 */ /* 0x008fc600010f0eff */
[----:B------:R2:W-:Y:S01]  /*17160*/  STL [R1+0xb64], R5 ;  /* 0x000b640501007387 */ /* 0x0005e20000100800 */
[C---:B------:R-:W-:Y:S01]  /*17170*/  IMAD.SHL.U32 R233, R3.reuse, 0x40, RZ ;  /* 0x0000004003e97824 */ /* 0x040fe200078e00ff */
[-C--:B------:R-:W-:Y:S02]  /*17180*/  LEA.HI.X.SX32 R3, R3, R8.reuse, 0x1, P6 ;  /* 0x0000000803037211 */ /* 0x080fe400030f0eff */
[----:B------:R3:W-:Y:S01]  /*17190*/  STL [R1+0xb6c], R4 ;  /* 0x000b6c0401007387 */ /* 0x0007e20000100800 */
[-C--:B0-----:R-:W-:Y:S02]  /*171a0*/  LEA.HI.X.SX32 R6, R130, R8.reuse, 0x1, P3 ;  /* 0x0000000882067211 */ /* 0x081fe400018f0eff */
[----:B--2---:R-:W-:-:S03]  /*171b0*/  LEA.HI.X.SX32 R5, R131, R8, 0x1, P4 ;  /* 0x0000000883057211 */ /* 0x004fc600020f0eff */
[----:B------:R-:W-:Y:S01]  /*171c0*/  STL [R1+0xb74], R6 ;  /* 0x000b740601007387 */ /* 0x000fe20000100800 */
[----:B---3--:R-:W-:-:S03]  /*171d0*/  LEA.HI.X.SX32 R4, R132, R8, 0x1, P5 ;  /* 0x0000000884047211 */ /* 0x008fc600028f0eff */
[----:B------:R-:W-:Y:S04]  /*171e0*/  STL [R1+0xb7c], R5 ;  /* 0x000b7c0501007387 */ /* 0x000fe80000100800 */
[----:B------:R0:W-:Y:S04]  /*171f0*/  STL [R1+0xb84], R4 ;  /* 0x000b840401007387 */ /* 0x0001e80000100800 */
[----:B------:R2:W-:Y:S01]  /*17200*/  STL [R1+0xb8c], R3 ;  /* 0x000b8c0301007387 */ /* 0x0005e20000100800 */
[C---:B0-----:R-:W-:Y:S02]  /*17210*/  LOP3.LUT R4, R2.reuse, 0x10, RZ, 0x3c, !PT ;  /* 0x0000001002047812 */ /* 0x041fe400078e3cff */
[----:B--2---:R-:W-:-:S02]  /*17220*/  LOP3.LUT R3, R2, 0x20, RZ, 0x3c, !PT ;  /* 0x0000002002037812 */ /* 0x004fc400078e3cff */
[----:B------:R-:W-:Y:S01]  /*17230*/  LOP3.LUT R2, R2, 0x30, RZ, 0x3c, !PT ;  /* 0x0000003002027812 */ /* 0x000fe200078e3cff */
[----:B------:R1:W-:Y:S04]  /*17240*/  STL [R1+0xfc0], R4 ;  /* 0x000fc00401007387 */ /* 0x0003e80000100800 */
[----:B------:R1:W-:Y:S04]  /*17250*/  STL [R1+0xfbc], R3 ;  /* 0x000fbc0301007387 */ /* 0x0003e80000100800 */
[----:B------:R1:W-:Y:S01]  /*17260*/  STL [R1+0xfb8], R2 ;  /* 0x000fb80201007387 */ /* 0x0003e20000100800 */
[----:B------:R-:W-:-:S02]  /*17270*/  USGXT.U32 UR20, UR7, 0xe ;  /* 0x0000000e0714789a */ /* 0x000fc40008000000 */
[----:B------:R-:W-:Y:S02]  /*17280*/  UIADD3 UR14, UP1, UR22, 0x2, URZ ;  /* 0x00000002160e7890 */ /* 0x000fe4000ff3e03f */
[----:B------:R-:W-:Y:S01]  /*17290*/  UIADD3 UR12, UP0, UR20, 0x2, URZ ;  /* 0x00000002140c7890 */ /* 0x000fe2000ff1e03f */
[----:B------:R-:W-:Y:S01]  /*172a0*/  IMAD.MOV.U32 R89, RZ, RZ, RZ ;  /* 0x000000ffff597224 */ /* 0x000fe200078e00ff */
[----:B------:R-:W-:Y:S01]  /*172b0*/  UIADD3.X UR15, UR6, -0x7fffffe0, URZ, UP1, !UPT ;  /* 0x80000020060f7890 */ /* 0x000fe20008ffe43f */
[----:B------:R-:W-:Y:S01]  /*172c0*/  CS2R R90, SRZ ;  /* 0x00000000005a7805 */ /* 0x000fe2000001ff00 */
[----:B------:R-:W-:Y:S01]  /*172d0*/  UIADD3.X UR13, UR5, -0x7fffffe0, URZ, UP0, !UPT ;  /* 0x80000020050d7890 */ /* 0x000fe200087fe43f */
        /* <DEDUP_REMOVED lines=30> */
[----:B------:R-:W-:Y:S01]  /*174c0*/  SHF.R.S32.HI R152, RZ, 0x1f, R233 ;  /* 0x0000001fff987819 */ /* 0x000fe200000114e9 */
[----:B------:R-:W-:Y:S02]  /*174d0*/  USHF.R.S32.HI UR5, URZ, 0x1f, UR34 ;  /* 0x0000001f3f057899 */ /* 0x000fe40008011422 */
[----:B------:R-:W-:Y:S02]  /*174e0*/  UIADD3.64 UR18, UR14, 0x3fe, URZ ;  /* 0x000003fe0e127897 */ /* 0x000fe4000fffe03f */
[----:B------:R-:W-:-:S02]  /*174f0*/  UIADD3.64 UR10, UR14, 0x400, URZ ;  /* 0x000004000e0a7897 */ /* 0x000fc4000fffe03f */
[----:B------:R-:W-:Y:S02]  /*17500*/  UIADD3.64 UR24, UR12, 0xfe, URZ ;  /* 0x000000fe0c187897 */ /* 0x000fe4000fffe03f */
[----:B------:R-:W-:Y:S01]  /*17510*/  UIADD3.64 UR28, UR12, 0x100, URZ ;  /* 0x000001000c1c7897 */ /* 0x000fe2000fffe03f */
[----:B------:R-:W-:Y:S01]  /*17520*/  UMOV UR23, 0x80000020 ;  /* 0x8000002000177882 */ /* 0x000fe20000000000 */
[----:B-1----:R-:W-:-:S10]  /*17530*/  UMOV UR21, 0x80000020 ;  /* 0x8000002000157882 */ /* 0x002fd40000000000 */
.L_x_2:
[----:B------:R-:W2:Y:S01]  /*17540*/  LDL R152, [R1+0xb90] ;  /* 0x000b900001987983 */ /* 0x000ea20000100800 */
[----:B------:R-:W0:Y:S03]  /*17550*/  LDC R2, c[0x0][0x230] ;  /* 0x00008c00ff027b82 */ /* 0x000e260000000800 */
[----:B------:R-:W3:Y:S04]  /*17560*/  LDL R233, [R1+0xb80] ;  /* 0x000b800001e97983 */ /* 0x000ee80000100800 */
[----:B------:R-:W4:Y:S04]  /*17570*/  LDL R154, [R1+0xb74] ;  /* 0x000b7400019a7983 */ /* 0x000f280000100800 */
[----:B------:R-:W4:Y:S04]  /*17580*/  LDL R153, [R1+0xb6c] ;  /* 0x000b6c0001997983 */ /* 0x000f280000100800 */
[----:B------:R1:W-:Y:S04]  /*17590*/  STL [R1+0x13b0], R37 ;  /* 0x0013b02501007387 */ /* 0x0003e80000100800 */
[----:B-1----:R-:W4:Y:S04]  /*175a0*/  LDL R37, [R1+0xb7c] ;  /* 0x000b7c0001257983 */ /* 0x002f280000100800 */
[----:B------:R1:W-:Y:S04]  /*175b0*/  STL [R1+0x13ac], R34 ;  /* 0x0013ac2201007387 */ /* 0x0003e80000100800 */
[----:B-1----:R-:W3:Y:S04]  /*175c0*/  LDL R34, [R1+0xb88] ;  /* 0x000b880001227983 */ /* 0x002ee80000100800 */
[----:B------:R1:W-:Y:S04]  /*175d0*/  STL [R1+0x13a8], R35 ;  /* 0x0013a82301007387 */ /* 0x0003e80000100800 */
[----:B-1----:R-:W4:Y:S04]  /*175e0*/  LDL R35, [R1+0xb84] ;  /* 0x000b840001237983 */ /* 0x002f280000100800 */
[----:B------:R1:W-:Y:S04]  /*175f0*/  STL [R1+0x13a4], R32 ;  /* 0x0013a42001007387 */ /* 0x0003e80000100800 */
[----:B-1----:R-:W3:Y:S01]  /*17600*/  LDL R32, [R1+0xb8c] ;  /* 0x000b8c0001207983 */ /* 0x002ee20000100800 */
[----:B0-----:R-:W-:Y:S01]  /*17610*/  IMAD R2, R234, -0x40, R2 ;  /* 0xffffffc0ea027824 */ /* 0x001fe200078e0202 */
[----:B------:R-:W-:-:S02]  /*17620*/  PRMT R201, RZ, 0x7610, R201 ;  /* 0x00007610ffc97816 */ /* 0x000fc400000000c9 */
[----:B------:R-:W-:Y:S02]  /*17630*/  STL [R1+0x13a0], R33 ;  /* 0x0013a02101007387 */ /* 0x000fe40000100800 */
[C---:B------:R-:W-:Y:S02]  /*17640*/  ISETP.GT.AND P0, PT, R2.reuse, RZ, PT ;  /* 0x000000ff0200720c */ /* 0x040fe40003f04270 */
[----:B------:R-:W-:Y:S01]  /*17650*/  STL [R1+0x139c], R30 ;  /* 0x00139c1e01007387 */ /* 0x000fe20000100800 */
[----:B------:R-:W-:-:S03]  /*17660*/  ISETP.GT.AND P1, PT, R2, 0x1, PT ;  /* 0x000000010200780c */ /* 0x000fc60003f24270 */
[----:B------:R-:W-:Y:S04]  /*17670*/  STL [R1+0x1398], R31 ;  /* 0x0013981f01007387 */ /* 0x000fe80000100800 */
[----:B------:R-:W-:Y:S03]  /*17680*/  STL [R1+0x1394], R28 ;  /* 0x0013941c01007387 */ /* 0x000fe60000100800 */
[----:B------:R-:W-:Y:S01]  /*17690*/  @P0 IMAD.MOV.U32 R4, RZ, RZ, R9 ;  /* 0x000000ffff040224 */ /* 0x000fe200078e0009 */
[----:B------:R-:W-:Y:S01]  /*176a0*/  STL [R1+0x1390], R29 ;  /* 0x0013901d01007387 */ /* 0x000fe20000100800 */
[----:B------:R-:W-:-:S03]  /*176b0*/  @P0 IMAD.MOV.U32 R5, RZ, RZ, R8 ;  /* 0x000000ffff050224 */ /* 0x000fc600078e0008 */
[----:B------:R-:W-:Y:S04]  /*176c0*/  STL [R1+0x138c], R26 ;  /* 0x00138c1a01007387 */ /* 0x000fe80000100800 */
        /* <DEDUP_REMOVED lines=36> */
[----:B-----5:R-:W-:Y:S04]  /*17910*/  STL [R1+0x1030], R0 ;  /* 0x0010300001007387 */ /* 0x020fe80000100800 */
[----:B------:R-:W-:Y:S04]  /*17920*/  STL [R1+0x1334], R234 ;  /* 0x001334ea01007387 */ /* 0x000fe80000100800 */
[----:B------:R0:W-:Y:S04]  /*17930*/  STL [R1+0x1330], R8 ;  /* 0x0013300801007387 */ /* 0x0001e80000100800 */
[----:B------:R2:W4:Y:S04]  /*17940*/  @P0 LDG.E.U8 R201, desc[UR32][R4.64] ;  /* 0x0000002004c90981 */ /* 0x000528000c1e1100 */
[----:B0-----:R-:W4:Y:S04]  /*17950*/  LDL.LU R8, [R1+0xb78] ;  /* 0x000b780001087983 */ /* 0x001f280000300800 */
[----:B------:R-:W4:Y:S04]  /*17960*/  LDL R33, [R1+0xb64] ;  /* 0x000b640001217983 */ /* 0x000f280000100800 */
[----:B------:R-:W4:Y:S04]  /*17970*/  LDL R26, [R1+0xb5c] ;  /* 0x000b5c00011a7983 */ /* 0x000f280000100800 */
[----:B------:R-:W4:Y:S01]  /*17980*/  LDL R24, [R1+0xb60] ;  /* 0x000b600001187983 */ /* 0x000f220000100800 */
[----:B--2---:R-:W-:-:S02]  /*17990*/  @P1 IMAD.MOV.U32 R4, RZ, RZ, R152 ;  /* 0x000000ffff041224 */ /* 0x004fc400078e0098 */
[----:B---3--:R-:W-:Y:S02]  /*179a0*/  @P1 IMAD.MOV.U32 R5, RZ, RZ, R32 ;  /* 0x000000ffff051224 */ /* 0x008fe400078e0020 */
[----:B------:R-:W2:Y:S04]  /*179b0*/  LDL R32, [R1+0xb68] ;  /* 0x000b680001207983 */ /* 0x000ea80000100800 */
[----:B------:R-:W3:Y:S01]  /*179c0*/  LDL.LU R152, [R1+0xb70] ;  /* 0x000b700001987983 */ /* 0x000ee20000300800 */
[----:B------:R-:W-:Y:S02]  /*179d0*/  ISETP.GT.AND P0, PT, R2, 0x2, PT ;  /* 0x000000020200780c */ /* 0x000fe40003f04270 */
[----:B------:R-:W-:Y:S01]  /*179e0*/  PRMT R3, RZ, 0x7610, R3 ;  /* 0x00007610ff037816 */ /* 0x000fe20000000003 */
[----:B------:R-:W2:Y:S04]  /*179f0*/  LDL R31, [R1+0xb58] ;  /* 0x000b5800011f7983 */ /* 0x000ea80000100800 */
[----:B------:R-:W2:Y:S04]  /*17a00*/  LDL R25, [R1+0xb4c] ;  /* 0x000b4c0001197983 */ /* 0x000ea80000100800 */
[----:B------:R0:W2:Y:S04]  /*17a10*/  @P1 LDG.E.U8 R3, desc[UR32][R4.64] ;  /* 0x0000002004031981 */ /* 0x0000a8000c1e1100 */
[----:B------:R-:W2:Y:S04]  /*17a20*/  LDL R0, [R1+0xb50] ;  /* 0x000b500001007983 */ /* 0x000ea80000100800 */
[----:B------:R-:W2:Y:S01]  /*17a30*/  LDL R30, [R1+0xb44] ;  /* 0x000b4400011e7983 */ /* 0x000ea20000100800 */
[----:B0-----:R-:W-:-:S03]  /*17a40*/  @P0 IMAD.MOV.U32 R4, RZ, RZ, R34 ;  /* 0x000000ffff040224 */ /* 0x001fc600078e0022 */
[----:B------:R-:W2:Y:S04]  /*17a50*/  LDL R34, [R1+0xb54] ;  /* 0x000b540001227983 */ /* 0x000ea80000100800 */
[----:B------:R-:W2:Y:S01]  /*17a60*/  LDL R29, [R1+0xb48] ;  /* 0x000b4800011d7983 */ /* 0x000ea20000100800 */
[C---:B------:R-:W-:Y:S01]  /*17a70*/  ISETP.GT.AND P1, PT, R2.reuse, 0x3, PT ;  /* 0x000000030200780c */ /* 0x040fe20003f24270 */
[----:B----4-:R-:W-:Y:S01]  /*17a80*/  @P0 IMAD.MOV.U32 R5, RZ, RZ, R35 ;  /* 0x000000ffff050224 */ /* 0x010fe200078e0023 */
[----:B------:R-:W-:Y:S01]  /*17a90*/  PRMT R200, RZ, 0x7610, R200 ;  /* 0x00007610ffc87816 */ /* 0x000fe200000000c8 */
[----:B------:R-:W4:Y:S01]  /*17aa0*/  LDL R28, [R1+0xb3c] ;  /* 0x000b3c00011c7983 */ /* 0x000f220000100800 */
[----:B------:R-:W-:Y:S02]  /*17ab0*/  PRMT R199, RZ, 0x7610, R199 ;  /* 0x00007610ffc77816 */ /* 0x000fe400000000c7 */
[----:B------:R-:W-:Y:S01]  /*17ac0*/  PRMT R198, RZ, 0x7610, R198 ;  /* 0x00007610ffc67816 */ /* 0x000fe200000000c6 */
[----:B------:R-:W4:Y:S04]  /*17ad0*/  LDL R27, [R1+0xb40] ;  /* 0x000b4000011b7983 */ /* 0x000f280000100800 */
[----:B------:R0:W4:Y:S01]  /*17ae0*/  @P0 LDG.E.U8 R200, desc[UR32][R4.64] ;  /* 0x0000002004c80981 */ /* 0x000122000c1e1100 */
[----:B------:R-:W-:Y:S01]  /*17af0*/  ISETP.GT.AND P0, PT, R2, 0x4, PT ;  /* 0x000000040200780c */ /* 0x000fe20003f04270 */
[----:B0-----:R-:W-:-:S02]  /*17b00*/  @P1 IMAD.MOV.U32 R4, RZ, RZ, R233 ;  /* 0x000000ffff041224 */ /* 0x001fc400078e00e9 */
[----:B------:R-:W-:-:S05]  /*17b10*/  @P1 IMAD.MOV.U32 R5, RZ, RZ, R37 ;  /* 0x000000ffff051224 */ /* 0x000fca00078e0025 */
[----:B------:R0:W4:Y:S01]  /*17b20*/  @P1 LDG.E.U8 R199, desc[UR32][R4.64] ;  /* 0x0000002004c71981 */ /* 0x000122000c1e1100 */
[----:B------:R-:W-:Y:S02]  /*17b30*/  ISETP.GT.AND P1, PT, R2, 0x5, PT ;  /* 0x000000050200780c */ /* 0x000fe40003f24270 */
[----:B------:R-:W-:Y:S02]  /*17b40*/  PRMT R197, RZ, 0x7610, R197 ;  /* 0x00007610ffc57816 */ /* 0x000fe400000000c5 */
[----:B0-----:R-:W-:Y:S01]  /*17b50*/  @P0 IMAD.MOV.U32 R5, RZ, RZ, R154 ;  /* 0x000000ffff050224 */ /* 0x001fe200078e009a */
[----:B------:R-:W-:Y:S01]  /*17b60*/  PRMT R196, RZ, 0x7610, R196 ;  /* 0x00007610ffc47816 */ /* 0x000fe200000000c4 */
[----:B------:R-:W-:-:S05]  /*17b70*/  @P0 IMAD.MOV.U32 R4, RZ, RZ, R8 ;  /* 0x000000ffff040224 */ /* 0x000fca00078e0008 */
[----:B------:R0:W4:Y:S01]  /*17b80*/  @P0 LDG.E.U8 R198, desc[UR32][R4.64] ;  /* 0x0000002004c60981 */ /* 0x000122000c1e1100 */
[----:B------:R-:W-:Y:S01]  /*17b90*/  ISETP.GT.AND P0, PT, R2, 0x6, PT ;  /* 0x000000060200780c */ /* 0x000fe20003f04270 */
[----:B0-----:R-:W-:Y:S02]  /*17ba0*/  @P1 IMAD.MOV.U32 R5, RZ, RZ, R153 ;  /* 0x000000ffff051224 */ /* 0x001fe400078e0099 */
[----:B---3--:R-:W-:-:S05]  /*17bb0*/  @P1 IMAD.MOV.U32 R4, RZ, RZ, R152 ;  /* 0x000000ffff041224 */ /* 0x008fca00078e0098 */
[----:B------:R2:W3:Y:S01]  /*17bc0*/  @P1 LDG.E.U8 R197, desc[UR32][R4.64] ;  /* 0x0000002004c51981 */ /* 0x0004e2000c1e1100 */
[----:B------:R-:W-:-:S04]  /*17bd0*/  ISETP.GT.AND P1, PT, R2, 0x7, PT ;  /* 0x000000070200780c */ /* 0x000fc80003f24270 */
[----:B--2---:R-:W-:Y:S02]  /*17be0*/  @P0 IMAD.MOV.U32 R4, RZ, RZ, R32 ;  /* 0x000000ffff040224 */ /* 0x004fe400078e0020 */
[----:B------:R-:W-:Y:S01]  /*17bf0*/  @P0 IMAD.MOV.U32 R5, RZ, RZ, R33 ;  /* 0x000000ffff050224 */ /* 0x000fe200078e0021 */
[----:B------:R-:W2:Y:S04]  /*17c00*/  LDL R32, [R1+0xb38] ;  /* 0x000b380001207983 */ /* 0x000ea80000100800 */
[----:B------:R-:W3:Y:S04]  /*17c10*/  LDL R33, [R1+0xb34] ;  /* 0x000b340001217983 */ /* 0x000ee80000100800 */
[----:B------:R0:W3:Y:S02]  /*17c20*/  @P0 LDG.E.U8 R196, desc[UR32][R4.64] ;  /* 0x0000002004c40981 */ /* 0x0000e4000c1e1100 */
[----:B0-----:R-:W-:-:S02]  /*17c30*/  @P1 IMAD.MOV.U32 R4, RZ, RZ, R24 ;  /* 0x000000ffff041224 */ /* 0x001fc400078e0018 */
[----:B------:R-:W3:Y:S01]  /*17c40*/  LDL R24, [R1+0xb30] ;  /* 0x000b300001187983 */ /* 0x000ee20000100800 */
[----:B------:R-:W-:Y:S01]  /*17c50*/  ISETP.GT.AND P0, PT, R2, 0x8, PT ;  /* 0x000000080200780c */ /* 0x000fe20003f04270 */
[----:B------:R-:W-:Y:S01]  /*17c60*/  @P1 IMAD.MOV.U32 R5, RZ, RZ, R26 ;  /* 0x000000ffff051224 */ /* 0x000fe200078e001a */
[----:B------:R-:W-:Y:S01]  /*17c70*/  PRMT R195, RZ, 0x7610, R195 ;  /* 0x00007610ffc37816 */ /* 0x000fe200000000c3 */
[----:B------:R-:W3:Y:S01]  /*17c80*/  LDL R26, [R1+0xb2c] ;  /* 0x000b2c00011a7983 */ /* 0x000ee20000100800 */
[----:B------:R-:W-:-:S04]  /*17c90*/  PRMT R194, RZ, 0x7610, R194 ;  /* 0x00007610ffc27816 */ /* 0x000fc800000000c2 */
[----:B------:R0:W3:Y:S01]  /*17ca0*/  @P1 LDG.E.U8 R195, desc[UR32][R4.64] ;  /* 0x0000002004c31981 */ /* 0x0000e2000c1e1100 */
[----:B------:R-:W-:-:S04]  /*17cb0*/  ISETP.GT.AND P1, PT, R2, 0x9, PT ;  /* 0x000000090200780c */ /* 0x000fc80003f24270 */
[----:B0-----:R-:W-:Y:S02]  /*17cc0*/  @P0 IMAD.MOV.U32 R4, RZ, RZ, R31 ;  /* 0x000000ffff040224 */ /* 0x001fe400078e001f */
[----:B------:R-:W-:Y:S01]  /*17cd0*/  @P0 IMAD.MOV.U32 R5, RZ, RZ, R34 ;  /* 0x000000ffff050224 */ /* 0x000fe200078e0022 */
[----:B------:R-:W3:Y:S04]  /*17ce0*/  LDL R31, [R1+0xb28] ;  /* 0x000b2800011f7983 */ /* 0x000ee80000100800 */
[----:B------:R-:W3:Y:S04]  /*17cf0*/  LDL R34, [R1+0xb24] ;  /* 0x000b240001227983 */ /* 0x000ee80000100800 */
[----:B------:R0:W3:Y:S01]  /*17d00*/  @P0 LDG.E.U8 R194, desc[UR32][R4.64] ;  /* 0x0000002004c20981 */ /* 0x0000e2000c1e1100 */
[----:B------:R-:W-:-:S02]  /*17d10*/  ISETP.GT.AND P0, PT, R2, 0xa, PT ;  /* 0x0000000a0200780c */ /* 0x000fc40003f04270 */
[----:B------:R-:W-:Y:S01]  /*17d20*/  PRMT R193, RZ, 0x7610, R193 ;  /* 0x00007610ffc17816 */ /* 0x000fe200000000c1 */
[----:B0-----:R-:W-:Y:S02]  /*17d30*/  @P1 IMAD.MOV.U32 R4, RZ, RZ, R0 ;  /* 0x000000ffff041224 */ /* 0x001fe400078e0000 */
[----:B------:R-:W-:Y:S01]  /*17d40*/  @P1 IMAD.MOV.U32 R5, RZ, RZ, R25 ;  /* 0x000000ffff051224 */ /* 0x000fe200078e0019 */
[----:B------:R-:W3:Y:S04]  /*17d50*/  LDL R0, [R1+0xb20] ;  /* 0x000b200001007983 */ /* 0x000ee80000100800 */
[----:B------:R-:W3:Y:S04]  /*17d60*/  LDL R25, [R1+0xb1c] ;  /* 0x000b1c0001197983 */ /* 0x000ee80000100800 */
[----:B------:R0:W3:Y:S02]  /*17d70*/  @P1 LDG.E.U8 R193, desc[UR32][R4.64] ;  /* 0x0000002004c11981 */ /* 0x0000e4000c1e1100 */
[----:B0-----:R-:W-:-:S02]  /*17d80*/  @P0 IMAD.MOV.U32 R4, RZ, RZ, R29 ;  /* 0x000000ffff040224 */ /* 0x001fc400078e001d */
[----:B------:R-:W-:Y:S01]  /*17d90*/  @P0 IMAD.MOV.U32 R5, RZ, RZ, R30 ;  /* 0x000000ffff050224 */ /* 0x000fe200078e001e */
[----:B------:R-:W3:Y:S04]  /*17da0*/  LDL R29, [R1+0xb18] ;  /* 0x000b1800011d7983 */ /* 0x000ee80000100800 */
[----:B------:R-:W3:Y:S01]  /*17db0*/  LDL R30, [R1+0xb14] ;  /* 0x000b1400011e7983 */ /* 0x000ee20000100800 */
[----:B------:R-:W-:Y:S02]  /*17dc0*/  ISETP.GT.AND P1, PT, R2, 0xb, PT ;  /* 0x0000000b0200780c */ /* 0x000fe40003f24270 */
[----:B------:R-:W-:Y:S02]  /*17dd0*/  PRMT R192, RZ, 0x7610, R192 ;  /* 0x00007610ffc07816 */ /* 0x000fe400000000c0 */
[----:B------:R-:W-:-:S04]  /*17de0*/  PRMT R191, RZ, 0x7610, R191 ;  /* 0x00007610ffbf7816 */ /* 0x000fc800000000bf */
[----:B------:R4:W3:Y:S01]  /*17df0*/  @P0 LDG.E.U8 R192, desc[UR32][R4.64] ;  /* 0x0000002004c00981 */ /* 0x0008e2000c1e1100 */
[----:B------:R-:W-:-:S04]  /*17e00*/  ISETP.GT.AND P0, PT, R2, 0xc, PT ;  /* 0x0000000c0200780c */ /* 0x000fc80003f04270 */
[----:B----4-:R-:W-:Y:S02]  /*17e10*/  @P1 IMAD.MOV.U32 R4, RZ, RZ, R27 ;  /* 0x000000ffff041224 */ /* 0x010fe400078e001b */
[----:B------:R-:W-:Y:S01]  /*17e20*/  @P1 IMAD.MOV.U32 R5, RZ, RZ, R28 ;  /* 0x000000ffff051224 */ /* 0x000fe200078e001c */
[----:B------:R-:W4:Y:S04]  /*17e30*/  LDL R27, [R1+0xb10] ;  /* 0x000b1000011b7983 */ /* 0x000f280000100800 */
[----:B------:R-:W4:Y:S04]  /*17e40*/  LDL R28, [R1+0xb0c] ;  /* 0x000b0c00011c7983 */ /* 0x000f280000100800 */
[----:B------:R2:W4:Y:S01]  /*17e50*/  @P1 LDG.E.U8 R191, desc[UR32][R4.64] ;  /* 0x0000002004bf1981 */ /* 0x000522000c1e1100 */
[----:B------:R-:W-:-:S02]  /*17e60*/  ISETP.GT.AND P1, PT, R2, 0xd, PT ;  /* 0x0000000d0200780c */ /* 0x000fc40003f24270 */
[----:B------:R-:W-:Y:S01]  /*17e70*/  PRMT R190, RZ, 0x7610, R190 ;  /* 0x00007610ffbe7816 */ /* 0x000fe200000000be */
[----:B--2---:R-:W-:Y:S02]  /*17e80*/  @P0 IMAD.MOV.U32 R4, RZ, RZ, R32 ;  /* 0x000000ffff040224 */ /* 0x004fe400078e0020 */
[----:B------:R-:W2:Y:S01]  /*17e90*/  LDL R32, [R1+0xb08] ;  /* 0x000b080001207983 */ /* 0x000ea20000100800 */
[----:B---3--:R-:W-:-:S03]  /*17ea0*/  @P0 IMAD.MOV.U32 R5, RZ, RZ, R33 ;  /* 0x000000ffff050224 */ /* 0x008fc600078e0021 */
[----:B------:R-:W3:Y:S04]  /*17eb0*/  LDL R33, [R1+0xb04] ;  /* 0x000b040001217983 */ /* 0x000ee80000100800 */
[----:B------:R0:W3:Y:S02]  /*17ec0*/  @P0 LDG.E.U8 R190, desc[UR32][R4.64] ;  /* 0x0000002004be0981 */ /* 0x0000e4000c1e1100 */
[----:B0-----:R-:W-:Y:S02]  /*17ed0*/  @P1 IMAD.MOV.U32 R4, RZ, RZ, R24 ;  /* 0x000000ffff041224 */ /* 0x001fe400078e0018 */
        /* <DEDUP_REMOVED lines=9> */
[----:B------:R-:W3:Y:S01]  /*17f70*/  LDL R31, [R1+0xaf8] ;  /* 0x000af800011f7983 */ /* 0x000ee20000100800 */
[----:B------:R-:W-:-:S03]  /*17f80*/  @P0 IMAD.MOV.U32 R5, RZ, RZ, R34 ;  /* 0x000000ffff050224 */ /* 0x000fc600078e0022 */
[----:B------:R-:W3:Y:S04]  /*17f90*/  LDL R34, [R1+0xaf4] ;  /* 0x000af40001227983 */ /* 0x000ee80000100800 */
[----:B------:R0:W3:Y:S01]  /*17fa0*/  @P0 LDG.E.U8 R7, desc[UR32][R4.64] ;  /* 0x0000002004070981 */ /* 0x0000e2000c1e1100 */
[----:B------:R-:W-:Y:S02]  /*17fb0*/  ISETP.GT.AND P0, PT, R2, 0x10, PT ;  /* 0x000000100200780c */ /* 0x000fe40003f04270 */
[----:B------:R-:W-:Y:S01]  /*17fc0*/  PRMT R6, RZ, 0x7610, R6 ;  /* 0x00007610ff067816 */ /* 0x000fe20000000006 */
[----:B0-----:R-:W-:Y:S02]  /*17fd0*/  @P1 IMAD.MOV.U32 R4, RZ, RZ, R0 ;  /* 0x000000ffff041224 */ /* 0x001fe400078e0000 */
[----:B------:R-:W3:Y:S01]  /*17fe0*/  LDL R0, [R1+0xaf0] ;  /* 0x000af00001007983 */ /* 0x000ee20000100800 */
[----:B------:R-:W-:-:S03]  /*17ff0*/  @P1 IMAD.MOV.U32 R5, RZ, RZ, R25 ;  /* 0x000000ffff051224 */ /* 0x000fc600078e0019 */
[----:B------:R-:W3:Y:S04]  /*18000*/  LDL R25, [R1+0xaec] ;  /* 0x000aec0001197983 */ /* 0x000ee80000100800 */
[----:B------:R0:W3:Y:S02]  /*18010*/  @P1 LDG.E.U8 R6, desc[UR32][R4.64] ;  /* 0x0000002004061981 */ /* 0x0000e4000c1e1100 */
[----:B0-----:R-:W-:Y:S02]  /*18020*/  @P0 IMAD.MOV.U32 R4, RZ, RZ, R29 ;  /* 0x000000ffff040224 */ /* 0x001fe400078e001d */
[----:B------:R-:W3:Y:S01]  /*18030*/  LDL R29, [R1+0xae8] ;  /* 0x000ae800011d7983 */ /* 0x000ee20000100800 */
[----:B------:R-:W-:-:S03]  /*18040*/  @P0 IMAD.MOV.U32 R5, RZ, RZ, R30 ;  /* 0x000000ffff050224 */ /* 0x000fc600078e001e */
[----:B------:R-:W3:Y:S01]  /*18050*/  LDL R30, [R1+0xae4] ;  /* 0x000ae400011e7983 */ /* 0x000ee20000100800 */
[----:B------:R-:W-:Y:S02]  /*18060*/  ISETP.GT.AND P1, PT, R2, 0x11, PT ;  /* 0x000000110200780c */ /* 0x000fe40003f24270 */
[----:B------:R-:W-:Y:S02]  /*18070*/  PRMT R188, RZ, 0x7610, R188 ;  /* 0x00007610ffbc7816 */ /* 0x000fe400000000bc */
[----:B------:R-:W-:-:S04]  /*18080*/  PRMT R187, RZ, 0x7610, R187 ;  /* 0x00007610ffbb7816 */ /* 0x000fc800000000bb */
[----:B------:R4:W3:Y:S01]  /*18090*/  @P0 LDG.E.U8 R188, desc[UR32][R4.64] ;  /* 0x0000002004bc0981 */ /* 0x0008e2000c1e1100 */
[----:B------:R-:W-:-:S04]  /*180a0*/  ISETP.GT.AND P0, PT, R2, 0x12, PT ;  /* 0x000000120200780c */ /* 0x000fc80003f04270 */
[----:B----4-:R-:W-:Y:S02]  /*180b0*/  @P1 IMAD.MOV.U32 R4, RZ, RZ, R27 ;  /* 0x000000ffff041224 */ /* 0x010fe400078e001b */
[----:B------:R-:W4:Y:S01]  /*180c0*/  LDL R27, [R1+0xae0] ;  /* 0x000ae000011b7983 */ /* 0x000f220000100800 */
[----:B------:R-:W-:-:S03]  /*180d0*/  @P1 IMAD.MOV.U32 R5, RZ, RZ, R28 ;  /* 0x000000ffff051224 */ /* 0x000fc600078e001c */
[----:B------:R-:W4:Y:S04]  /*180e0*/  LDL R28, [R1+0xadc] ;  /* 0x000adc00011c7983 */ /* 0x000f280000100800 */
[----:B------:R2:W4:Y:S01]  /*180f0*/  @P1 LDG.E.U8 R187, desc[UR32][R4.64] ;  /* 0x0000002004bb1981 */ /* 0x000522000c1e1100 */
[----:B------:R-:W-:Y:S02]  /*18100*/  ISETP.GT.AND P1, PT, R2, 0x13, PT ;  /* 0x000000130200780c */ /* 0x000fe40003f24270 */
        /* <DEDUP_REMOVED lines=183> */
[----:B0-----:R-:W-:Y:S01]  /*18c80*/  @P0 IMAD.MOV.U32 R4, RZ, RZ, R31 ;  /* 0x000000ffff040224 */ /* 0x001fe200078e001f */
[----:B------:R-:W-:Y:S01]  /*18c90*/  PRMT R159, RZ, 0x7610, R159 ;  /* 0x00007610ff9f7816 */ /* 0x000fe2000000009f */
[----:B------:R-:W3:Y:S01]  /*18ca0*/  LDL R31, [R1+0xa08] ;  /* 0x000a0800011f7983 */ /* 0x000ee20000100800 */
[----:B------:R-:W-:-:S05]  /*18cb0*/  @P0 IMAD.MOV.U32 R5, RZ, RZ, R34 ;  /* 0x000000ffff050224 */ /* 0x000fca00078e0022 */
[----:B------:R0:W3:Y:S01]  /*18cc0*/  @P0 LDG.E.U8 R160, desc[UR32][R4.64] ;  /* 0x0000002004a00981 */ /* 0x0000e2000c1e1100 */
[----:B------:R-:W-:Y:S01]  /*18cd0*/  ISETP.GT.AND P0, PT, R2, 0x2e, PT ;  /* 0x0000002e0200780c */ /* 0x000fe20003f04270 */
        /* <DEDUP_REMOVED lines=8> */
[----:B------:R-:W3:Y:S04]  /*18d60*/  LDL R30, [R1+0x9f4] ;  /* 0x0009f400011e7983 */ /* 0x000ee80000100800 */
[----:B------:R-:W3:Y:S01]  /*18d70*/  LDL.LU R35, [R1+0xa04] ;  /* 0x000a040001237983 */ /* 0x000ee20000300800 */
[C---:B------:R-:W-:Y:S02]  /*18d80*/  ISETP.GT.AND P1, PT, R2.reuse, 0x2f, PT ;  /* 0x0000002f0200780c */ /* 0x040fe40003f24270 */
[----:B------:R-:W-:Y:S01]  /*18d90*/  PRMT R158, RZ, 0x7610, R158 ;  /* 0x00007610ff9e7816 */ /* 0x000fe2000000009e */
[----:B------:R-:W3:Y:S01]  /*18da0*/  LDL R127, [R1+0x9dc] ;  /* 0x0009dc00017f7983 */ /* 0x000ee20000100800 */
[----:B------:R-:W-:Y:S02]  /*18db0*/  PRMT R156, RZ, 0x7610, R156 ;  /* 0x00007610ff9c7816 */ /* 0x000fe4000000009c */
[----:B------:R-:W-:Y:S01]  /*18dc0*/  PRMT R157, RZ, 0x7610, R157 ;  /* 0x00007610ff9d7816 */ /* 0x000fe2000000009d */
[----:B------:R-:W3:Y:S04]  /*18dd0*/  LDL R126, [R1+0x9e0] ;  /* 0x0009e000017e7983 */ /* 0x000ee80000100800 */
[----:B------:R4:W3:Y:S01]  /*18de0*/  @P0 LDG.E.U8 R158, desc[UR32][R4.64] ;  /* 0x00000020049e0981 */ /* 0x0008e2000c1e1100 */
[----:B------:R-:W-:-:S02]  /*18df0*/  ISETP.GT.AND P0, PT, R2, 0x30, PT ;  /* 0x000000300200780c */ /* 0x000fc40003f04270 */
[----:B------:R-:W-:Y:S01]  /*18e00*/  PRMT R23, RZ, 0x7610, R23 ;  /* 0x00007610ff177816 */ /* 0x000fe20000000017 */
[----:B------:R-:W3:Y:S01]  /*18e10*/  LDL R125, [R1+0x9cc] ;  /* 0x0009cc00017d7983 */ /* 0x000ee20000100800 */
[----:B------:R-:W-:-:S03]  /*18e20*/  PRMT R22, RZ, 0x7610, R22 ;  /* 0x00007610ff167816 */ /* 0x000fc60000000016 */
[----:B------:R-:W3:Y:S01]  /*18e30*/  LDL R37, [R1+0x9d0] ;  /* 0x0009d00001257983 */ /* 0x000ee20000100800 */
[----:B----4-:R-:W-:Y:S02]  /*18e40*/  @P1 IMAD.MOV.U32 R4, RZ, RZ, R27 ;  /* 0x000000ffff041224 */ /* 0x010fe400078e001b */
[----:B------:R-:W-:Y:S01]  /*18e50*/  @P1 IMAD.MOV.U32 R5, RZ, RZ, R28 ;  /* 0x000000ffff051224 */ /* 0x000fe200078e001c */
[----:B------:R-:W4:Y:S04]  /*18e60*/  LDL R27, [R1+0x9f0] ;  /* 0x0009f000011b7983 */ /* 0x000f280000100800 */
[----:B------:R2:W4:Y:S01]  /*18e70*/  @P1 LDG.E.U8 R156, desc[UR32][R4.64] ;  /* 0x00000020049c1981 */ /* 0x000522000c1e1100 */
[----:B------:R-:W-:-:S03]  /*18e80*/  ISETP.GT.AND P1, PT, R2, 0x31, PT ;  /* 0x000000310200780c */ /* 0x000fc60003f24270 */
[----:B------:R-:W4:Y:S04]  /*18e90*/  LDL R28, [R1+0x9ec] ;  /* 0x0009ec00011c7983 */ /* 0x000f280000100800 */
[----:B------:R-:W4:Y:S01]  /*18ea0*/  LDL R34, [R1+0x9c4] ;  /* 0x0009c40001227983 */ /* 0x000f220000100800 */
[----:B--2---:R-:W-:Y:S01]  /*18eb0*/  @P0 IMAD.MOV.U32 R4, RZ, RZ, R32 ;  /* 0x000000ffff040224 */ /* 0x004fe200078e0020 */
[----:B------:R-:W-:Y:S02]  /*18ec0*/  PRMT R21, RZ, 0x7610, R21 ;  /* 0x00007610ff157816 */ /* 0x000fe40000000015 */
[----:B------:R-:W2:Y:S01]  /*18ed0*/  LDL R32, [R1+0x9bc] ;  /* 0x0009bc0001207983 */ /* 0x000ea20000100800 */
[----:B---3--:R-:W-:-:S03]  /*18ee0*/  @P0 IMAD.MOV.U32 R5, RZ, RZ, R33 ;  /* 0x000000ffff050224 */ /* 0x008fc600078e0021 */
[----:B------:R-:W3:Y:S04]  /*18ef0*/  LDL R33, [R1+0x9c8] ;  /* 0x0009c80001217983 */ /* 0x000ee80000100800 */
[----:B------:R0:W2:Y:S02]  /*18f00*/  @P0 LDG.E.U8 R157, desc[UR32][R4.64] ;  /* 0x00000020049d0981 */ /* 0x0000a4000c1e1100 */
[----:B0-----:R-:W-:Y:S02]  /*18f10*/  @P1 IMAD.MOV.U32 R4, RZ, RZ, R24 ;  /* 0x000000ffff041224 */ /* 0x001fe400078e0018 */
[----:B------:R-:W3:Y:S01]  /*18f20*/  LDL R24, [R1+0x9e8] ;  /* 0x0009e80001187983 */ /* 0x000ee20000100800 */
[----:B------:R-:W-:Y:S01]  /*18f30*/  ISETP.GT.AND P0, PT, R2, 0x32, PT ;  /* 0x000000320200780c */ /* 0x000fe20003f04270 */
[----:B------:R-:W-:-:S02]  /*18f40*/  @P1 IMAD.MOV.U32 R5, RZ, RZ, R26 ;  /* 0x000000ffff051224 */ /* 0x000fc400078e001a */
[----:B------:R-:W2:Y:S04]  /*18f50*/  LDL R26, [R1+0x9e4] ;  /* 0x0009e400011a7983 */ /* 0x000ea80000100800 */
[----:B------:R0:W2:Y:S01]  /*18f60*/  @P1 LDG.E.U8 R23, desc[UR32][R4.64] ;  /* 0x0000002004171981 */ /* 0x0000a2000c1e1100 */
[----:B------:R-:W-:-:S05]  /*18f70*/  ISETP.GT.AND P1, PT, R2, 0x33, PT ;  /* 0x000000330200780c */ /* 0x000fca0003f24270 */
[----:B0-----:R-:W-:Y:S02]  /*18f80*/  @P0 IMAD.MOV.U32 R4, RZ, RZ, R31 ;  /* 0x000000ffff040224 */ /* 0x001fe400078e001f */
[----:B------:R-:W2:Y:S01]  /*18f90*/  LDL R31, [R1+0x9c0] ;  /* 0x0009c000011f7983 */ /* 0x000ea20000100800 */
[----:B------:R-:W-:Y:S01]  /*18fa0*/  PRMT R20, RZ, 0x7610, R20 ;  /* 0x00007610ff147816 */ /* 0x000fe20000000014 */
[----:B------:R-:W-:-:S05]  /*18fb0*/  @P0 IMAD.MOV.U32 R5, RZ, RZ, R35 ;  /* 0x000000ffff050224 */ /* 0x000fca00078e0023 */
[----:B------:R0:W2:Y:S02]  /*18fc0*/  @P0 LDG.E.U8 R22, desc[UR32][R4.64] ;  /* 0x0000002004160981 */ /* 0x0000a4000c1e1100 */
[----:B0-----:R-:W-:Y:S02]  /*18fd0*/  @P1 IMAD.MOV.U32 R4, RZ, RZ, R0 ;  /* 0x000000ffff041224 */ /* 0x001fe400078e0000 */
[----:B------:R-:W-:Y:S01]  /*18fe0*/  @P1 IMAD.MOV.U32 R5, RZ, RZ, R25 ;  /* 0x000000ffff051224 */ /* 0x000fe200078e0019 */
[----:B------:R-:W2:Y:S04]  /*18ff0*/  LDL R0, [R1+0x9d8] ;  /* 0x0009d80001007983 */ /* 0x000ea80000100800 */
[----:B------:R-:W2:Y:S01]  /*19000*/  LDL R25, [R1+0x9d4] ;  /* 0x0009d40001197983 */ /* 0x000ea20000100800 */
[----:B------:R-:W-:-:S03]  /*19010*/  ISETP.GT.AND P0, PT, R2, 0x34, PT ;  /* 0x000000340200780c */ /* 0x000fc60003f04270 */
[----:B------:R0:W2:Y:S01]  /*19020*/  @P1 LDG.E.U8 R21, desc[UR32][R4.64] ;  /* 0x0000002004151981 */ /* 0x0000a2000c1e1100 */
[----:B------:R-:W-:-:S09]  /*19030*/  ISETP.GT.AND P1, PT, R2, 0x35, PT ;  /* 0x000000350200780c */ /* 0x000fd20003f24270 */
[----:B0-----:R-:W-:Y:S02]  /*19040*/  @P0 IMAD.MOV.U32 R4, RZ, RZ, R29 ;  /* 0x000000ffff040224 */ /* 0x001fe400078e001d */
[----:B------:R-:W-:Y:S01]  /*19050*/  @P0 IMAD.MOV.U32 R5, RZ, RZ, R30 ;  /* 0x000000ffff050224 */ /* 0x000fe200078e001e */
[----:B------:R-:W2:Y:S04]  /*19060*/  LDL R29, [R1+0x9b8] ;  /* 0x0009b800011d7983 */ /* 0x000ea80000100800 */
[----:B------:R-:W2:Y:S04]  /*19070*/  LDL R30, [R1+0x9b4] ;  /* 0x0009b400011e7983 */ /* 0x000ea80000100800 */
[----:B------:R4:W2:Y:S01]  /*19080*/  @P0 LDG.E.U8 R20, desc[UR32][R4.64] ;  /* 0x0000002004140981 */ /* 0x0008a2000c1e1100 */
[----:B------:R-:W-:-:S02]  /*19090*/  ISETP.GT.AND P0, PT, R2, 0x36, PT ;  /* 0x000000360200780c */ /* 0x000fc40003f04270 */
[----:B------:R-:W-:Y:S01]  /*190a0*/  PRMT R19, RZ, 0x7610, R19 ;  /* 0x00007610ff137816 */ /* 0x000fe20000000013 */
[----:B----4-:R-:W-:Y:S02]  /*190b0*/  @P1 IMAD.MOV.U32 R4, RZ, RZ, R27 ;  /* 0x000000ffff041224 */ /* 0x010fe400078e001b */
[----:B------:R-:W-:Y:S01]  /*190c0*/  @P1 IMAD.MOV.U32 R5, RZ, RZ, R28 ;  /* 0x000000ffff051224 */ /* 0x000fe200078e001c */
[----:B------:R-:W4:Y:S04]  /*190d0*/  LDL R27, [R1+0x9b0] ;  /* 0x0009b000011b7983 */ /* 0x000f280000100800 */
[----:B------:R-:W4:Y:S04]  /*190e0*/  LDL R28, [R1+0x9ac] ;  /* 0x0009ac00011c7983 */ /* 0x000f280000100800 */
[----:B------:R3:W4:Y:S02]  /*190f0*/  @P1 LDG.E.U8 R19, desc[UR32][R4.64] ;  /* 0x0000002004131981 */ /* 0x000724000c1e1100 */
[----:B---3--:R-:W-:-:S02]  /*19100*/  @P0 IMAD.MOV.U32 R4, RZ, RZ, R24 ;  /* 0x000000ffff040224 */ /* 0x008fc400078e0018 */
[----:B------:R-:W3:Y:S01]  /*19110*/  LDL R24, [R1+0x9a8] ;  /* 0x0009a80001187983 */ /* 0x000ee20000100800 */
[----:B------:R-:W-:Y:S01]  /*19120*/  PRMT R18, RZ, 0x7610, R18 ;  /* 0x00007610ff127816 */ /* 0x000fe20000000012 */
[----:B--2---:R-:W-:Y:S01]  /*19130*/  @P0 IMAD.MOV.U32 R5, RZ, RZ, R26 ;  /* 0x000000ffff050224 */ /* 0x004fe200078e001a */
[C---:B------:R-:W-:Y:S01]  /*19140*/  ISETP.GT.AND P1, PT, R2.reuse, 0x37, PT ;  /* 0x000000370200780c */ /* 0x040fe20003f24270 */
[----:B------:R-:W2:Y:S04]  /*19150*/  LDL R26, [R1+0x9a4] ;  /* 0x0009a400011a7983 */ /* 0x000ea80000100800 */
[----:B------:R0:W2:Y:S01]  /*19160*/  @P0 LDG.E.U8 R18, desc[UR32][R4.64] ;  /* 0x0000002004120981 */ /* 0x0000a2000c1e1100 */
[----:B------:R-:W-:Y:S02]  /*19170*/  ISETP.GT.AND P0, PT, R2, 0x38, PT ;  /* 0x000000380200780c */ /* 0x000fe40003f04270 */
[----:B------:R-:W-:-:S02]  /*19180*/  PRMT R17, RZ, 0x7610, R17 ;  /* 0x00007610ff117816 */ /* 0x000fc40000000011 */
[----:B------:R-:W-:-:S03]  /*19190*/  PRMT R16, RZ, 0x7610, R16 ;  /* 0x00007610ff107816 */ /* 0x000fc60000000010 */
[----:B0-----:R-:W-:Y:S02]  /*191a0*/  @P1 IMAD.MOV.U32 R4, RZ, RZ, R126 ;  /* 0x000000ffff041224 */ /* 0x001fe400078e007e */
[----:B------:R-:W-:Y:S01]  /*191b0*/  @P1 IMAD.MOV.U32 R5, RZ, RZ, R127 ;  /* 0x000000ffff051224 */ /* 0x000fe200078e007f */
[----:B------:R-:W-:Y:S02]  /*191c0*/  PRMT R15, RZ, 0x7610, R15 ;  /* 0x00007610ff0f7816 */ /* 0x000fe4000000000f */
[----:B------:R-:W-:Y:S02]  /*191d0*/  PRMT R14, RZ, 0x7610, R14 ;  /* 0x00007610ff0e7816 */ /* 0x000fe4000000000e */
[----:B------:R-:W-:Y:S01]  /*191e0*/  PRMT R13, RZ, 0x7610, R13 ;  /* 0x00007610ff0d7816 */ /* 0x000fe2000000000d */
[----:B------:R0:W2:Y:S01]  /*191f0*/  @P1 LDG.E.U8 R17, desc[UR32][R4.64] ;  /* 0x0000002004111981 */ /* 0x0000a2000c1e1100 */
[----:B------:R-:W-:Y:S02]  /*19200*/  ISETP.GT.AND P1, PT, R2, 0x39, PT ;  /* 0x000000390200780c */ /* 0x000fe40003f24270 */
[----:B------:R-:W-:-:S02]  /*19210*/  PRMT R12, RZ, 0x7610, R12 ;  /* 0x00007610ff0c7816 */ /* 0x000fc4000000000c */
[----:B------:R-:W-:Y:S02]  /*19220*/  PRMT R11, RZ, 0x7610, R11 ;  /* 0x00007610ff0b7816 */ /* 0x000fe4000000000b */
[----:B------:R-:W-:Y:S02]  /*19230*/  PRMT R10, RZ, 0x7610, R10 ;  /* 0x00007610ff0a7816 */ /* 0x000fe4000000000a */
[----:B------:R-:W-:Y:S02]  /*19240*/  LOP3.LUT R201, R201, 0xffff, RZ, 0xc0, !PT ;  /* 0x0000ffffc9c97812 */ /* 0x000fe400078ec0ff */
[----:B------:R-:W-:Y:S02]  /*19250*/  LOP3.LUT R3, R3, 0xffff, RZ, 0xc0, !PT ;  /* 0x0000ffff03037812 */ /* 0x000fe400078ec0ff */
[----:B------:R-:W-:Y:S02]  /*19260*/  LOP3.LUT R200, R200, 0xffff, RZ, 0xc0, !PT ;  /* 0x0000ffffc8c87812 */ /* 0x000fe400078ec0ff */
[----:B------:R-:W-:-:S02]  /*19270*/  LOP3.LUT R199, R199, 0xffff, RZ, 0xc0, !PT ;  /* 0x0000ffffc7c77812 */ /* 0x000fc400078ec0ff */
[----:B------:R-:W-:Y:S01]  /*19280*/  LOP3.LUT R198, R198, 0xffff, RZ, 0xc0, !PT ;  /* 0x0000ffffc6c67812 */ /* 0x000fe200078ec0ff */
[----:B------:R-:W1:Y:S01]  /*19290*/  S2R R153, SR_TID.X ;  /* 0x0000000000997919 */ /* 0x000e620000002100 */
[----:B------:R-:W-:Y:S02]  /*192a0*/  LOP3.LUT R197, R197, 0xffff, RZ, 0xc0, !PT ;  /* 0x0000ffffc5c57812 */ /* 0x000fe400078ec0ff */
[----:B------:R-:W-:Y:S01]  /*192b0*/  LOP3.LUT R196, R196, 0xffff, RZ, 0xc0, !PT ;  /* 0x0000ffffc4c47812 */ /* 0x000fe200078ec0ff */
[----:B------:R-:W2:Y:S01]  /*192c0*/  LDL R127, [R1+0xfa8] ;  /* 0x000fa800017f7983 */ /* 0x000ea20000100800 */
[----:B0-----:R-:W-:-:S03]  /*192d0*/  @P0 IMAD.MOV.U32 R4, RZ, RZ, R0 ;  /* 0x000000ffff040224 */ /* 0x001fc600078e0000 */
[----:B------:R-:W2:Y:S01]  /*192e0*/  LDL R0, [R1+0x9a0] ;  /* 0x0009a00001007983 */ /* 0x000ea20000100800 */
[----:B------:R-:W-:-:S03]  /*192f0*/  @P0 IMAD.MOV.U32 R5, RZ, RZ, R25 ;  /* 0x000000ffff050224 */ /* 0x000fc600078e0019 */
[----:B------:R-:W2:Y:S04]  /*19300*/  LDL R25, [R1+0x99c] ;  /* 0x00099c0001197983 */ /* 0x000ea80000100800 */
[----:B------:R0:W2:Y:S01]  /*19310*/  @P0 LDG.E.U8 R16, desc[UR32][R4.64] ;  /* 0x0000002004100981 */ /* 0x0000a2000c1e1100 */
[C---:B------:R-:W-:Y:S01]  /*19320*/  ISETP.GT.AND P0, PT, R2.reuse, 0x3a, PT ;  /* 0x0000003a0200780c */ /* 0x040fe20003f04270 */
[----:B0-----:R-:W-:Y:S02]  /*19330*/  @P1 IMAD.MOV.U32 R4, RZ, RZ, R37 ;  /* 0x000000ffff041224 */ /* 0x001fe400078e0025 */
[----:B------:R-:W-:Y:S01]  /*19340*/  @P1 IMAD.MOV.U32 R5, RZ, RZ, R125 ;  /* 0x000000ffff051224 */ /* 0x000fe200078e007d */
[----:B------:R-:W-:Y:S01]  /*19350*/  PRMT R201, R201, 0x3340, R3 ;  /* 0x00003340c9c97816 */ /* 0x000fe20000000003 */
[----:B------:R-:W2:Y:S04]  /*19360*/  LDL R125, [R1+0xfac] ;  /* 0x000fac00017d7983 */ /* 0x000ea80000100800 */
[----:B------:R0:W2:Y:S01]  /*19370*/  @P1 LDG.E.U8 R15, desc[UR32][R4.64] ;  /* 0x00000020040f1981 */ /* 0x0000a2000c1e1100 */
[----:B------:R-:W-:-:S02]  /*19380*/  ISETP.GT.AND P1, PT, R2, 0x3b, PT ;  /* 0x0000003b0200780c */ /* 0x000fc40003f24270 */
[----:B------:R-:W-:Y:S01]  /*19390*/  LOP3.LUT R195, R195, 0xffff, RZ, 0xc0, !PT ;  /* 0x0000ffffc3c37812 */ /* 0x000fe200078ec0ff */
[----:B------:R-:W2:Y:S01]  /*193a0*/  LDL R37, [R1+0xba0] ;  /* 0x000ba00001257983 */ /* 0x000ea20000100800 */
[----:B0-----:R-:W-:Y:S02]  /*193b0*/  @P0 IMAD.MOV.U32 R4, RZ, RZ, R33 ;  /* 0x000000ffff040224 */ /* 0x001fe400078e0021 */
[----:B------:R-:W-:Y:S01]  /*193c0*/  @P0 IMAD.MOV.U32 R5, RZ, RZ, R34 ;  /* 0x000000ffff050224 */ /* 0x000fe200078e0022 */
[----:B------:R-:W-:Y:S01]  /*193d0*/  PRMT R3, RZ, 0x7610, R3 ;  /* 0x00007610ff037816 */ /* 0x000fe20000000003 */
[----:B------:R-:W2:Y:S04]  /*193e0*/  LDL R34, [R1+0xf9c] ;  /* 0x000f9c0001227983 */ /* 0x000ea80000100800 */
[----:B------:R0:W2:Y:S01]  /*193f0*/  @P0 LDG.E.U8 R14, desc[UR32][R4.64] ;  /* 0x00000020040e0981 */ /* 0x0000a2000c1e1100 */
[----:B------:R-:W-:-:S02]  /*19400*/  ISETP.GT.AND P0, PT, R2, 0x3c, PT ;  /* 0x0000003c0200780c */ /* 0x000fc40003f04270 */
[----:B------:R-:W-:Y:S01]  /*19410*/  LOP3.LUT R194, R194, 0xffff, RZ, 0xc0, !PT ;  /* 0x0000ffffc2c27812 */ /* 0x000fe200078ec0ff */
[----:B------:R-:W2:Y:S01]  /*19420*/  LDL R33, [R1+0xf48] ;  /* 0x000f480001217983 */ /* 0x000ea20000100800 */
[----:B0-----:R-:W-:Y:S02]  /*19430*/  @P1 IMAD.MOV.U32 R4, RZ, RZ, R31 ;  /* 0x000000ffff041224 */ /* 0x001fe400078e001f */
[----:B------:R-:W-:Y:S01]  /*19440*/  @P1 IMAD.MOV.U32 R5, RZ, RZ, R32 ;  /* 0x000000ffff051224 */ /* 0x000fe200078e0020 */
[----:B------:R-:W-:Y:S01]  /*19450*/  LOP3.LUT R193, R193, 0xffff, RZ, 0xc0, !PT ;  /* 0x0000ffffc1c17812 */ /* 0x000fe200078ec0ff */
        /* <DEDUP_REMOVED lines=13> */
[----:B----4-:R-:W-:Y:S02]  /*19530*/  @P1 IMAD.MOV.U32 R4, RZ, RZ, R27 ;  /* 0x000000ffff041224 */ /* 0x010fe400078e001b */
[----:B------:R-:W-:Y:S01]  /*19540*/  @P1 IMAD.MOV.U32 R5, RZ, RZ, R28 ;  /* 0x000000ffff051224 */ /* 0x000fe200078e001c */
[----:B------:R-:W-:Y:S01]  /*19550*/  LOP3.LUT R189, R189, 0xffff, RZ, 0xc0, !PT ;  /* 0x0000ffffbdbd7812 */ /* 0x000fe200078ec0ff */
[----:B------:R-:W4:Y:S04]  /*19560*/  LDL R28, [R1+0xf8c] ;  /* 0x000f8c00011c7983 */ /* 0x000f280000100800 */
[----:B------:R3:W4:Y:S01]  /*19570*/  @P1 LDG.E.U8 R11, desc[UR32][R4.64] ;  /* 0x00000020040b1981 */ /* 0x000722000c1e1100 */
[----:B------:R-:W-:-:S02]  /*19580*/  LOP3.LUT R7, R7, 0xffff, RZ, 0xc0, !PT ;  /* 0x0000ffff07077812 */ /* 0x000fc400078ec0ff */
[----:B------:R-:W-:Y:S01]  /*19590*/  LOP3.LUT R6, R6, 0xffff, RZ, 0xc0, !PT ;  /* 0x0000ffff06067812 */ /* 0x000fe200078ec0ff */
[----:B------:R-:W4:Y:S01]  /*195a0*/  LDL R27, [R1+0xf68] ;  /* 0x000f6800011b7983 */ /* 0x000f220000100800 */
[----:B---3--:R-:W-:-:S03]  /*195b0*/  @P0 IMAD.MOV.U32 R4, RZ, RZ, R24 ;  /* 0x000000ffff040224 */ /* 0x008fc600078e0018 */
[----:B------:R-:W3:Y:S01]  /*195c0*/  LDL R24, [R1+0xfb0] ;  /* 0x000fb00001187983 */ /* 0x000ee20000100800 */
[----:B--2---:R-:W-:Y:S01]  /*195d0*/  @P0 IMAD.MOV.U32 R5, RZ, RZ, R26 ;  /* 0x000000ffff050224 */ /* 0x004fe200078e001a */
[----:B------:R-:W-:Y:S02]  /*195e0*/  PRMT R197, R198, 0x3340, R197 ;  /* 0x00003340c6c57816 */ /* 0x000fe400000000c5 */
[----:B------:R-:W2:Y:S04]  /*195f0*/  LDL R26, [R1+0xf6c] ;  /* 0x000f6c00011a7983 */ /* 0x000ea80000100800 */
[----:B------:R0:W2:Y:S01]  /*19600*/  @P0 LDG.E.U8 R10, desc[UR32][R4.64] ;  /* 0x00000020040a0981 */ /* 0x0000a2000c1e1100 */
[----:B------:R-:W-:Y:S02]  /*19610*/  ISETP.GT.AND P0, PT, R2, 0x3f, PT ;  /* 0x0000003f0200780c */ /* 0x000fe40003f04270 */
[----:B------:R-:W-:-:S02]  /*19620*/  PRMT R193, R194, 0x3340, R193 ;  /* 0x00003340c2c17816 */ /* 0x000fc400000000c1 */
[----:B------:R-:W-:Y:S02]  /*19630*/  PRMT R191, R192, 0x3340, R191 ;  /* 0x00003340c0bf7816 */ /* 0x000fe400000000bf */
[----:B------:R-:W-:Y:S02]  /*19640*/  PRMT R189, R190, 0x3340, R189 ;  /* 0x00003340bebd7816 */ /* 0x000fe400000000bd */
[----:B------:R-:W-:Y:S02]  /*19650*/  PRMT R7, R7, 0x3340, R6 ;  /* 0x0000334007077816 */ /* 0x000fe40000000006 */
[----:B------:R-:W-:Y:S02]  /*19660*/  PRMT R6, R193, 0x5410, R191 ;  /* 0x00005410c1067816 */ /* 0x000fe400000000bf */
[----:B------:R-:W-:Y:S01]  /*19670*/  PRMT R7, R189, 0x5410, R7 ;  /* 0x00005410bd077816 */ /* 0x000fe20000000007 */
[----:B0-----:R-:W-:Y:S02]  /*19680*/  @P0 IMAD.MOV.U32 R4, RZ, RZ, R0 ;  /* 0x000000ffff040224 */ /* 0x001fe400078e0000 */
[----:B------:R-:W4:Y:S01]  /*19690*/  LDL R0, [R1+0xfc0] ;  /* 0x000fc00001007983 */ /* 0x000f220000100800 */
[----:B------:R-:W-:Y:S01]  /*196a0*/  @P0 IMAD.MOV.U32 R5, RZ, RZ, R25 ;  /* 0x000000ffff050224 */ /* 0x000fe200078e0019 */
[----:B------:R-:W-:-:S02]  /*196b0*/  LOP3.LUT R188, R188, 0xffff, RZ, 0xc0, !PT ;  /* 0x0000ffffbcbc7812 */ /* 0x000fc400078ec0ff */
[----:B------:R-:W2:Y:S04]  /*196c0*/  LDL R25, [R1+0xf4c] ;  /* 0x000f4c0001197983 */ /* 0x000ea80000100800 */
[----:B------:R0:W2:Y:S02]  /*196d0*/  @P0 LDG.E.U8 R3, desc[UR32][R4.64] ;  /* 0x0000002004030981 */ /* 0x0000a4000c1e1100 */
[----:B0-----:R-:W-:Y:S02]  /*196e0*/  PRMT R4, R200, 0x3340, R199 ;  /* 0x00003340c8047816 */ /* 0x001fe400000000c7 */
[----:B------:R-:W-:Y:S02]  /*196f0*/  PRMT R5, R196, 0x3340, R195 ;  /* 0x00003340c4057816 */ /* 0x000fe400000000c3 */
[----:B------:R-:W-:-:S02]  /*19700*/  PRMT R4, R201, 0x5410, R4 ;  /* 0x00005410c9047816 */ /* 0x000fc40000000004 */
[----:B------:R-:W-:Y:S01]  /*19710*/  PRMT R5, R197, 0x5410, R5 ;  /* 0x00005410c5057816 */ /* 0x000fe20000000005 */
[----:B------:R-:W-:Y:S06]  /*19720*/  BAR.SYNC.DEFER_BLOCKING 0x0 ;  /* 0x0000000000007b1d */ /* 0x000fec0000010000 */
[----:B---3--:R0:W-:Y:S04]  /*19730*/  STS.128 [R24+UR4+0x8000], R4 ;  /* 0x0080000418007988 */ /* 0x0081e80008000c04 */
[----:B0-----:R-:W3:Y:S01]  /*19740*/  LDL R24, [R1+0xfbc] ;  /* 0x000fbc0001187983 */ /* 0x001ee20000100800 */
[----:B------:R-:W-:-:S02]  /*19750*/  LOP3.LUT R187, R187, 0xffff, RZ, 0xc0, !PT ;  /* 0x0000ffffbbbb7812 */ /* 0x000fc400078ec0ff */
[----:B------:R-:W-:Y:S02]  /*19760*/  LOP3.LUT R186, R186, 0xffff, RZ, 0xc0, !PT ;  /* 0x0000ffffbaba7812 */ /* 0x000fe400078ec0ff */
[----:B------:R-:W-:Y:S02]  /*19770*/  LOP3.LUT R185, R185, 0xffff, RZ, 0xc0, !PT ;  /* 0x0000ffffb9b97812 */ /* 0x000fe400078ec0ff */
[----:B------:R-:W-:Y:S02]  /*19780*/  LOP3.LUT R184, R184, 0xffff, RZ, 0xc0, !PT ;  /* 0x0000ffffb8b87812 */ /* 0x000fe400078ec0ff */
[----:B------:R-:W-:Y:S02]  /*19790*/  LOP3.LUT R183, R183, 0xffff, RZ, 0xc0, !PT ;  /* 0x0000ffffb7b77812 */ /* 0x000fe400078ec0ff */
[----:B------:R-:W-:Y:S02]  /*197a0*/  LOP3.LUT R182, R182, 0xffff, RZ, 0xc0, !PT ;  /* 0x0000ffffb6b67812 */ /* 0x000fe400078ec0ff */
        /* <DEDUP_REMOVED lines=9> */
[----:B------:R-:W-:Y:S02]  /*19840*/  PRMT R187, R188, 0x3340, R187 ;  /* 0x00003340bcbb7816 */ /* 0x000fe400000000bb */
[----:B------:R-:W-:Y:S02]  /*19850*/  PRMT R4, R186, 0x3340, R185 ;  /* 0x00003340ba047816 */ /* 0x000fe400000000b9 */
[----:B------:R-:W-:Y:S02]  /*19860*/  PRMT R183, R184, 0x3340, R183 ;  /* 0x00003340b8b77816 */ /* 0x000fe400000000b7 */
[----:B------:R-:W-:-:S02]  /*19870*/  PRMT R5, R182, 0x3340, R181 ;  /* 0x00003340b6057816 */ /* 0x000fc400000000b5 */
[----:B------:R-:W-:Y:S02]  /*19880*/  PRMT R179, R180, 0x3340, R179 ;  /* 0x00003340b4b37816 */ /* 0x000fe400000000b3 */
[----:B------:R-:W-:Y:S02]  /*19890*/  PRMT R6, R178, 0x3340, R177 ;  /* 0x00003340b2067816 */ /* 0x000fe400000000b1 */
[----:B------:R-:W-:Y:S02]  /*198a0*/  PRMT R175, R176, 0x3340, R175 ;  /* 0x00003340b0af7816 */ /* 0x000fe400000000af */
[----:B------:R-:W-:Y:S02]  /*198b0*/  PRMT R7, R174, 0x3340, R172 ;  /* 0x00003340ae077816 */ /* 0x000fe400000000ac */
[----:B------:R-:W-:Y:S02]  /*198c0*/  PRMT R4, R187, 0x5410, R4 ;  /* 0x00005410bb047816 */ /* 0x000fe40000000004 */
[----:B------:R-:W-:-:S02]  /*198d0*/  PRMT R5, R183, 0x5410, R5 ;  /* 0x00005410b7057816 */ /* 0x000fc40000000005 */
[----:B------:R-:W-:Y:S02]  /*198e0*/  PRMT R6, R179, 0x5410, R6 ;  /* 0x00005410b3067816 */ /* 0x000fe40000000006 */
[----:B------:R-:W-:-:S05]  /*198f0*/  PRMT R7, R175, 0x5410, R7 ;  /* 0x00005410af077816 */ /* 0x000fca0000000007 */
[----:B----4-:R1:W-:Y:S02]  /*19900*/  STS.128 [R0+UR4+0x8000], R4 ;  /* 0x0080000400007988 */ /* 0x0103e40008000c04 */
[----:B-1----:R-:W-:-:S04]  /*19910*/  LOP3.LUT R0, R153, 0x3f, RZ, 0xc0, !PT ;  /* 0x0000003f99007812 */ /* 0x002fc800078ec0ff */
[----:B------:R-:W-:Y:S02]  /*19920*/  ISETP.GE.AND P0, PT, R0, R2, PT ;  /* 0x000000020000720c */ /* 0x000fe40003f06270 */
[----:B------:R-:W4:Y:S01]  /*19930*/  LDL R0, [R1+0xfb8] ;  /* 0x000fb80001007983 */ /* 0x000f220000100800 */
        /* <DEDUP_REMOVED lines=27> */
[----:B------:R-:W-:-:S05]  /*19af0*/  PRMT R7, R159, 0x5410, R7 ;  /* 0x000054109f077816 */ /* 0x000fca0000000007 */
[----:B---3--:R0:W-:Y:S04]  /*19b00*/  STS.128 [R24+UR4+0x8000], R4 ;  /* 0x0080000418007988 */ /* 0x0081e80008000c04 */
[----:B0-----:R-:W3:Y:S01]  /*19b10*/  LDL R24, [R1+0xf2c] ;  /* 0x000f2c0001187983 */ /* 0x001ee20000100800 */
[----:B------:R-:W-:Y:S02]  /*19b20*/  LOP3.LUT R20, R20, 0xffff, RZ, 0xc0, !PT ;  /* 0x0000ffff14147812 */ /* 0x000fe400078ec0ff */
[----:B------:R-:W-:Y:S02]  /*19b30*/  LOP3.LUT R19, R19, 0xffff, RZ, 0xc0, !PT ;  /* 0x0000ffff13137812 */ /* 0x000fe400078ec0ff */
[----:B------:R-:W-:Y:S02]  /*19b40*/  LOP3.LUT R18, R18, 0xffff, RZ, 0xc0, !PT ;  /* 0x0000ffff12127812 */ /* 0x000fe400078ec0ff */
[----:B------:R-:W-:-:S02]  /*19b50*/  LOP3.LUT R17, R17, 0xffff, RZ, 0xc0, !PT ;  /* 0x0000ffff11117812 */ /* 0x000fc400078ec0ff */
[----:B------:R-:W-:Y:S02]  /*19b60*/  LOP3.LUT R12, R12, 0xffff, RZ, 0xc0, !PT ;  /* 0x0000ffff0c0c7812 */ /* 0x000fe400078ec0ff */
[----:B------:R-:W-:Y:S02]  /*19b70*/  LOP3.LUT R11, R11, 0xffff, RZ, 0xc0, !PT ;  /* 0x0000ffff0b0b7812 */ /* 0x000fe400078ec0ff */
[----:B--2---:R-:W-:Y:S02]  /*19b80*/  LOP3.LUT R10, R10, 0xffff, RZ, 0xc0, !PT ;  /* 0x0000ffff0a0a7812 */ /* 0x004fe400078ec0ff */
        /* <DEDUP_REMOVED lines=8> */
[----:B------:R-:W-:Y:S01]  /*19c10*/  LOP3.LUT R13, R13, 0xffff, RZ, 0xc0, !PT ;  /* 0x0000ffff0d0d7812 */ /* 0x000fe200078ec0ff */
[----:B------:R-:W-:Y:S01]  /*19c20*/  @!P0 IMAD.MOV.U32 R2, RZ, RZ, R125 ;  /* 0x000000ffff028224 */ /* 0x000fe200078e007d */
[----:B------:R-:W-:Y:S01]  /*19c30*/  PRMT R19, R20, 0x3340, R19 ;  /* 0x0000334014137816 */ /* 0x000fe20000000013 */
[----:B------:R-:W2:Y:S01]  /*19c40*/  LDL.LU R126, [R1+0xd88] ;  /* 0x000d8800017e7983 */ /* 0x000ea20000300800 */
[----:B------:R-:W-:-:S02]  /*19c50*/  PRMT R5, R18, 0x3340, R17 ;  /* 0x0000334012057816 */ /* 0x000fc40000000011 */
[----:B------:R-:W-:Y:S01]  /*19c60*/  PRMT R7, R12, 0x3340, R11 ;  /* 0x000033400c077816 */ /* 0x000fe2000000000b */
[----:B------:R-:W2:Y:S01]  /*19c70*/  LDL.LU R131, [R1+0xd4c] ;  /* 0x000d4c0001837983 */ /* 0x000ea20000300800 */
[----:B------:R-:W-:Y:S02]  /*19c80*/  PRMT R3, R10, 0x3340, R3 ;  /* 0x000033400a037816 */ /* 0x000fe40000000003 */
[----:B------:R-:W-:Y:S01]  /*19c90*/  PRMT R5, R19, 0x5410, R5 ;  /* 0x0000541013057816 */ /* 0x000fe20000000005 */
[----:B------:R-:W2:Y:S01]  /*19ca0*/  LDL.LU R134, [R1+0xd68] ;  /* 0x000d680001867983 */ /* 0x000ea20000300800 */
[----:B------:R-:W-:Y:S01]  /*19cb0*/  PRMT R7, R7, 0x5410, R3 ;  /* 0x0000541007077816 */ /* 0x000fe20000000003 */
[----:B------:R-:W-:Y:S01]  /*19cc0*/  @!P0 IMAD.MOV.U32 R3, RZ, RZ, R127 ;  /* 0x000000ffff038224 */ /* 0x000fe200078e007f */
[----:B------:R-:W-:Y:S01]  /*19cd0*/  PRMT R19, RZ, 0x7610, R19 ;  /* 0x00007610ff137816 */ /* 0x000fe20000000013 */
[----:B------:R-:W2:Y:S01]  /*19ce0*/  LDL.LU R139, [R1+0xd2c] ;  /* 0x000d2c00018b7983 */ /* 0x000ea20000300800 */
[----:B------:R-:W-:-:S02]  /*19cf0*/  PRMT R23, R157, 0x3340, R23 ;  /* 0x000033409d177816 */ /* 0x000fc40000000017 */
[----:B------:R-:W-:Y:S01]  /*19d00*/  PRMT R4, R22, 0x3340, R21 ;  /* 0x0000334016047816 */ /* 0x000fe20000000015 */
[----:B------:R-:W2:Y:S01]  /*19d10*/  LDL.LU R142, [R1+0xd48] ;  /* 0x000d4800018e7983 */ /* 0x000ea20000300800 */
[----:B------:R-:W-:Y:S02]  /*19d20*/  PRMT R15, R16, 0x3340, R15 ;  /* 0x00003340100f7816 */ /* 0x000fe4000000000f */
[----:B------:R-:W-:Y:S01]  /*19d30*/  PRMT R6, R14, 0x3340, R13 ;  /* 0x000033400e067816 */ /* 0x000fe2000000000d */
[----:B------:R0:W2:Y:S01]  /*19d40*/  @!P0 LDG.E.U8 R19, desc[UR32][R2.64] ;  /* 0x0000002002138981 */ /* 0x0000a2000c1e1100 */
[----:B------:R-:W-:Y:S02]  /*19d50*/  PRMT R18, RZ, 0x7610, R18 ;  /* 0x00007610ff127816 */ /* 0x000fe40000000012 */
[----:B------:R-:W-:Y:S01]  /*19d60*/  PRMT R4, R23, 0x5410, R4 ;  /* 0x0000541017047816 */ /* 0x000fe20000000004 */
[----:B------:R-:W2:Y:S01]  /*19d70*/  LDL.LU R147, [R1+0xd0c] ;  /* 0x000d0c0001937983 */ /* 0x000ea20000300800 */
[----:B------:R-:W-:-:S02]  /*19d80*/  PRMT R6, R15, 0x5410, R6 ;  /* 0x000054100f067816 */ /* 0x000fc40000000006 */
[----:B------:R-:W-:Y:S01]  /*19d90*/  PRMT R17, RZ, 0x7610, R17 ;  /* 0x00007610ff117816 */ /* 0x000fe20000000011 */
[----:B------:R-:W2:Y:S01]  /*19da0*/  LDL.LU R150, [R1+0xd28] ;  /* 0x000d280001967983 */ /* 0x000ea20000300800 */
[----:B0-----:R-:W-:Y:S02]  /*19db0*/  @!P0 IMAD.MOV.U32 R2, RZ, RZ, R34 ;  /* 0x000000ffff028224 */ /* 0x001fe400078e0022 */
[----:B------:R-:W-:-:S05]  /*19dc0*/  @!P0 IMAD.MOV.U32 R3, RZ, RZ, R37 ;  /* 0x000000ffff038224 */ /* 0x000fca00078e0025 */
[----:B------:R0:W2:Y:S01]  /*19dd0*/  @!P0 LDG.E.U8 R18, desc[UR32][R2.64] ;  /* 0x0000002002128981 */ /* 0x0000a2000c1e1100 */
[----:B------:R-:W-:-:S03]  /*19de0*/  PRMT R16, RZ, 0x7610, R16 ;  /* 0x00007610ff107816 */ /* 0x000fc60000000010 */
[----:B----4-:R1:W-:Y:S01]  /*19df0*/  STS.128 [R0+UR4+0x8000], R4 ;  /* 0x0080000400007988 */ /* 0x0103e20008000c04 */
[----:B0-----:R-:W-:Y:S02]  /*19e00*/  @!P0 IMAD.MOV.U32 R2, RZ, RZ, R28 ;  /* 0x000000ffff028224 */ /* 0x001fe400078e001c */
[----:B------:R-:W-:-:S05]  /*19e10*/  @!P0 IMAD.MOV.U32 R3, RZ, RZ, R29 ;  /* 0x000000ffff038224 */ /* 0x000fca00078e001d */
[----:B------:R0:W4:Y:S04]  /*19e20*/  @!P0 LDG.E.U8 R17, desc[UR32][R2.64] ;  /* 0x0000002002118981 */ /* 0x000128000c1e1100 */
[----:B-1----:R-:W4:Y:S04]  /*19e30*/  LDL.LU R0, [R1+0x6c8] ;  /* 0x0006c80001007983 */ /* 0x002f280000300800 */
[----:B------:R-:W2:Y:S04]  /*19e40*/  LDL R29, [R1+0xee8] ;  /* 0x000ee800011d7983 */ /* 0x000ea80000100800 */
[----:B------:R-:W4:Y:S01]  /*19e50*/  LDL R28, [R1+0xeec] ;  /* 0x000eec00011c7983 */ /* 0x000f220000100800 */
[----:B0-----:R-:W-:-:S02]  /*19e60*/  @!P0 IMAD.MOV.U32 R2, RZ, RZ, R26 ;  /* 0x000000ffff028224 */ /* 0x001fc400078e001a */
[----:B------:R-:W-:Y:S01]  /*19e70*/  @!P0 IMAD.MOV.U32 R3, RZ, RZ, R27 ;  /* 0x000000ffff038224 */ /* 0x000fe200078e001b */
[----:B------:R-:W4:Y:S04]  /*19e80*/  LDL R26, [R1+0xecc] ;  /* 0x000ecc00011a7983 */ /* 0x000f280000100800 */
[----:B------:R-:W4:Y:S04]  /*19e90*/  LDL R27, [R1+0xec8] ;  /* 0x000ec800011b7983 */ /* 0x000f280000100800 */
[----:B------:R0:W4:Y:S04]  /*19ea0*/  @!P0 LDG.E.U8 R16, desc[UR32][R2.64] ;  /* 0x0000002002108981 */ /* 0x000128000c1e1100 */
[----:B------:R-:W4:Y:S01]  /*19eb0*/  LDL R132, [R1+0xea8] ;  /* 0x000ea80001847983 */ /* 0x000f220000100800 */
[----:B------:R-:W-:-:S03]  /*19ec0*/  PRMT R15, RZ, 0x7610, R15 ;  /* 0x00007610ff0f7816 */ /* 0x000fc6000000000f */
[----:B------:R-:W4:Y:S01]  /*19ed0*/  LDL R130, [R1+0xe88] ;  /* 0x000e880001827983 */ /* 0x000f220000100800 */
[----:B0-----:R-:W-:-:S03]  /*19ee0*/  @!P0 IMAD.MOV.U32 R2, RZ, RZ, R25 ;  /* 0x000000ffff028224 */ /* 0x001fc600078e0019 */
[----:B------:R-:W4:Y:S01]  /*19ef0*/  LDL R25, [R1+0xeac] ;  /* 0x000eac0001197983 */ /* 0x000f220000100800 */
[----:B------:R-:W-:-:S03]  /*19f00*/  @!P0 IMAD.MOV.U32 R3, RZ, RZ, R33 ;  /* 0x000000ffff038224 */ /* 0x000fc600078e0021 */
[----:B------:R-:W4:Y:S04]  /*19f10*/  LDL R129, [R1+0xe8c] ;  /* 0x000e8c0001817983 */ /* 0x000f280000100800 */
[----:B------:R3:W4:Y:S04]  /*19f20*/  @!P0 LDG.E.U8 R15, desc[UR32][R2.64] ;  /* 0x00000020020f8981 */ /* 0x000728000c1e1100 */
[----:B------:R-:W4:Y:S04]  /*19f30*/  LDL R128, [R1+0xe68] ;  /* 0x000e680001807983 */ /* 0x000f280000100800 */
[----:B------:R-:W4:Y:S04]  /*19f40*/  LDL R127, [R1+0xe48] ;  /* 0x000e4800017f7983 */ /* 0x000f280000100800 */
[----:B------:R-:W4:Y:S04]  /*19f50*/  LDL R125, [R1+0xe4c] ;  /* 0x000e4c00017d7983 */ /* 0x000f280000100800 */
[----:B------:R-:W4:Y:S04]  /*19f60*/  LDL R37, [R1+0xe28] ;  /* 0x000e280001257983 */ /* 0x000f280000100800 */
[----:B------:R-:W4:Y:S01]  /*19f70*/  LDL R34, [R1+0xe2c] ;  /* 0x000e2c0001227983 */ /* 0x000f220000100800 */
[----:B------:R-:W-:-:S03]  /*19f80*/  PRMT R14, RZ, 0x7610, R14 ;  /* 0x00007610ff0e7816 */ /* 0x000fc6000000000e */
[----:B------:R-:W4:Y:S01]  /*19f90*/  LDL R33, [R1+0xe08] ;  /* 0x000e080001217983 */ /* 0x000f220000100800 */
[----:B---3--:R-:W-:-:S03]  /*19fa0*/  @!P0 IMAD.MOV.U32 R2, RZ, RZ, R24 ;  /* 0x000000ffff028224 */ /* 0x008fc600078e0018 */
[----:B------:R-:W3:Y:S01]  /*19fb0*/  LDL R24, [R1+0xe6c] ;  /* 0x000e6c0001187983 */ /* 0x000ee20000100800 */
[----:B------:R-:W-:-:S03]  /*19fc0*/  @!P0 IMAD.MOV.U32 R3, RZ, RZ, R32 ;  /* 0x000000ffff038224 */ /* 0x000fc600078e0020 */
[----:B------:R-:W3:Y:S04]  /*19fd0*/  LDL R32, [R1+0xe0c] ;  /* 0x000e0c0001207983 */ /* 0x000ee80000100800 */
[----:B------:R0:W3:Y:S01]  /*19fe0*/  @!P0 LDG.E.U8 R14, desc[UR32][R2.64] ;  /* 0x00000020020e8981 */ /* 0x0000e2000c1e1100 */
[----:B------:R-:W-:Y:S01]  /*19ff0*/  PRMT R13, RZ, 0x7610, R13 ;  /* 0x00007610ff0d7816 */ /* 0x000fe2000000000d */
[----:B0-----:R-:W-:Y:S02]  /*1a000*/  @!P0 IMAD.MOV.U32 R3, RZ, RZ, R31 ;  /* 0x000000ffff038224 */ /* 0x001fe400078e001f */
[----:B------:R-:W3:Y:S01]  /*1a010*/  LDL R31, [R1+0xde8] ;  /* 0x000de800011f7983 */ /* 0x000ee20000100800 */
[----:B------:R-:W-:Y:S01]  /*1a020*/  @!P0 IMAD.MOV.U32 R2, RZ, RZ, R30 ;  /* 0x000000ffff028224 */ /* 0x000fe200078e001e */
[----:B------:R-:W-:-:S02]  /*1a030*/  PRMT R12, RZ, 0x7610, R12 ;  /* 0x00007610ff0c7816 */ /* 0x000fc4000000000c */
[----:B------:R-:W3:Y:S04]  /*1a040*/  LDL R30, [R1+0xdec] ;  /* 0x000dec00011e7983 */ /* 0x000ee80000100800 */
[----:B------:R2:W3:Y:S01]  /*1a050*/  @!P0 LDG.E.U8 R13, desc[UR32][R2.64] ;  /* 0x00000020020d8981 */ /* 0x0004e2000c1e1100 */
[----:B------:R-:W-:Y:S02]  /*1a060*/  PRMT R11, RZ, 0x7610, R11 ;  /* 0x00007610ff0b7816 */ /* 0x000fe4000000000b */
[----:B------:R-:W-:Y:S02]  /*1a070*/  PRMT R10, RZ, 0x7610, R10 ;  /* 0x00007610ff0a7816 */ /* 0x000fe4000000000a */
[----:B------:R-:W-:Y:S01]  /*1a080*/  PRMT R7, RZ, 0x7610, R7 ;  /* 0x00007610ff077816 */ /* 0x000fe20000000007 */
[----:B--2---:R-:W-:-:S02]  /*1a090*/  @!P0 IMAD.MOV.U32 R3, RZ, RZ, R29 ;  /* 0x000000ffff038224 */ /* 0x004fc400078e001d */
[----:B------:R-:W2:Y:S01]  /*1a0a0*/  LDL R29, [R1+0xdc8] ;  /* 0x000dc800011d7983 */ /* 0x000ea20000100800 */
[----:B----4-:R-:W-:-:S03]  /*1a0b0*/  @!P0 IMAD.MOV.U32 R2, RZ, RZ, R28 ;  /* 0x000000ffff028224 */ /* 0x010fc600078e001c */
[----:B------:R-:W4:Y:S04]  /*1a0c0*/  LDL R28, [R1+0xdcc] ;  /* 0x000dcc00011c7983 */ /* 0x000f280000100800 */
[----:B------:R0:W4:Y:S02]  /*1a0d0*/  @!P0 LDG.E.U8 R12, desc[UR32][R2.64] ;  /* 0x00000020020c8981 */ /* 0x000124000c1e1100 */
[----:B0-----:R-:W-:Y:S02]  /*1a0e0*/  @!P0 IMAD.MOV.U32 R2, RZ, RZ, R26 ;  /* 0x000000ffff028224 */ /* 0x001fe400078e001a */
[----:B------:R-:W-:Y:S01]  /*1a0f0*/  @!P0 IMAD.MOV.U32 R3, RZ, RZ, R27 ;  /* 0x000000ffff038224 */ /* 0x000fe200078e001b */
[----:B------:R-:W4:Y:S04]  /*1a100*/  LDL R26, [R1+0xdac] ;  /* 0x000dac00011a7983 */ /* 0x000f280000100800 */
[----:B------:R0:W4:Y:S04]  /*1a110*/  @!P0 LDG.E.U8 R11, desc[UR32][R2.64] ;  /* 0x00000020020b8981 */ /* 0x000128000c1e1100 */
[----:B------:R-:W4:Y:S01]  /*1a120*/  LDL R27, [R1+0xda8] ;  /* 0x000da800011b7983 */ /* 0x000f220000100800 */
[----:B0-----:R-:W-:-:S02]  /*1a130*/  @!P0 IMAD.MOV.U32 R2, RZ, RZ, R25 ;  /* 0x000000ffff028224 */ /* 0x001fc400078e0019 */
[----:B------:R-:W-:Y:S01]  /*1a140*/  @!P0 IMAD.MOV.U32 R3, RZ, RZ, R132 ;  /* 0x000000ffff038224 */ /* 0x000fe200078e0084 */
[----:B------:R-:W4:Y:S04]  /*1a150*/  LDL R25, [R1+0xd8c] ;  /* 0x000d8c0001197983 */ /* 0x000f280000100800 */
[----:B------:R0:W4:Y:S02]  /*1a160*/  @!P0 LDG.E.U8 R10, desc[UR32][R2.64] ;  /* 0x00000020020a8981 */ /* 0x000124000c1e1100 */
[----:B0-----:R-:W-:Y:S02]  /*1a170*/  @!P0 IMAD.MOV.U32 R2, RZ, RZ, R129 ;  /* 0x000000ffff028224 */ /* 0x001fe400078e0081 */
[----:B------:R-:W-:Y:S01]  /*1a180*/  @!P0 IMAD.MOV.U32 R3, RZ, RZ, R130 ;  /* 0x000000ffff038224 */ /* 0x000fe200078e0082 */
[----:B------:R-:W-:Y:S01]  /*1a190*/  PRMT R6, RZ, 0x7610, R6 ;  /* 0x00007610ff067816 */ /* 0x000fe20000000006 */
[----:B------:R-:W4:Y:S04]  /*1a1a0*/  LDL R129, [R1+0x930] ;  /* 0x0009300001817983 */ /* 0x000f280000100800 */
[----:B------:R3:W4:Y:S02]  /*1a1b0*/  @!P0 LDG.E.U8 R7, desc[UR32][R2.64] ;  /* 0x0000002002078981 */ /* 0x000724000c1e1100 */
[----:B---3--:R-:W-:-:S02]  /*1a1c0*/  @!P0 IMAD.MOV.U32 R2, RZ, RZ, R24 ;  /* 0x000000ffff028224 */ /* 0x008fc400078e0018 */
[----:B------:R-:W3:Y:S01]  /*1a1d0*/  LDL R24, [R1+0xd6c] ;  /* 0x000d6c0001187983 */ /* 0x000ee20000100800 */
[----:B------:R-:W-:Y:S01]  /*1a1e0*/  @!P0 IMAD.MOV.U32 R3, RZ, RZ, R128 ;  /* 0x000000ffff038224 */ /* 0x000fe200078e0080 */
[----:B------:R-:W-:Y:S02]  /*1a1f0*/  PRMT R5, RZ, 0x7610, R5 ;  /* 0x00007610ff057816 */ /* 0x000fe40000000005 */
[----:B------:R-:W-:Y:S01]  /*1a200*/  PRMT R4, RZ, 0x7610, R4 ;  /* 0x00007610ff047816 */ /* 0x000fe20000000004 */
[----:B------:R-:W3:Y:S04]  /*1a210*/  LDL R128, [R1+0x934] ;  /* 0x0009340001807983 */ /* 0x000ee80000100800 */
[----:B------:R0:W3:Y:S02]  /*1a220*/  @!P0 LDG.E.U8 R6, desc[UR32][R2.64] ;  /* 0x0000002002068981 */ /* 0x0000e4000c1e1100 */
[----:B0-----:R-:W-:-:S02]  /*1a230*/  @!P0 IMAD.MOV.U32 R2, RZ, RZ, R125 ;  /* 0x000000ffff028224 */ /* 0x001fc400078e007d */
[----:B------:R-:W-:Y:S01]  /*1a240*/  @!P0 IMAD.MOV.U32 R3, RZ, RZ, R127 ;  /* 0x000000ffff038224 */ /* 0x000fe200078e007f */
[----:B------:R-:W-:Y:S01]  /*1a250*/  PRMT R20, RZ, 0x7610, R20 ;  /* 0x00007610ff147816 */ /* 0x000fe20000000014 */
[----:B------:R-:W3:Y:S04]  /*1a260*/  LDL R127, [R1+0xc88] ;  /* 0x000c8800017f7983 */ /* 0x000ee80000100800 */
[----:B------:R0:W3:Y:S01]  /*1a270*/  @!P0 LDG.E.U8 R5, desc[UR32][R2.64] ;  /* 0x0000002002058981 */ /* 0x0000e2000c1e1100 */
[----:B------:R-:W-:Y:S02]  /*1a280*/  PRMT R21, RZ, 0x7610, R21 ;  /* 0x00007610ff157816 */ /* 0x000fe40000000015 */
[----:B------:R-:W-:Y:S01]  /*1a290*/  PRMT R23, RZ, 0x7610, R23 ;  /* 0x00007610ff177816 */ /* 0x000fe20000000017 */
[----:B------:R-:W3:Y:S01]  /*1a2a0*/  LDL R125, [R1+0xc8c] ;  /* 0x000c8c00017d7983 */ /* 0x000ee20000100800 */
[----:B0-----:R-:W-:-:S02]  /*1a2b0*/  @!P0 IMAD.MOV.U32 R2, RZ, RZ, R34 ;  /* 0x000000ffff028224 */ /* 0x001fc400078e0022 */
[----:B------:R-:W-:Y:S01]  /*1a2c0*/  @!P0 IMAD.MOV.U32 R3, RZ, RZ, R37 ;  /* 0x000000ffff038224 */ /* 0x000fe200078e0025 */
[----:B------:R-:W3:Y:S04]  /*1a2d0*/  LDL R34, [R1+0xcec] ;  /* 0x000cec0001227983 */ /* 0x000ee80000100800 */
[----:B------:R0:W3:Y:S04]  /*1a2e0*/  @!P0 LDG.E.U8 R4, desc[UR32][R2.64] ;  /* 0x0000002002048981 */ /* 0x0000e8000c1e1100 */
[----:B------:R-:W3:Y:S01]  /*1a2f0*/  LDL R37, [R1+0xce8] ;  /* 0x000ce80001257983 */ /* 0x000ee20000100800 */
        /* <DEDUP_REMOVED lines=8> */
[----:B0-----:R-:W-:-:S03]  /*1a380*/  @!P0 IMAD.MOV.U32 R3, RZ, RZ, R31 ;  /* 0x000000ffff038224 */ /* 0x001fc600078e001f */
[----:B------:R-:W3:Y:S01]  /*1a390*/  LDL R31, [R1+0xd08] ;  /* 0x000d0800011f7983 */ /* 0x000ee20000100800 */
[----:B------:R-:W-:-:S03]  /*1a3a0*/  @!P0 IMAD.MOV.U32 R2, RZ, RZ, R30 ;  /* 0x000000ffff028224 */ /* 0x000fc600078e001e */
[----:B------:R-:W3:Y:S04]  /*1a3b0*/  LDL R30, [R1+0xccc] ;  /* 0x000ccc00011e7983 */ /* 0x000ee80000100800 */
[----:B------:R2:W3:Y:S02]  /*1a3c0*/  @!P0 LDG.E.U8 R21, desc[UR32][R2.64] ;  /* 0x0000002002158981 */ /* 0x0004e4000c1e1100 */
[----:B--2---:R-:W-:Y:S02]  /*1a3d0*/  @!P0 IMAD.MOV.U32 R3, RZ, RZ, R29 ;  /* 0x000000ffff038224 */ /* 0x004fe400078e001d */
[----:B------:R-:W2:Y:S01]  /*1a3e0*/  LDL R29, [R1+0xca8] ;  /* 0x000ca800011d7983 */ /* 0x000ea20000100800 */
[----:B----4-:R-:W-:-:S03]  /*1a3f0*/  @!P0 IMAD.MOV.U32 R2, RZ, RZ, R28 ;  /* 0x000000ffff028224 */ /* 0x010fc600078e001c */
[----:B------:R-:W4:Y:S04]  /*1a400*/  LDL R28, [R1+0xcac] ;  /* 0x000cac00011c7983 */ /* 0x000f280000100800 */
[----:B------:R0:W2:Y:S02]  /*1a410*/  @!P0 LDG.E.U8 R23, desc[UR32][R2.64] ;  /* 0x0000002002178981 */ /* 0x0000a4000c1e1100 */
[----:B0-----:R-:W-:Y:S01]  /*1a420*/  @!P0 IMAD.MOV.U32 R2, RZ, RZ, R26 ;  /* 0x000000ffff028224 */ /* 0x001fe200078e001a */
[----:B------:R-:W-:Y:S01]  /*1a430*/  PRMT R159, RZ, 0x7610, R159 ;  /* 0x00007610ff9f7816 */ /* 0x000fe2000000009f */
[----:B------:R-:W2:Y:S01]  /*1a440*/  LDL R26, [R1+0xc48] ;  /* 0x000c4800011a7983 */ /* 0x000ea20000100800 */
[----:B------:R-:W-:-:S03]  /*1a450*/  @!P0 IMAD.MOV.U32 R3, RZ, RZ, R27 ;  /* 0x000000ffff038224 */ /* 0x000fc600078e001b */
[----:B------:R-:W2:Y:S04]  /*1a460*/  LDL R27, [R1+0xc68] ;  /* 0x000c6800011b7983 */ /* 0x000ea80000100800 */
[----:B------:R0:W2:Y:S02]  /*1a470*/  @!P0 LDG.E.U8 R156, desc[UR32][R2.64] ;  /* 0x00000020029c8981 */ /* 0x0000a4000c1e1100 */
[----:B0-----:R-:W-:Y:S02]  /*1a480*/  @!P0 IMAD.MOV.U32 R2, RZ, RZ, R25 ;  /* 0x000000ffff028224 */ /* 0x001fe400078e0019 */
[----:B------:R-:W-:Y:S01]  /*1a490*/  @!P0 IMAD.MOV.U32 R3, RZ, RZ, R126 ;  /* 0x000000ffff038224 */ /* 0x000fe200078e007e */
[----:B------:R-:W2:Y:S04]  /*1a4a0*/  LDL R25, [R1+0xc4c] ;  /* 0x000c4c0001197983 */ /* 0x000ea80000100800 */
[----:B------:R3:W2:Y:S02]  /*1a4b0*/  @!P0 LDG.E.U8 R157, desc[UR32][R2.64] ;  /* 0x00000020029d8981 */ /* 0x0006a4000c1e1100 */
[----:B---3--:R-:W-:-:S02]  /*1a4c0*/  @!P0 IMAD.MOV.U32 R2, RZ, RZ, R24 ;  /* 0x000000ffff028224 */ /* 0x008fc400078e0018 */
[----:B------:R-:W3:Y:S01]  /*1a4d0*/  LDL R24, [R1+0xc6c] ;  /* 0x000c6c0001187983 */ /* 0x000ee20000100800 */
[----:B------:R-:W-:-:S05]  /*1a4e0*/  @!P0 IMAD.MOV.U32 R3, RZ, RZ, R134 ;  /* 0x000000ffff038224 */ /* 0x000fca00078e0086 */
[----:B------:R0:W3:Y:S01]  /*1a4f0*/  @!P0 LDG.E.U8 R158, desc[UR32][R2.64] ;  /* 0x00000020029e8981 */ /* 0x0000e2000c1e1100 */
[----:B------:R-:W-:Y:S01]  /*1a500*/  PRMT R160, RZ, 0x7610, R160 ;  /* 0x00007610ffa07816 */ /* 0x000fe200000000a0 */
[----:B0-----:R-:W-:Y:S02]  /*1a510*/  @!P0 IMAD.MOV.U32 R2, RZ, RZ, R131 ;  /* 0x000000ffff028224 */ /* 0x001fe400078e0083 */
[----:B------:R-:W-:-:S05]  /*1a520*/  @!P0 IMAD.MOV.U32 R3, RZ, RZ, R142 ;  /* 0x000000ffff038224 */ /* 0x000fca00078e008e */
[----:B------:R0:W3:Y:S02]  /*1a530*/  @!P0 LDG.E.U8 R159, desc[UR32][R2.64] ;  /* 0x00000020029f8981 */ /* 0x0000e4000c1e1100 */
[----:B0-----:R-:W-:Y:S02]  /*1a540*/  @!P0 IMAD.MOV.U32 R2, RZ, RZ, R139 ;  /* 0x000000ffff028224 */ /* 0x001fe400078e008b */
[----:B------:R-:W-:-:S05]  /*1a550*/  @!P0 IMAD.MOV.U32 R3, RZ, RZ, R150 ;  /* 0x000000ffff038224 */ /* 0x000fca00078e0096 */
[----:B------:R0:W3:Y:S01]  /*1a560*/  @!P0 LDG.E.U8 R160, desc[UR32][R2.64] ;  /* 0x0000002002a08981 */ /* 0x0000e2000c1e1100 */
[----:B------:R-:W-:Y:S02]  /*1a570*/  PRMT R162, RZ, 0x7610, R162 ;  /* 0x00007610ffa27816 */ /* 0x000fe400000000a2 */
[----:B------:R-:W-:Y:S01]  /*1a580*/  PRMT R163, RZ, 0x7610, R163 ;  /* 0x00007610ffa37816 */ /* 0x000fe200000000a3 */
[----:B0-----:R-:W-:Y:S01]  /*1a590*/  @!P0 IMAD.MOV.U32 R2, RZ, RZ, R147 ;  /* 0x000000ffff028224 */ /* 0x001fe200078e0093 */
[----:B------:R-:W-:Y:S01]  /*1a5a0*/  PRMT R164, RZ, 0x7610, R164 ;  /* 0x00007610ffa47816 */ /* 0x000fe200000000a4 */
[----:B------:R-:W-:Y:S02]  /*1a5b0*/  @!P0 IMAD.MOV.U32 R3, RZ, RZ, R31 ;  /* 0x000000ffff038224 */ /* 0x000fe400078e001f */
[----:B------:R-:W3:Y:S04]  /*1a5c0*/  LDL R31, [R1+0xc2c] ;  /* 0x000c2c00011f7983 */ /* 0x000ee80000100800 */
[----:B------:R0:W3:Y:S02]  /*1a5d0*/  @!P0 LDG.E.U8 R162, desc[UR32][R2.64] ;  /* 0x0000002002a28981 */ /* 0x0000e4000c1e1100 */
[----:B0-----:R-:W-:-:S02]  /*1a5e0*/  @!P0 IMAD.MOV.U32 R2, RZ, RZ, R34 ;  /* 0x000000ffff028224 */ /* 0x001fc400078e0022 */
[----:B------:R-:W-:Y:S01]  /*1a5f0*/  @!P0 IMAD.MOV.U32 R3, RZ, RZ, R37 ;  /* 0x000000ffff038224 */ /* 0x000fe200078e0025 */
[----:B------:R-:W3:Y:S04]  /*1a600*/  LDL R34, [R1+0xc0c] ;  /* 0x000c0c0001227983 */ /* 0x000ee80000100800 */
[----:B------:R-:W3:Y:S04]  /*1a610*/  LDL R37, [R1+0xc08] ;  /* 0x000c080001257983 */ /* 0x000ee80000100800 */
[----:B------:R0:W3:Y:S01]  /*1a620*/  @!P0 LDG.E.U8 R163, desc[UR32][R2.64] ;  /* 0x0000002002a38981 */ /* 0x0000e2000c1e1100 */
[----:B------:R-:W-:Y:S01]  /*1a630*/  PRMT R165, RZ, 0x7610, R165 ;  /* 0x00007610ffa57816 */ /* 0x000fe200000000a5 */
[----:B0-----:R-:W-:-:S02]  /*1a640*/  @!P0 IMAD.MOV.U32 R2, RZ, RZ, R30 ;  /* 0x000000ffff028224 */ /* 0x001fc400078e001e */
[----:B------:R-:W-:Y:S01]  /*1a650*/  @!P0 IMAD.MOV.U32 R3, RZ, RZ, R33 ;  /* 0x000000ffff038224 */ /* 0x000fe200078e0021 */
[----:B------:R-:W3:Y:S04]  /*1a660*/  LDL R30, [R1+0xbec] ;  /* 0x000bec00011e7983 */ /* 0x000ee80000100800 */
[----:B------:R4:W3:Y:S04]  /*1a670*/  @!P0 LDG.E.U8 R164, desc[UR32][R2.64] ;  /* 0x0000002002a48981 */ /* 0x0008e8000c1e1100 */
[----:B------:R-:W3:Y:S01]  /*1a680*/  LDL R33, [R1+0xbe8] ;  /* 0x000be80001217983 */ /* 0x000ee20000100800 */
[----:B------:R-:W-:Y:S01]  /*1a690*/  PRMT R166, RZ, 0x7610, R166 ;  /* 0x00007610ffa67816 */ /* 0x000fe200000000a6 */
[----:B----4-:R-:W-:-:S02]  /*1a6a0*/  @!P0 IMAD.MOV.U32 R2, RZ, RZ, R28 ;  /* 0x000000ffff028224 */ /* 0x010fc400078e001c */
[----:B--2---:R-:W-:Y:S01]  /*1a6b0*/  @!P0 IMAD.MOV.U32 R3, RZ, RZ, R29 ;  /* 0x000000ffff038224 */ /* 0x004fe200078e001d */
[----:B------:R-:W2:Y:S04]  /*1a6c0*/  LDL R28, [R1+0xbcc] ;  /* 0x000bcc00011c7983 */ /* 0x000ea80000100800 */
[----:B------:R0:W4:Y:S04]  /*1a6d0*/  @!P0 LDG.E.U8 R165, desc[UR32][R2.64] ;  /* 0x0000002002a58981 */ /* 0x000128000c1e1100 */
[----:B------:R-:W4:Y:S01]  /*1a6e0*/  LDL R29, [R1+0xbc8] ;  /* 0x000bc800011d7983 */ /* 0x000f220000100800 */
[----:B------:R-:W-:Y:S01]  /*1a6f0*/  PRMT R167, RZ, 0x7610, R167 ;  /* 0x00007610ffa77816 */ /* 0x000fe200000000a7 */
[----:B0-----:R-:W-:-:S02]  /*1a700*/  @!P0 IMAD.MOV.U32 R2, RZ, RZ, R125 ;  /* 0x000000ffff028224 */ /* 0x001fc400078e007d */
[----:B------:R-:W-:Y:S01]  /*1a710*/  @!P0 IMAD.MOV.U32 R3, RZ, RZ, R127 ;  /* 0x000000ffff038224 */ /* 0x000fe200078e007f */
[----:B------:R-:W-:Y:S01]  /*1a720*/  PRMT R169, RZ, 0x7610, R169 ;  /* 0x00007610ffa97816 */ /* 0x000fe200000000a9 */
[----:B------:R-:W4:Y:S04]  /*1a730*/  LDL R127, [R1+0x910] ;  /* 0x00091000017f7983 */ /* 0x000f280000100800 */
[----:B------:R0:W4:Y:S01]  /*1a740*/  @!P0 LDG.E.U8 R166, desc[UR32][R2.64] ;  /* 0x0000002002a68981 */ /* 0x000122000c1e1100 */
[----:B------:R-:W-:Y:S02]  /*1a750*/  PRMT R170, RZ, 0x7610, R170 ;  /* 0x00007610ffaa7816 */ /* 0x000fe400000000aa */
[----:B------:R-:W-:Y:S01]  /*1a760*/  PRMT R171, RZ, 0x7610, R171 ;  /* 0x00007610ffab7816 */ /* 0x000fe200000000ab */
[----:B------:R-:W4:Y:S01]  /*1a770*/  LDL R125, [R1+0x914] ;  /* 0x00091400017d7983 */ /* 0x000f220000100800 */
[----:B0-----:R-:W-:-:S03]  /*1a780*/  @!P0 IMAD.MOV.U32 R3, RZ, RZ, R27 ;  /* 0x000000ffff038224 */ /* 0x001fc600078e001b */
[----:B------:R-:W4:Y:S01]  /*1a790*/  LDL R27, [R1+0x990] ;  /* 0x00099000011b7983 */ /* 0x000f220000100800 */
[----:B---3--:R-:W-:-:S03]  /*1a7a0*/  @!P0 IMAD.MOV.U32 R2, RZ, RZ, R24 ;  /* 0x000000ffff028224 */ /* 0x008fc600078e0018 */
[----:B------:R-:W3:Y:S04]  /*1a7b0*/  LDL R24, [R1+0x994] ;  /* 0x0009940001187983 */ /* 0x000ee80000100800 */
[----:B------:R0:W3:Y:S02]  /*1a7c0*/  @!P0 LDG.E.U8 R167, desc[UR32][R2.64] ;  /* 0x0000002002a78981 */ /* 0x0000e4000c1e1100 */
[----:B0-----:R-:W-:Y:S02]  /*1a7d0*/  @!P0 IMAD.MOV.U32 R2, RZ, RZ, R25 ;  /* 0x000000ffff028224 */ /* 0x001fe400078e0019 */
[----:B------:R-:W3:Y:S01]  /*1a7e0*/  LDL R25, [R1+0x974] ;  /* 0x0009740001197983 */ /* 0x000ee20000100800 */
[----:B------:R-:W-:-:S03]  /*1a7f0*/  @!P0 IMAD.MOV.U32 R3, RZ, RZ, R26 ;  /* 0x000000ffff038224 */ /* 0x000fc600078e001a */
[----:B------:R-:W3:Y:S04]  /*1a800*/  LDL R26, [R1+0x970] ;  /* 0x00097000011a7983 */ /* 0x000ee80000100800 */
[----:B------:R0:W3:Y:S02]  /*1a810*/  @!P0 LDG.E.U8 R169, desc[UR32][R2.64] ;  /* 0x0000002002a98981 */ /* 0x0000e4000c1e1100 */
[----:B0-----:R-:W-:Y:S02]  /*1a820*/  @!P0 IMAD.MOV.U32 R3, RZ, RZ, R32 ;  /* 0x000000ffff038224 */ /* 0x001fe400078e0020 */
[----:B------:R-:W3:Y:S01]  /*1a830*/  LDL R32, [R1+0x950] ;  /* 0x0009500001207983 */ /* 0x000ee20000100800 */
[----:B------:R-:W-:Y:S02]  /*1a840*/  PRMT R172, RZ, 0x7610, R172 ;  /* 0x00007610ffac7816 */ /* 0x000fe400000000ac */
[----:B------:R-:W-:Y:S01]  /*1a850*/  PRMT R173, RZ, 0x7610, R173 ;  /* 0x00007610ffad7816 */ /* 0x000fe200000000ad */
[----:B------:R-:W-:-:S02]  /*1a860*/  @!P0 IMAD.MOV.U32 R2, RZ, RZ, R31 ;  /* 0x000000ffff028224 */ /* 0x000fc400078e001f */
        /* <DEDUP_REMOVED lines=9> */
[----:B------:R-:W-:-:S03]  /*1a900*/  @!P0 IMAD.MOV.U32 R3, RZ, RZ, R33 ;  /* 0x000000ffff038224 */ /* 0x000fc600078e0021 */
[----:B------:R-:W3:Y:S04]  /*1a910*/  LDL R33, [R1+0x8d4] ;  /* 0x0008d40001217983 */ /* 0x000ee80000100800 */
[----:B------:R2:W3:Y:S01]  /*1a920*/  @!P0 LDG.E.U8 R172, desc[UR32][R2.64] ;  /* 0x0000002002ac8981 */ /* 0x0004e2000c1e1100 */
[----:B------:R-:W-:Y:S01]  /*1a930*/  PRMT R174, RZ, 0x7610, R174 ;  /* 0x00007610ffae7816 */ /* 0x000fe200000000ae */
[----:B--2---:R-:W-:Y:S02]  /*1a940*/  @!P0 IMAD.MOV.U32 R2, RZ, RZ, R28 ;  /* 0x000000ffff028224 */ /* 0x004fe400078e001c */
[----:B----4-:R-:W-:Y:S01]  /*1a950*/  @!P0 IMAD.MOV.U32 R3, RZ, RZ, R29 ;  /* 0x000000ffff038224 */ /* 0x010fe200078e001d */
[----:B------:R-:W2:Y:S04]  /*1a960*/  LDL R28, [R1+0x8b4] ;  /* 0x0008b400011c7983 */ /* 0x000ea80000100800 */
[----:B------:R-:W4:Y:S04]  /*1a970*/  LDL R29, [R1+0x8b0] ;  /* 0x0008b000011d7983 */ /* 0x000f280000100800 */
[----:B------:R0:W4:Y:S02]  /*1a980*/  @!P0 LDG.E.U8 R173, desc[UR32][R2.64] ;  /* 0x0000002002ad8981 */ /* 0x000124000c1e1100 */
[----:B0-----:R-:W-:-:S02]  /*1a990*/  @!P0 IMAD.MOV.U32 R3, RZ, RZ, R27 ;  /* 0x000000ffff038224 */ /* 0x001fc400078e001b */
[----:B------:R-:W4:Y:S01]  /*1a9a0*/  LDL R27, [R1+0x890] ;  /* 0x00089000011b7983 */ /* 0x000f220000100800 */
[----:B---3--:R-:W-:-:S03]  /*1a9b0*/  @!P0 IMAD.MOV.U32 R2, RZ, RZ, R24 ;  /* 0x000000ffff028224 */ /* 0x008fc600078e0018 */
[----:B------:R-:W3:Y:S04]  /*1a9c0*/  LDL R24, [R1+0x894] ;  /* 0x0008940001187983 */ /* 0x000ee80000100800 */
[----:B------:R0:W3:Y:S02]  /*1a9d0*/  @!P0 LDG.E.U8 R174, desc[UR32][R2.64] ;  /* 0x0000002002ae8981 */ /* 0x0000e4000c1e1100 */
[----:B0-----:R-:W-:Y:S02]  /*1a9e0*/  @!P0 IMAD.MOV.U32 R2, RZ, RZ, R25 ;  /* 0x000000ffff028224 */ /* 0x001fe400078e0019 */
[----:B------:R-:W3:Y:S01]  /*1a9f0*/  LDL R25, [R1+0x874] ;  /* 0x0008740001197983 */ /* 0x000ee20000100800 */
[----:B------:R-:W-:-:S03]  /*1aa00*/  @!P0 IMAD.MOV.U32 R3, RZ, RZ, R26 ;  /* 0x000000ffff038224 */ /* 0x000fc600078e001a */
[----:B------:R-:W3:Y:S01]  /*1aa10*/  LDL R26, [R1+0x870] ;  /* 0x00087000011a7983 */ /* 0x000ee20000100800 */
[----:B------:R-:W-:Y:S02]  /*1aa20*/  PRMT R176, RZ, 0x7610, R176 ;  /* 0x00007610ffb07816 */ /* 0x000fe400000000b0 */
[----:B------:R-:W-:-:S04]  /*1aa30*/  PRMT R177, RZ, 0x7610, R177 ;  /* 0x00007610ffb17816 */ /* 0x000fc800000000b1 */
[----:B------:R0:W3:Y:S01]  /*1aa40*/  @!P0 LDG.E.U8 R176, desc[UR32][R2.64] ;  /* 0x0000002002b08981 */ /* 0x0000e2000c1e1100 */
[----:B------:R-:W-:Y:S01]  /*1aa50*/  PRMT R178, RZ, 0x7610, R178 ;  /* 0x00007610ffb27816 */ /* 0x000fe200000000b2 */
[----:B0-----:R-:W-:Y:S01]  /*1aa60*/  @!P0 IMAD.MOV.U32 R3, RZ, RZ, R32 ;  /* 0x000000ffff038224 */ /* 0x001fe200078e0020 */
[----:B------:R-:W-:Y:S01]  /*1aa70*/  PRMT R179, RZ, 0x7610, R179 ;  /* 0x00007610ffb37816 */ /* 0x000fe200000000b3 */
[----:B------:R-:W3:Y:S01]  /*1aa80*/  LDL R32, [R1+0x850] ;  /* 0x0008500001207983 */ /* 0x000ee20000100800 */
[----:B------:R-:W-:Y:S02]  /*1aa90*/  PRMT R180, RZ, 0x7610, R180 ;  /* 0x00007610ffb47816 */ /* 0x000fe400000000b4 */
[----:B------:R-:W-:Y:S01]  /*1aaa0*/  PRMT R181, RZ, 0x7610, R181 ;  /* 0x00007610ffb57816 */ /* 0x000fe200000000b5 */
[----:B------:R-:W-:Y:S02]  /*1aab0*/  @!P0 IMAD.MOV.U32 R2, RZ, RZ, R31 ;  /* 0x000000ffff028224 */ /* 0x000fe400078e001f */
[----:B------:R-:W3:Y:S04]  /*1aac0*/  LDL R31, [R1+0x854] ;  /* 0x00085400011f7983 */ /* 0x000ee80000100800 */
[----:B------:R0:W3:Y:S02]  /*1aad0*/  @!P0 LDG.E.U8 R177, desc[UR32][R2.64] ;  /* 0x0000002002b18981 */ /* 0x0000e4000c1e1100 */
[----:B0-----:R-:W-:-:S02]  /*1aae0*/  @!P0 IMAD.MOV.U32 R2, RZ, RZ, R128 ;  /* 0x000000ffff028224 */ /* 0x001fc400078e0080 */
[----:B------:R-:W-:-:S05]  /*1aaf0*/  @!P0 IMAD.MOV.U32 R3, RZ, RZ, R129 ;  /* 0x000000ffff038224 */ /* 0x000fca00078e0081 */
[----:B------:R0:W3:Y:S02]  /*1ab00*/  @!P0 LDG.E.U8 R178, desc[UR32][R2.64] ;  /* 0x0000002002b28981 */ /* 0x0000e4000c1e1100 */
[----:B0-----:R-:W-:Y:S02]  /*1ab10*/  @!P0 IMAD.MOV.U32 R2, RZ, RZ, R125 ;  /* 0x000000ffff028224 */ /* 0x001fe400078e007d */
[----:B------:R-:W-:-:S05]  /*1ab20*/  @!P0 IMAD.MOV.U32 R3, RZ, RZ, R127 ;  /* 0x000000ffff038224 */ /* 0x000fca00078e007f */
[----:B------:R0:W3:Y:S02]  /*1ab30*/  @!P0 LDG.E.U8 R179, desc[UR32][R2.64] ;  /* 0x0000002002b38981 */ /* 0x0000e4000c1e1100 */
[----:B0-----:R-:W-:Y:S02]  /*1ab40*/  @!P0 IMAD.MOV.U32 R2, RZ, RZ, R30 ;  /* 0x000000ffff028224 */ /* 0x001fe400078e001e */
[----:B------:R-:W-:Y:S01]  /*1ab50*/  @!P0 IMAD.MOV.U32 R3, RZ, RZ, R37 ;  /* 0x000000ffff038224 */ /* 0x000fe200078e0025 */
[----:B------:R-:W3:Y:S04]  /*1ab60*/  LDL R30, [R1+0x830] ;  /* 0x00083000011e7983 */ /* 0x000ee80000100800 */
[----:B------:R0:W3:Y:S04]  /*1ab70*/  @!P0 LDG.E.U8 R180, desc[UR32][R2.64] ;  /* 0x0000002002b48981 */ /* 0x0000e8000c1e1100 */
[----:B------:R-:W3:Y:S01]  /*1ab80*/  LDL.LU R235, [R1+0x834] ;  /* 0x0008340001eb7983 */ /* 0x000ee20000300800 */
[----:B------:R-:W-:-:S02]  /*1ab90*/  PRMT R183, RZ, 0x7610, R183 ;  /* 0x00007610ffb77816 */ /* 0x000fc400000000b7 */
[----:B------:R-:W-:Y:S01]  /*1aba0*/  PRMT R184, RZ, 0x7610, R184 ;  /* 0x00007610ffb87816 */ /* 0x000fe200000000b8 */
[----:B------:R-:W3:Y:S01]  /*1abb0*/  LDL R132, [R1+0x7b0] ;  /* 0x0007b00001847983 */ /* 0x000ee20000100800 */
[----:B0-----:R-:W-:Y:S02]  /*1abc0*/  @!P0 IMAD.MOV.U32 R2, RZ, RZ, R33 ;  /* 0x000000ffff028224 */ /* 0x001fe400078e0021 */
[----:B------:R-:W-:Y:S01]  /*1abd0*/  @!P0 IMAD.MOV.U32 R3, RZ, RZ, R34 ;  /* 0x000000ffff038224 */ /* 0x000fe200078e0022 */
[----:B------:R-:W3:Y:S04]  /*1abe0*/  LDL R130, [R1+0x7b4] ;  /* 0x0007b40001827983 */ /* 0x000ee80000100800 */
[----:B------:R2:W3:Y:S04]  /*1abf0*/  @!P0 LDG.E.U8 R181, desc[UR32][R2.64] ;  /* 0x0000002002b58981 */ /* 0x0004e8000c1e1100 */
[----:B------:R-:W3:Y:S04]  /*1ac00*/  LDL R129, [R1+0x790] ;  /* 0x0007900001817983 */ /* 0x000ee80000100800 */
[----:B------:R-:W3:Y:S01]  /*1ac10*/  LDL R128, [R1+0x794] ;  /* 0x0007940001807983 */ /* 0x000ee20000100800 */
[----:B--2---:R-:W-:-:S02]  /*1ac20*/  @!P0 IMAD.MOV.U32 R2, RZ, RZ, R28 ;  /* 0x000000ffff028224 */ /* 0x004fc400078e001c */
[----:B----4-:R-:W-:Y:S01]  /*1ac30*/  @!P0 IMAD.MOV.U32 R3, RZ, RZ, R29 ;  /* 0x000000ffff038224 */ /* 0x010fe200078e001d */
[----:B------:R-:W2:Y:S04]  /*1ac40*/  LDL R28, [R1+0x814] ;  /* 0x00081400011c7983 */ /* 0x000ea80000100800 */
[----:B------:R-:W4:Y:S04]  /*1ac50*/  LDL R29, [R1+0x810] ;  /* 0x00081000011d7983 */ /* 0x000f280000100800 */
[----:B------:R0:W4:Y:S04]  /*1ac60*/  @!P0 LDG.E.U8 R183, desc[UR32][R2.64] ;  /* 0x0000002002b78981 */ /* 0x000128000c1e1100 */
[----:B------:R-:W4:Y:S04]  /*1ac70*/  LDL R127, [R1+0x770] ;  /* 0x00077000017f7983 */ /* 0x000f280000100800 */
[----:B------:R-:W4:Y:S01]  /*1ac80*/  LDL R125, [R1+0x774] ;  /* 0x00077400017d7983 */ /* 0x000f220000100800 */
[----:B0-----:R-:W-:-:S03]  /*1ac90*/  @!P0 IMAD.MOV.U32 R3, RZ, RZ, R27 ;  /* 0x000000ffff038224 */ /* 0x001fc600078e001b */
[----:B------:R-:W4:Y:S01]  /*1aca0*/  LDL R27, [R1+0x7f0] ;  /* 0x0007f000011b7983 */ /* 0x000f220000100800 */
[----:B------:R-:W-:-:S03]  /*1acb0*/  PRMT R185, RZ, 0x7610, R185 ;  /* 0x00007610ffb97816 */ /* 0x000fc600000000b9 */
[----:B------:R-:W4:Y:S04]  /*1acc0*/  LDL R37, [R1+0x750] ;  /* 0x0007500001257983 */ /* 0x000f280000100800 */
[----:B------:R-:W4:Y:S01]  /*1acd0*/  LDL R34, [R1+0x754] ;  /* 0x0007540001227983 */ /* 0x000f220000100800 */
[----:B------:R-:W-:-:S03]  /*1ace0*/  PRMT R186, RZ, 0x7610, R186 ;  /* 0x00007610ffba7816 */ /* 0x000fc600000000ba */
        /* <DEDUP_REMOVED lines=19> */
[----:B------:R-:W-:-:S05]  /*1ae20*/  @!P0 IMAD.MOV.U32 R2, RZ, RZ, R235 ;  /* 0x000000ffff028224 */ /* 0x000fca00078e00eb */
[----:B------:R2:W3:Y:S02]  /*1ae30*/  @!P0 LDG.E.U8 R187, desc[UR32][R2.64] ;  /* 0x0000002002bb8981 */ /* 0x0004e4000c1e1100 */
[----:B--2---:R-:W-:Y:S02]  /*1ae40*/  @!P0 IMAD.MOV.U32 R2, RZ, RZ, R28 ;  /* 0x000000ffff028224 */ /* 0x004fe400078e001c */
[----:B------:R-:W2:Y:S01]  /*1ae50*/  LDL R28, [R1+0x6f4] ;  /* 0x0006f400011c7983 */ /* 0x000ea20000100800 */
[----:B----4-:R-:W-:-:S03]  /*1ae60*/  @!P0 IMAD.MOV.U32 R3, RZ, RZ, R29 ;  /* 0x000000ffff038224 */ /* 0x010fc600078e001d */
[----:B------:R-:W4:Y:S04]  /*1ae70*/  LDL R29, [R1+0x6f0] ;  /* 0x0006f000011d7983 */ /* 0x000f280000100800 */
[----:B------:R0:W4:Y:S02]  /*1ae80*/  @!P0 LDG.E.U8 R188, desc[UR32][R2.64] ;  /* 0x0000002002bc8981 */ /* 0x000124000c1e1100 */
[----:B0-----:R-:W-:Y:S02]  /*1ae90*/  @!P0 IMAD.MOV.U32 R3, RZ, RZ, R27 ;  /* 0x000000ffff038224 */ /* 0x001fe400078e001b */
[----:B------:R-:W4:Y:S01]  /*1aea0*/  LDL R27, [R1+0x6d0] ;  /* 0x0006d000011b7983 */ /* 0x000f220000100800 */
[----:B---3--:R-:W-:-:S03]  /*1aeb0*/  @!P0 IMAD.MOV.U32 R2, RZ, RZ, R24 ;  /* 0x000000ffff028224 */ /* 0x008fc600078e0018 */
[----:B------:R-:W3:Y:S04]  /*1aec0*/  LDL R24, [R1+0x6d4] ;  /* 0x0006d40001187983 */ /* 0x000ee80000100800 */
[----:B------:R0:W3:Y:S02]  /*1aed0*/  @!P0 LDG.E.U8 R190, desc[UR32][R2.64] ;  /* 0x0000002002be8981 */ /* 0x0000e4000c1e1100 */
[----:B0-----:R-:W-:Y:S02]  /*1aee0*/  @!P0 IMAD.MOV.U32 R2, RZ, RZ, R25 ;  /* 0x000000ffff028224 */ /* 0x001fe400078e0019 */
[----:B------:R-:W3:Y:S01]  /*1aef0*/  LDL R25, [R1+0x6b4] ;  /* 0x0006b40001197983 */ /* 0x000ee20000100800 */
[----:B------:R-:W-:Y:S01]  /*1af00*/  PRMT R193, RZ, 0x7610, R193 ;  /* 0x00007610ffc17816 */ /* 0x000fe200000000c1 */
[----:B------:R-:W-:Y:S01]  /*1af10*/  @!P0 IMAD.MOV.U32 R3, RZ, RZ, R26 ;  /* 0x000000ffff038224 */ /* 0x000fe200078e001a */
[----:B------:R-:W-:Y:S01]  /*1af20*/  PRMT R197, RZ, 0x7610, R197 ;  /* 0x00007610ffc57816 */ /* 0x000fe200000000c5 */
[----:B------:R-:W3:Y:S04]  /*1af30*/  LDL R26, [R1+0x6b0] ;  /* 0x0006b000011a7983 */ /* 0x000ee80000100800 */
[----:B------:R0:W3:Y:S01]  /*1af40*/  @!P0 LDG.E.U8 R193, desc[UR32][R2.64] ;  /* 0x0000002002c18981 */ /* 0x0000e2000c1e1100 */
[----:B------:R-:W-:-:S02]  /*1af50*/  PRMT R200, RZ, 0x7610, R200 ;  /* 0x00007610ffc87816 */ /* 0x000fc400000000c8 */
[----:B------:R-:W-:Y:S01]  /*1af60*/  PRMT R203, RZ, 0x7610, R203 ;  /* 0x00007610ffcb7816 */ /* 0x000fe200000000cb */
[----:B------:R-:W3:Y:S01]  /*1af70*/  LDL.LU R252, [R1+0x690] ;  /* 0x0006900001fc7983 */ /* 0x000ee20000300800 */
[----:B------:R-:W-:Y:S02]  /*1af80*/  PRMT R204, RZ, 0x7610, R204 ;  /* 0x00007610ffcc7816 */ /* 0x000fe400000000cc */
[----:B------:R-:W-:Y:S01]  /*1af90*/  PRMT R206, RZ, 0x7610, R206 ;  /* 0x00007610ffce7816 */ /* 0x000fe200000000ce */
[----:B------:R-:W3:Y:S01]  /*1afa0*/  LDL.LU R244, [R1+0x694] ;  /* 0x0006940001f47983 */ /* 0x000ee20000300800 */
[----:B0-----:R-:W-:Y:S02]  /*1afb0*/  @!P0 IMAD.MOV.U32 R2, RZ, RZ, R130 ;  /* 0x000000ffff028224 */ /* 0x001fe400078e0082 */
[----:B------:R-:W-:-:S05]  /*1afc0*/  @!P0 IMAD.MOV.U32 R3, RZ, RZ, R132 ;  /* 0x000000ffff038224 */ /* 0x000fca00078e0084 */
[----:B------:R0:W3:Y:S02]  /*1afd0*/  @!P0 LDG.E.U8 R197, desc[UR32][R2.64] ;  /* 0x0000002002c58981 */ /* 0x0000e4000c1e1100 */
        /* <DEDUP_REMOVED lines=8> */
[----:B------:R0:W3:Y:S01]  /*1b060*/  @!P0 LDG.E.U8 R204, desc[UR32][R2.64] ;  /* 0x0000002002cc8981 */ /* 0x0000e2000c1e1100 */
[----:B------:R-:W-:Y:S01]  /*1b070*/  PRMT R208, RZ, 0x7610, R208 ;  /* 0x00007610ffd07816 */ /* 0x000fe200000000d0 */
        /* <DEDUP_REMOVED lines=8> */
[----:B--2---:R-:W-:Y:S02]  /*1b100*/  @!P0 IMAD.MOV.U32 R2, RZ, RZ, R28 ;  /* 0x000000ffff028224 */ /* 0x004fe400078e001c */
[----:B----4-:R-:W-:-:S05]  /*1b110*/  @!P0 IMAD.MOV.U32 R3, RZ, RZ, R29 ;  /* 0x000000ffff038224 */ /* 0x010fca00078e001d */
[----:B------:R0:W2:Y:S02]  /*1b120*/  @!P0 LDG.E.U8 R209, desc[UR32][R2.64] ;  /* 0x0000002002d18981 */ /* 0x0000a4000c1e1100 */
[----:B0-----:R-:W-:Y:S02]  /*1b130*/  @!P0 IMAD.MOV.U32 R3, RZ, RZ, R27 ;  /* 0x000000ffff038224 */ /* 0x001fe400078e001b */
[----:B---3--:R-:W-:Y:S02]  /*1b140*/  @!P0 IMAD.MOV.U32 R2, RZ, RZ, R24 ;  /* 0x000000ffff028224 */ /* 0x008fe400078e0018 */
[----:B------:R-:W3:Y:S04]  /*1b150*/  LDL R24, [R1+0x634] ;  /* 0x0006340001187983 */ /* 0x000ee80000100800 */
[----:B------:R-:W4:Y:S04]  /*1b160*/  LDL.LU R31, [R1+0x670] ;  /* 0x00067000011f7983 */ /* 0x000f280000300800 */
[----:B------:R-:W2:Y:S04]  /*1b170*/  LDL.LU R153, [R1+0x674] ;  /* 0x0006740001997983 */ /* 0x000ea80000300800 */
[----:B------:R0:W3:Y:S04]  /*1b180*/  @!P0 LDG.E.U8 R210, desc[UR32][R2.64] ;  /* 0x0000002002d28981 */ /* 0x0000e8000c1e1100 */
[----:B------:R-:W3:Y:S04]  /*1b190*/  LDL R34, [R1+0x998] ;  /* 0x0009980001227983 */ /* 0x000ee80000100800 */
[----:B------:R-:W3:Y:S01]  /*1b1a0*/  LDL R30, [R1+0xbac] ;  /* 0x000bac00011e7983 */ /* 0x000ee20000100800 */
[----:B0-----:R-:W-:-:S03]  /*1b1b0*/  @!P0 IMAD.MOV.U32 R2, RZ, RZ, R25 ;  /* 0x000000ffff028224 */ /* 0x001fc600078e0019 */
[----:B------:R-:W3:Y:S04]  /*1b1c0*/  LDL.LU R27, [R1+0x630] ;  /* 0x00063000011b7983 */ /* 0x000ee80000300800 */
[----:B------:R-:W3:Y:S04]  /*1b1d0*/  LDL.LU R25, [R1+0x610] ;  /* 0x0006100001197983 */ /* 0x000ee80000300800 */
[----:B------:R-:W3:Y:S04]  /*1b1e0*/  LDL.LU R37, [R1+0x614] ;  /* 0x0006140001257983 */ /* 0x000ee80000300800 */
[----:B------:R-:W3:Y:S04]  /*1b1f0*/  LDL.LU R29, [R1+0x654] ;  /* 0x00065400011d7983 */ /* 0x000ee80000300800 */
[----:B------:R-:W3:Y:S04]  /*1b200*/  LDL.LU R233, [R1+0x650] ;  /* 0x0006500001e97983 */ /* 0x000ee80000300800 */
[----:B------:R-:W3:Y:S04]  /*1b210*/  LDL.LU R125, [R1+0xd64] ;  /* 0x000d6400017d7983 */ /* 0x000ee80000300800 */
[----:B------:R-:W3:Y:S04]  /*1b220*/  LDL.LU R128, [R1+0xd80] ;  /* 0x000d800001807983 */ /* 0x000ee80000300800 */
[----:B------:R-:W3:Y:S01]  /*1b230*/  LDL.LU R133, [R1+0xd44] ;  /* 0x000d440001857983 */ /* 0x000ee20000300800 */
[----:B------:R-:W-:-:S03]  /*1b240*/  PRMT R211, RZ, 0x7610, R211 ;  /* 0x00007610ffd37816 */ /* 0x000fc600000000d3 */
[----:B------:R-:W3:Y:S01]  /*1b250*/  LDL.LU R136, [R1+0xd60] ;  /* 0x000d600001887983 */ /* 0x000ee20000300800 */
[----:B------:R-:W-:-:S03]  /*1b260*/  @!P0 IMAD.MOV.U32 R3, RZ, RZ, R26 ;  /* 0x000000ffff038224 */ /* 0x000fc600078e001a */
[----:B------:R-:W3:Y:S04]  /*1b270*/  LDL.LU R141, [R1+0xd24] ;  /* 0x000d2400018d7983 */ /* 0x000ee80000300800 */
[----:B------:R-:W3:Y:S04]  /*1b280*/  LDL.LU R144, [R1+0xd40] ;  /* 0x000d400001907983 */ /* 0x000ee80000300800 */
[----:B------:R-:W3:Y:S04]  /*1b290*/  LDL.LU R149, [R1+0xd04] ;  /* 0x000d040001957983 */ /* 0x000ee80000300800 */
[----:B------:R-:W3:Y:S01]  /*1b2a0*/  LDL R32, [R1+0xf98] ;  /* 0x000f980001207983 */ /* 0x000ee20000100800 */
[----:B------:R-:W-:-:S03]  /*1b2b0*/  PRMT R213, RZ, 0x7610, R213 ;  /* 0x00007610ffd57816 */ /* 0x000fc600000000d5 */
[----:B------:R0:W3:Y:S01]  /*1b2c0*/  @!P0 LDG.E.U8 R211, desc[UR32][R2.64] ;  /* 0x0000002002d38981 */ /* 0x0000e2000c1e1100 */
[----:B------:R-:W-:-:S03]  /*1b2d0*/  PRMT R215, RZ, 0x7610, R215 ;  /* 0x00007610ffd77816 */ /* 0x000fc600000000d7 */
[----:B------:R-:W3:Y:S01]  /*1b2e0*/  LDL R129, [R1+0xb9c] ;  /* 0x000b9c0001817983 */ /* 0x000ee20000100800 */
[----:B------:R-:W-:-:S03]  /*1b2f0*/  PRMT R216, RZ, 0x7610, R216 ;  /* 0x00007610ffd87816 */ /* 0x000fc600000000d8 */
[----:B------:R-:W3:Y:S01]  /*1b300*/  LDL R28, [R1+0xf80] ;  /* 0x000f8000011c7983 */ /* 0x000ee20000100800 */
[----:B0-----:R-:W-:Y:S02]  /*1b310*/  @!P0 IMAD.MOV.U32 R2, RZ, RZ, R244 ;  /* 0x000000ffff028224 */ /* 0x001fe400078e00f4 */
[----:B------:R-:W-:Y:S01]  /*1b320*/  @!P0 IMAD.MOV.U32 R3, RZ, RZ, R252 ;  /* 0x000000ffff038224 */ /* 0x000fe200078e00fc */
[----:B------:R-:W3:Y:S04]  /*1b330*/  LDL R26, [R1+0xf84] ;  /* 0x000f8400011a7983 */ /* 0x000ee80000100800 */
[----:B------:R4:W3:Y:S01]  /*1b340*/  @!P0 LDG.E.U8 R213, desc[UR32][R2.64] ;  /* 0x0000002002d58981 */ /* 0x0008e2000c1e1100 */
[----:B------:R-:W-:Y:S02]  /*1b350*/  PRMT R217, RZ, 0x7610, R217 ;  /* 0x00007610ffd97816 */ /* 0x000fe400000000d9 */
[----:B------:R-:W-:Y:S01]  /*1b360*/  PRMT R219, RZ, 0x7610, R219 ;  /* 0x00007610ffdb7816 */ /* 0x000fe200000000db */
[----:B------:R-:W3:Y:S01]  /*1b370*/  LDL R127, [R1+0xf60] ;  /* 0x000f6000017f7983 */ /* 0x000ee20000100800 */
[----:B------:R-:W-:-:S02]  /*1b380*/  PRMT R220, RZ, 0x7610, R220 ;  /* 0x00007610ffdc7816 */ /* 0x000fc400000000dc */
[----:B------:R-:W-:Y:S01]  /*1b390*/  PRMT R222, RZ, 0x7610, R222 ;  /* 0x00007610ffde7816 */ /* 0x000fe200000000de */
[----:B------:R-:W3:Y:S01]  /*1b3a0*/  LDL R33, [R1+0xf44] ;  /* 0x000f440001217983 */ /* 0x000ee20000100800 */
[----:B----4-:R-:W-:Y:S02]  /*1b3b0*/  @!P0 IMAD.MOV.U32 R3, RZ, RZ, R31 ;  /* 0x000000ffff038224 */ /* 0x010fe400078e001f */
[----:B--2---:R-:W-:-:S05]  /*1b3c0*/  @!P0 IMAD.MOV.U32 R2, RZ, RZ, R153 ;  /* 0x000000ffff028224 */ /* 0x004fca00078e0099 */
[----:B------:R3:W2:Y:S02]  /*1b3d0*/  @!P0 LDG.E.U8 R215, desc[UR32][R2.64] ;  /* 0x0000002002d78981 */ /* 0x0006a4000c1e1100 */
[----:B---3--:R-:W-:Y:S02]  /*1b3e0*/  @!P0 IMAD.MOV.U32 R2, RZ, RZ, R29 ;  /* 0x000000ffff028224 */ /* 0x008fe400078e001d */
[----:B------:R-:W-:-:S05]  /*1b3f0*/  @!P0 IMAD.MOV.U32 R3, RZ, RZ, R233 ;  /* 0x000000ffff038224 */ /* 0x000fca00078e00e9 */
[----:B------:R0:W3:Y:S02]  /*1b400*/  @!P0 LDG.E.U8 R216, desc[UR32][R2.64] ;  /* 0x0000002002d88981 */ /* 0x0000e4000c1e1100 */
[----:B0-----:R-:W-:Y:S02]  /*1b410*/  @!P0 IMAD.MOV.U32 R2, RZ, RZ, R24 ;  /* 0x000000ffff028224 */ /* 0x001fe400078e0018 */
[----:B------:R-:W4:Y:S01]  /*1b420*/  LDL R24, [R1+0xf64] ;  /* 0x000f640001187983 */ /* 0x000f220000100800 */
[----:B------:R-:W-:-:S05]  /*1b430*/  @!P0 IMAD.MOV.U32 R3, RZ, RZ, R27 ;  /* 0x000000ffff038224 */ /* 0x000fca00078e001b */
[----:B------:R0:W3:Y:S02]  /*1b440*/  @!P0 LDG.E.U8 R217, desc[UR32][R2.64] ;  /* 0x0000002002d98981 */ /* 0x0000e4000c1e1100 */
[----:B0-----:R-:W-:Y:S02]  /*1b450*/  @!P0 IMAD.MOV.U32 R2, RZ, RZ, R37 ;  /* 0x000000ffff028224 */ /* 0x001fe400078e0025 */
[----:B------:R-:W-:-:S05]  /*1b460*/  @!P0 IMAD.MOV.U32 R3, RZ, RZ, R25 ;  /* 0x000000ffff038224 */ /* 0x000fca00078e0019 */
[----:B------:R0:W3:Y:S04]  /*1b470*/  @!P0 LDG.E.U8 R219, desc[UR32][R2.64] ;  /* 0x0000002002db8981 */ /* 0x0000e8000c1e1100 */
[----:B------:R1:W-:Y:S01]  /*1b480*/  STL [R1+0x1038], R250 ;  /* 0x001038fa01007387 */ /* 0x0003e20000100800 */
[----:B0-----:R-:W-:Y:S02]  /*1b490*/  @!P0 IMAD.MOV.U32 R2, RZ, RZ, R250 ;  /* 0x000000ffff028224 */ /* 0x001fe400078e00fa */
[----:B------:R-:W-:Y:S01]  /*1b4a0*/  @!P0 IMAD.MOV.U32 R3, RZ, RZ, R249 ;  /* 0x000000ffff038224 */ /* 0x000fe200078e00f9 */
[----:B-1----:R-:W2:Y:S04]  /*1b4b0*/  LDL.LU R250, [R1+0x6ac] ;  /* 0x0006ac0001fa7983 */ /* 0x002ea80000300800 */
[----:B------:R0:W3:Y:S04]  /*1b4c0*/  @!P0 LDG.E.U8 R220, desc[UR32][R2.64] ;  /* 0x0000002002dc8981 */ /* 0x0000e8000c1e1100 */
[----:B------:R1:W-:Y:S01]  /*1b4d0*/  STL [R1+0x1034], R249 ;  /* 0x001034f901007387 */ /* 0x0003e20000100800 */
[----:B0-----:R-:W-:-:S02]  /*1b4e0*/  @!P0 IMAD.MOV.U32 R2, RZ, RZ, R242 ;  /* 0x000000ffff028224 */ /* 0x001fc400078e00f2 */
[----:B------:R-:W-:Y:S01]  /*1b4f0*/  @!P0 IMAD.MOV.U32 R3, RZ, RZ, R241 ;  /* 0x000000ffff038224 */ /* 0x000fe200078e00f1 */
[----:B-1----:R-:W3:Y:S04]  /*1b500*/  LDL.LU R249, [R1+0x6a4] ;  /* 0x0006a40001f97983 */ /* 0x002ee80000300800 */
[----:B------:R0:W-:Y:S04]  /*1b510*/  STL [R1+0x1040], R242 ;  /* 0x001040f201007387 */ /* 0x0001e80000100800 */
[----:B------:R1:W3:Y:S04]  /*1b520*/  @!P0 LDG.E.U8 R222, desc[UR32][R2.64] ;  /* 0x0000002002de8981 */ /* 0x0002e8000c1e1100 */
[----:B0-----:R-:W2:Y:S04]  /*1b530*/  LDL.LU R242, [R1+0x6e8] ;  /* 0x0006e80001f27983 */ /* 0x001ea80000300800 */
[----:B------:R0:W-:Y:S01]  /*1b540*/  STL [R1+0x103c], R241 ;  /* 0x00103cf101007387 */ /* 0x0001e20000100800 */
[----:B-1----:R-:W-:Y:S01]  /*1b550*/  @!P0 IMAD.MOV.U32 R3, RZ, RZ, R34 ;  /* 0x000000ffff038224 */ /* 0x002fe200078e0022 */
[----:B------:R-:W-:Y:S01]  /*1b560*/  PRMT R225, RZ, 0x7610, R225 ;  /* 0x00007610ffe17816 */ /* 0x000fe200000000e1 */
[----:B------:R-:W-:-:S05]  /*1b570*/  @!P0 IMAD.MOV.U32 R2, RZ, RZ, R30 ;  /* 0x000000ffff028224 */ /* 0x000fca00078e001e */
[----:B------:R1:W3:Y:S04]  /*1b580*/  @!P0 LDG.E.U8 R225, desc[UR32][R2.64] ;  /* 0x0000002002e18981 */ /* 0x0002e8000c1e1100 */
[----:B0-----:R-:W3:Y:S04]  /*1b590*/  LDL.LU R241, [R1+0x6e0] ;  /* 0x0006e00001f17983 */ /* 0x001ee80000300800 */
[----:B------:R-:W2:Y:S04]  /*1b5a0*/  LDL R34, [R1+0xf40] ;  /* 0x000f400001227983 */ /* 0x000ea80000100800 */
[----:B------:R-:W3:Y:S04]  /*1b5b0*/  LDL R30, [R1+0xf24] ;  /* 0x000f2400011e7983 */ /* 0x000ee80000100800 */
[----:B------:R-:W3:Y:S01]  /*1b5c0*/  LDL R130, [R1+0xf20] ;  /* 0x000f200001827983 */ /* 0x000ee20000100800 */
[----:B-1----:R-:W-:-:S03]  /*1b5d0*/  @!P0 IMAD.MOV.U32 R2, RZ, RZ, R32 ;  /* 0x000000ffff028224 */ /* 0x002fc600078e0020 */
[----:B------:R-:W3:Y:S01]  /*1b5e0*/  LDL R32, [R1+0xf04] ;  /* 0x000f040001207983 */ /* 0x000ee20000100800 */
[----:B------:R-:W-:Y:S01]  /*1b5f0*/  PRMT R224, RZ, 0x7610, R224 ;  /* 0x00007610ffe07816 */ /* 0x000fe200000000e0 */
[----:B------:R-:W-:Y:S02]  /*1b600*/  @!P0 IMAD.MOV.U32 R3, RZ, RZ, R129 ;  /* 0x000000ffff038224 */ /* 0x000fe400078e0081 */
[----:B------:R-:W3:Y:S01]  /*1b610*/  LDL R129, [R1+0xf00] ;  /* 0x000f000001817983 */ /* 0x000ee20000100800 */
[----:B------:R-:W-:-:S03]  /*1b620*/  PRMT R223, RZ, 0x7610, R223 ;  /* 0x00007610ffdf7816 */ /* 0x000fc600000000df */
[----:B------:R0:W3:Y:S01]  /*1b630*/  @!P0 LDG.E.U8 R224, desc[UR32][R2.64] ;  /* 0x0000002002e08981 */ /* 0x0000e2000c1e1100 */
[----:B------:R-:W-:Y:S02]  /*1b640*/  PRMT R221, RZ, 0x7610, R221 ;  /* 0x00007610ffdd7816 */ /* 0x000fe400000000dd */
[----:B------:R-:W-:Y:S01]  /*1b650*/  PRMT R218, RZ, 0x7610, R218 ;  /* 0x00007610ffda7816 */ /* 0x000fe200000000da */
[----:B------:R-:W3:Y:S01]  /*1b660*/  LDL R135, [R1+0xe40] ;  /* 0x000e400001877983 */ /* 0x000ee20000100800 */
[----:B------:R-:W-:Y:S02]  /*1b670*/  PRMT R214, RZ, 0x7610, R214 ;  /* 0x00007610ffd67816 */ /* 0x000fe400000000d6 */
[----:B------:R-:W-:Y:S01]  /*1b680*/  PRMT R207, RZ, 0x7610, R207 ;  /* 0x00007610ffcf7816 */ /* 0x000fe200000000cf */
[----:B------:R-:W3:Y:S01]  /*1b690*/  LDL R132, [R1+0xe20] ;  /* 0x000e200001847983 */ /* 0x000ee20000100800 */
[----:B0-----:R-:W-:Y:S02]  /*1b6a0*/  @!P0 IMAD.MOV.U32 R2, RZ, RZ, R26 ;  /* 0x000000ffff028224 */ /* 0x001fe400078e001a */
[----:B------:R-:W-:Y:S01]  /*1b6b0*/  @!P0 IMAD.MOV.U32 R3, RZ, RZ, R28 ;  /* 0x000000ffff038224 */ /* 0x000fe200078e001c */
[----:B------:R-:W3:Y:S04]  /*1b6c0*/  LDL R26, [R1+0xee4] ;  /* 0x000ee400011a7983 */ /* 0x000ee80000100800 */
[----:B------:R-:W3:Y:S04]  /*1b6d0*/  LDL R28, [R1+0xee0] ;  /* 0x000ee000011c7983 */ /* 0x000ee80000100800 */
[----:B------:R4:W3:Y:S02]  /*1b6e0*/  @!P0 LDG.E.U8 R223, desc[UR32][R2.64] ;  /* 0x0000002002df8981 */ /* 0x0008e4000c1e1100 */
[----:B----4-:R-:W-:-:S02]  /*1b6f0*/  @!P0 IMAD.MOV.U32 R2, RZ, RZ, R24 ;  /* 0x000000ffff028224 */ /* 0x010fc400078e0018 */
[----:B------:R-:W4:Y:S01]  /*1b700*/  LDL R24, [R1+0xec4] ;  /* 0x000ec40001187983 */ /* 0x000f220000100800 */
[----:B------:R-:W-:-:S03]  /*1b710*/  @!P0 IMAD.MOV.U32 R3, RZ, RZ, R127 ;  /* 0x000000ffff038224 */ /* 0x000fc600078e007f */
[----:B------:R-:W4:Y:S04]  /*1b720*/  LDL R127, [R1+0xec0] ;  /* 0x000ec000017f7983 */ /* 0x000f280000100800 */
[----:B------:R0:W4:Y:S02]  /*1b730*/  @!P0 LDG.E.U8 R221, desc[UR32][R2.64] ;  /* 0x0000002002dd8981 */ /* 0x000124000c1e1100 */
[----:B0-----:R-:W-:Y:S02]  /*1b740*/  @!P0 IMAD.MOV.U32 R2, RZ, RZ, R33 ;  /* 0x000000ffff028224 */ /* 0x001fe400078e0021 */
[----:B------:R-:W4:Y:S01]  /*1b750*/  LDL R33, [R1+0xea4] ;  /* 0x000ea40001217983 */ /* 0x000f220000100800 */
[----:B------:R-:W-:Y:S01]  /*1b760*/  PRMT R189, RZ, 0x7610, R189 ;  /* 0x00007610ffbd7816 */ /* 0x000fe200000000bd */
[----:B--2---:R-:W-:-:S02]  /*1b770*/  @!P0 IMAD.MOV.U32 R3, RZ, RZ, R34 ;  /* 0x000000ffff038224 */ /* 0x004fc400078e0022 */
[----:B------:R-:W2:Y:S04]  /*1b780*/  LDL R34, [R1+0xea0] ;  /* 0x000ea00001227983 */ /* 0x000ea80000100800 */
[----:B------:R3:W2:Y:S02]  /*1b790*/  @!P0 LDG.E.U8 R218, desc[UR32][R2.64] ;  /* 0x0000002002da8981 */ /* 0x0006a4000c1e1100 */
[----:B---3--:R-:W-:Y:S02]  /*1b7a0*/  @!P0 IMAD.MOV.U32 R2, RZ, RZ, R30 ;  /* 0x000000ffff028224 */ /* 0x008fe400078e001e */
[----:B------:R-:W-:Y:S01]  /*1b7b0*/  @!P0 IMAD.MOV.U32 R3, RZ, RZ, R130 ;  /* 0x000000ffff038224 */ /* 0x000fe200078e0082 */
[----:B------:R-:W3:Y:S04]  /*1b7c0*/  LDL R30, [R1+0xe84] ;  /* 0x000e8400011e7983 */ /* 0x000ee80000100800 */
[----:B------:R0:W3:Y:S04]  /*1b7d0*/  @!P0 LDG.E.U8 R214, desc[UR32][R2.64] ;  /* 0x0000002002d68981 */ /* 0x0000e8000c1e1100 */
[----:B------:R-:W3:Y:S01]  /*1b7e0*/  LDL R130, [R1+0xe24] ;  /* 0x000e240001827983 */ /* 0x000ee20000100800 */
[----:B0-----:R-:W-:-:S03]  /*1b7f0*/  @!P0 IMAD.MOV.U32 R2, RZ, RZ, R32 ;  /* 0x000000ffff028224 */ /* 0x001fc600078e0020 */
[----:B------:R-:W3:Y:S01]  /*1b800*/  LDL R32, [R1+0xe80] ;  /* 0x000e800001207983 */ /* 0x000ee20000100800 */
[----:B------:R-:W-:Y:S01]  /*1b810*/  @!P0 IMAD.MOV.U32 R3, RZ, RZ, R129 ;  /* 0x000000ffff038224 */ /* 0x000fe200078e0081 */
[----:B------:R-:W-:Y:S02]  /*1b820*/  PRMT R182, RZ, 0x7610, R182 ;  /* 0x00007610ffb67816 */ /* 0x000fe400000000b6 */
[----:B------:R-:W3:Y:S04]  /*1b830*/  LDL R129, [R1+0xe00] ;  /* 0x000e000001817983 */ /* 0x000ee80000100800 */
[----:B------:R0:W3:Y:S02]  /*1b840*/  @!P0 LDG.E.U8 R207, desc[UR32][R2.64] ;  /* 0x0000002002cf8981 */ /* 0x0000e4000c1e1100 */
[----:B0-----:R-:W-:-:S02]  /*1b850*/  @!P0 IMAD.MOV.U32 R2, RZ, RZ, R26 ;  /* 0x000000ffff028224 */ /* 0x001fc400078e001a */
[----:B------:R-:W-:Y:S01]  /*1b860*/  @!P0 IMAD.MOV.U32 R3, RZ, RZ, R28 ;  /* 0x000000ffff038224 */ /* 0x000fe200078e001c */
[----:B------:R-:W3:Y:S04]  /*1b870*/  LDL R26, [R1+0xe64] ;  /* 0x000e6400011a7983 */ /* 0x000ee80000100800 */
[----:B------:R-:W3:Y:S04]  /*1b880*/  LDL R28, [R1+0xe60] ;  /* 0x000e6000011c7983 */ /* 0x000ee80000100800 */
[----:B------:R4:W3:Y:S02]  /*1b890*/  @!P0 LDG.E.U8 R189, desc[UR32][R2.64] ;  /* 0x0000002002bd8981 */ /* 0x0008e4000c1e1100 */
[----:B----4-:R-:W-:-:S02]  /*1b8a0*/  @!P0 IMAD.MOV.U32 R2, RZ, RZ, R24 ;  /* 0x000000ffff028224 */ /* 0x010fc400078e0018 */
[----:B------:R-:W4:Y:S01]  /*1b8b0*/  LDL R24, [R1+0xe44] ;  /* 0x000e440001187983 */ /* 0x000f220000100800 */
[----:B------:R-:W-:-:S03]  /*1b8c0*/  @!P0 IMAD.MOV.U32 R3, RZ, RZ, R127 ;  /* 0x000000ffff038224 */ /* 0x000fc600078e007f */
[----:B------:R-:W4:Y:S01]  /*1b8d0*/  LDL R127, [R1+0xe04] ;  /* 0x000e0400017f7983 */ /* 0x000f220000100800 */
[----:B------:R-:W-:-:S03]  /*1b8e0*/  PRMT R175, RZ, 0x7610, R175 ;  /* 0x00007610ffaf7816 */ /* 0x000fc600000000af */
[----:B------:R0:W4:Y:S02]  /*1b8f0*/  @!P0 LDG.E.U8 R182, desc[UR32][R2.64] ;  /* 0x0000002002b68981 */ /* 0x000124000c1e1100 */
[----:B0-----:R-:W-:Y:S02]  /*1b900*/  @!P0 IMAD.MOV.U32 R2, RZ, RZ, R33 ;  /* 0x000000ffff028224 */ /* 0x001fe400078e0021 */
[----:B------:R-:W4:Y:S01]  /*1b910*/  LDL R33, [R1+0xde4] ;  /* 0x000de40001217983 */ /* 0x000f220000100800 */
[----:B------:R-:W-:Y:S02]  /*1b920*/  PRMT R168, RZ, 0x7610, R168 ;  /* 0x00007610ffa87816 */ /* 0x000fe400000000a8 */
[----:B------:R-:W-:Y:S01]  /*1b930*/  PRMT R161, RZ, 0x7610, R161 ;  /* 0x00007610ffa17816 */ /* 0x000fe200000000a1 */
[----:B--2---:R-:W-:Y:S02]  /*1b940*/  @!P0 IMAD.MOV.U32 R3, RZ, RZ, R34 ;  /* 0x000000ffff038224 */ /* 0x004fe400078e0022 */
[----:B------:R-:W2:Y:S04]  /*1b950*/  LDL R34, [R1+0xde0] ;  /* 0x000de00001227983 */ /* 0x000ea80000100800 */
[----:B------:R3:W2:Y:S02]  /*1b960*/  @!P0 LDG.E.U8 R175, desc[UR32][R2.64] ;  /* 0x0000002002af8981 */ /* 0x0006a4000c1e1100 */
[----:B---3--:R-:W-:-:S02]  /*1b970*/  @!P0 IMAD.MOV.U32 R2, RZ, RZ, R30 ;  /* 0x000000ffff028224 */ /* 0x008fc400078e001e */
        /* <DEDUP_REMOVED lines=8> */
[----:B------:R4:W3:Y:S02]  /*1ba00*/  @!P0 LDG.E.U8 R161, desc[UR32][R2.64] ;  /* 0x0000002002a18981 */ /* 0x0008e4000c1e1100 */
[----:B----4-:R-:W-:Y:S02]  /*1ba10*/  @!P0 IMAD.MOV.U32 R2, RZ, RZ, R24 ;  /* 0x000000ffff028224 */ /* 0x010fe400078e0018 */
[----:B------:R-:W4:Y:S01]  /*1ba20*/  LDL R24, [R1+0xd84] ;  /* 0x000d840001187983 */ /* 0x000f220000100800 */
[----:B------:R-:W-:Y:S01]  /*1ba30*/  PRMT R22, RZ, 0x7610, R22 ;  /* 0x00007610ff167816 */ /* 0x000fe20000000016 */
[----:B------:R-:W-:-:S02]  /*1ba40*/  @!P0 IMAD.MOV.U32 R3, RZ, RZ, R135 ;  /* 0x000000ffff038224 */ /* 0x000fc400078e0087 */
[----:B------:R0:W-:Y:S04]  /*1ba50*/  STS.U8 [R232+UR4+0x200], R18 ;  /* 0x00020012e8007988 */ /* 0x0001e80008000004 */
[----:B------:R1:W4:Y:S01]  /*1ba60*/  @!P0 LDG.E.U8 R22, desc[UR32][R2.64] ;  /* 0x0000002002168981 */ /* 0x000322000c1e1100 */
[----:B0-----:R-:W-:Y:S01]  /*1ba70*/  PRMT R18, RZ, 0x7610, R18 ;  /* 0x00007610ff127816 */ /* 0x001fe20000000012 */
[----:B-1----:R-:W-:Y:S02]  /*1ba80*/  @!P0 IMAD.MOV.U32 R2, RZ, RZ, R130 ;  /* 0x000000ffff028224 */ /* 0x002fe400078e0082 */
[----:B------:R-:W-:Y:S01]  /*1ba90*/  @!P0 IMAD.MOV.U32 R3, RZ, RZ, R132 ;  /* 0x000000ffff038224 */ /* 0x000fe200078e0084 */
[----:B------:R0:W-:Y:S04]  /*1baa0*/  STS.U8 [R232+UR4+0x400], R17 ;  /* 0x00040011e8007988 */ /* 0x0001e80008000004 */
[----:B------:R1:W4:Y:S04]  /*1bab0*/  @!P0 LDG.E.U8 R18, desc[UR32][R2.64] ;  /* 0x0000002002128981 */ /* 0x000328000c1e1100 */
[----:B------:R1:W-:Y:S01]  /*1bac0*/  STS.U8 [R232+UR4+0x600], R16 ;  /* 0x00060010e8007988 */ /* 0x0003e20008000004 */
[----:B0-----:R-:W-:-:S03]  /*1bad0*/  PRMT R17, RZ, 0x7610, R17 ;  /* 0x00007610ff117816 */ /* 0x001fc60000000011 */
[----:B------:R-:W4:Y:S01]  /*1bae0*/  LDL R132, [R1+0xd00] ;  /* 0x000d000001847983 */ /* 0x000f220000100800 */
[----:B-1----:R-:W-:Y:S02]  /*1baf0*/  @!P0 IMAD.MOV.U32 R2, RZ, RZ, R127 ;  /* 0x000000ffff028224 */ /* 0x002fe400078e007f */
[----:B------:R-:W-:Y:S01]  /*1bb00*/  @!P0 IMAD.MOV.U32 R3, RZ, RZ, R129 ;  /* 0x000000ffff038224 */ /* 0x000fe200078e0081 */
[----:B------:R-:W-:-:S04]  /*1bb10*/  PRMT R16, RZ, 0x7610, R16 ;  /* 0x00007610ff107816 */ /* 0x000fc80000000010 */
[----:B------:R0:W4:Y:S02]  /*1bb20*/  @!P0 LDG.E.U8 R17, desc[UR32][R2.64] ;  /* 0x0000002002118981 */ /* 0x000124000c1e1100 */
[----:B0-----:R-:W-:Y:S02]  /*1bb30*/  @!P0 IMAD.MOV.U32 R2, RZ, RZ, R33 ;  /* 0x000000ffff028224 */ /* 0x001fe400078e0021 */
[----:B------:R-:W4:Y:S04]  /*1bb40*/  LDL R33, [R1+0xce0] ;  /* 0x000ce00001217983 */ /* 0x000f280000100800 */
[----:B------:R0:W-:Y:S04]  /*1bb50*/  STS.U8 [R232+UR4+0x800], R15 ;  /* 0x0008000fe8007988 */ /* 0x0001e80008000004 */
[----:B------:R1:W-:Y:S01]  /*1bb60*/  STS.U8 [R232+UR4+0xa00], R14 ;  /* 0x000a000ee8007988 */ /* 0x0003e20008000004 */
[----:B0-----:R-:W-:Y:S01]  /*1bb70*/  PRMT R15, RZ, 0x7610, R15 ;  /* 0x00007610ff0f7816 */ /* 0x001fe2000000000f */
[----:B--2---:R-:W-:-:S05]  /*1bb80*/  @!P0 IMAD.MOV.U32 R3, RZ, RZ, R34 ;  /* 0x000000ffff038224 */ /* 0x004fca00078e0022 */
[----:B------:R3:W2:Y:S01]  /*1bb90*/  @!P0 LDG.E.U8 R16, desc[UR32][R2.64] ;  /* 0x0000002002108981 */ /* 0x0006a2000c1e1100 */
[----:B-1----:R-:W-:Y:S01]  /*1bba0*/  PRMT R14, RZ, 0x7610, R14 ;  /* 0x00007610ff0e7816 */ /* 0x002fe2000000000e */
[----:B---3--:R-:W-:Y:S02]  /*1bbb0*/  @!P0 IMAD.MOV.U32 R2, RZ, RZ, R30 ;  /* 0x000000ffff028224 */ /* 0x008fe400078e001e */
[----:B------:R-:W-:Y:S02]  /*1bbc0*/  @!P0 IMAD.MOV.U32 R3, RZ, RZ, R32 ;  /* 0x000000ffff038224 */ /* 0x000fe400078e0020 */
[----:B------:R-:W3:Y:S04]  /*1bbd0*/  LDL R32, [R1+0xce4] ;  /* 0x000ce40001207983 */ /* 0x000ee80000100800 */
[----:B------:R-:W2:Y:S04]  /*1bbe0*/  LDL.LU R234, [R1+0xd20] ;  /* 0x000d200001ea7983 */ /* 0x000ea80000300800 */
[----:B------:R0:W3:Y:S04]  /*1bbf0*/  @!P0 LDG.E.U8 R15, desc[UR32][R2.64] ;  /* 0x00000020020f8981 */ /* 0x0000e8000c1e1100 */
[----:B------:R-:W3:Y:S04]  /*1bc00*/  LDL R30, [R1+0xcc0] ;  /* 0x000cc000011e7983 */ /* 0x000ee80000100800 */
[----:B------:R-:W3:Y:S01]  /*1bc10*/  LDL R127, [R1+0xca0] ;  /* 0x000ca000017f7983 */ /* 0x000ee20000100800 */
[----:B0-----:R-:W-:-:S03]  /*1bc20*/  @!P0 IMAD.MOV.U32 R2, RZ, RZ, R26 ;  /* 0x000000ffff028224 */ /* 0x001fc600078e001a */
[----:B------:R-:W3:Y:S01]  /*1bc30*/  LDL R130, [R1+0xc80] ;  /* 0x000c800001827983 */ /* 0x000ee20000100800 */
[----:B------:R-:W-:-:S03]  /*1bc40*/  @!P0 IMAD.MOV.U32 R3, RZ, RZ, R28 ;  /* 0x000000ffff038224 */ /* 0x000fc600078e001c */
[----:B------:R-:W3:Y:S04]  /*1bc50*/  LDL R129, [R1+0xc84] ;  /* 0x000c840001817983 */ /* 0x000ee80000100800 */
[----:B------:R-:W3:Y:S04]  /*1bc60*/  LDL R28, [R1+0xcc4] ;  /* 0x000cc400011c7983 */ /* 0x000ee80000100800 */
[----:B------:R4:W3:Y:S04]  /*1bc70*/  @!P0 LDG.E.U8 R14, desc[UR32][R2.64] ;  /* 0x00000020020e8981 */ /* 0x0008e8000c1e1100 */
[----:B------:R-:W3:Y:S04]  /*1bc80*/  LDL R26, [R1+0xc64] ;  /* 0x000c6400011a7983 */ /* 0x000ee80000100800 */
[----:B------:R0:W-:Y:S04]  /*1bc90*/  STS.U8 [R232+UR4+0xc00], R13 ;  /* 0x000c000de8007988 */ /* 0x0001e80008000004 */
[----:B------:R1:W-:Y:S04]  /*1bca0*/  STS.U8 [R232+UR4+0xe00], R12 ;  /* 0x000e000ce8007988 */ /* 0x0003e80008000004 */
[----:B------:R1:W-:Y:S04]  /*1bcb0*/  STS.U8 [R232+UR4+0x1000], R11 ;  /* 0x0010000be8007988 */ /* 0x0003e80008000004 */
[----:B------:R1:W-:Y:S04]  /*1bcc0*/  STS.U8 [R232+UR4+0x1200], R10 ;  /* 0x0012000ae8007988 */ /* 0x0003e80008000004 */
[----:B------:R1:W-:Y:S04]  /*1bcd0*/  STS.U8 [R232+UR4+0x1400], R7 ;  /* 0x00140007e8007988 */ /* 0x0003e80008000004 */
[----:B------:R-:W3:Y:S04]  /*1bce0*/  LDL R34, [R1+0xc60] ;  /* 0x000c600001227983 */ /* 0x000ee80000100800 */
[----:B------:R1:W-:Y:S04]  /*1bcf0*/  STS.U8 [R232+UR4+0x1600], R6 ;  /* 0x00160006e8007988 */ /* 0x0003e80008000004 */
[----:B------:R1:W-:Y:S04]  /*1bd00*/  STS.U8 [R232+UR4+0x1800], R5 ;  /* 0x00180005e8007988 */ /* 0x0003e80008000004 */
[----:B------:R1:W-:Y:S04]  /*1bd10*/  STS.U8 [R232+UR4+0x1a00], R4 ;  /* 0x001a0004e8007988 */ /* 0x0003e80008000004 */
[----:B------:R1:W-:Y:S04]  /*1bd20*/  STS.U8 [R232+UR4], R19 ;  /* 0x00000013e8007988 */ /* 0x0003e80008000004 */
[----:B------:R2:W-:Y:S04]  /*1bd30*/  STS.U8 [R232+UR4+0x1c00], R20 ;  /* 0x001c0014e8007988 */ /* 0x0005e80008000004 */
        /* <DEDUP_REMOVED lines=12> */
[----:B------:R3:W-:Y:S01]  /*1be00*/  STS.U8 [R232+UR4+0x3600], R167 ;  /* 0x003600a7e8007988 */ /* 0x0007e20008000004 */
[----:B------:R-:W-:-:S02]  /*1be10*/  PRMT R191, RZ, 0x7610, R191 ;  /* 0x00007610ffbf7816 */ /* 0x000fc400000000bf */
[----:B------:R-:W-:Y:S01]  /*1be20*/  PRMT R192, RZ, 0x7610, R192 ;  /* 0x00007610ffc07816 */ /* 0x000fe200000000c0 */
[----:B------:R-:W3:Y:S01]  /*1be30*/  LDL R135, [R1+0x7a8] ;  /* 0x0007a80001877983 */ /* 0x000ee20000100800 */
[----:B----4-:R-:W-:-:S03]  /*1be40*/  @!P0 IMAD.MOV.U32 R2, RZ, RZ, R24 ;  /* 0x000000ffff028224 */ /* 0x010fc600078e0018 */
[----:B------:R-:W4:Y:S01]  /*1be50*/  LDL R24, [R1+0xca4] ;  /* 0x000ca40001187983 */ /* 0x000f220000100800 */
[----:B0-----:R-:W-:Y:S01]  /*1be60*/  PRMT R13, RZ, 0x7610, R13 ;  /* 0x00007610ff0d7816 */ /* 0x001fe2000000000d */
[----:B------:R-:W-:Y:S01]  /*1be70*/  @!P0 IMAD.MOV.U32 R3, RZ, RZ, R128 ;  /* 0x000000ffff038224 */ /* 0x000fe200078e0080 */
[----:B-1----:R-:W-:-:S04]  /*1be80*/  PRMT R12, RZ, 0x7610, R12 ;  /* 0x00007610ff0c7816 */ /* 0x002fc8000000000c */
[----:B------:R0:W4:Y:S01]  /*1be90*/  @!P0 LDG.E.U8 R13, desc[UR32][R2.64] ;  /* 0x00000020020d8981 */ /* 0x000122000c1e1100 */
[----:B------:R-:W-:Y:S01]  /*1bea0*/  PRMT R11, RZ, 0x7610, R11 ;  /* 0x00007610ff0b7816 */ /* 0x000fe2000000000b */
[----:B0-----:R-:W-:Y:S02]  /*1beb0*/  @!P0 IMAD.MOV.U32 R2, RZ, RZ, R125 ;  /* 0x000000ffff028224 */ /* 0x001fe400078e007d */
[----:B------:R-:W-:-:S05]  /*1bec0*/  @!P0 IMAD.MOV.U32 R3, RZ, RZ, R136 ;  /* 0x000000ffff038224 */ /* 0x000fca00078e0088 */
[----:B------:R0:W4:Y:S01]  /*1bed0*/  @!P0 LDG.E.U8 R12, desc[UR32][R2.64] ;  /* 0x00000020020c8981 */ /* 0x000122000c1e1100 */
[----:B------:R-:W-:Y:S01]  /*1bee0*/  PRMT R10, RZ, 0x7610, R10 ;  /* 0x00007610ff0a7816 */ /* 0x000fe2000000000a */
[----:B0-----:R-:W-:Y:S02]  /*1bef0*/  @!P0 IMAD.MOV.U32 R2, RZ, RZ, R133 ;  /* 0x000000ffff028224 */ /* 0x001fe400078e0085 */
[----:B------:R-:W-:-:S05]  /*1bf00*/  @!P0 IMAD.MOV.U32 R3, RZ, RZ, R144 ;  /* 0x000000ffff038224 */ /* 0x000fca00078e0090 */
[----:B------:R0:W4:Y:S01]  /*1bf10*/  @!P0 LDG.E.U8 R11, desc[UR32][R2.64] ;  /* 0x00000020020b8981 */ /* 0x000122000c1e1100 */
[----:B------:R-:W-:Y:S01]  /*1bf20*/  PRMT R7, RZ, 0x7610, R7 ;  /* 0x00007610ff077816 */ /* 0x000fe20000000007 */
[----:B0-----:R-:W-:Y:S01]  /*1bf30*/  @!P0 IMAD.MOV.U32 R2, RZ, RZ, R141 ;  /* 0x000000ffff028224 */ /* 0x001fe200078e008d */
[----:B------:R-:W-:Y:S02]  /*1bf40*/  PRMT R6, RZ, 0x7610, R6 ;  /* 0x00007610ff067816 */ /* 0x000fe40000000006 */
[----:B------:R-:W-:Y:S02]  /*1bf50*/  PRMT R5, RZ, 0x7610, R5 ;  /* 0x00007610ff057816 */ /* 0x000fe40000000005 */
[----:B------:R-:W-:Y:S02]  /*1bf60*/  PRMT R4, RZ, 0x7610, R4 ;  /* 0x00007610ff047816 */ /* 0x000fe40000000004 */
[----:B------:R-:W-:Y:S01]  /*1bf70*/  PRMT R19, RZ, 0x7610, R19 ;  /* 0x00007610ff137816 */ /* 0x000fe20000000013 */
[----:B--2---:R-:W-:-:S05]  /*1bf80*/  @!P0 IMAD.MOV.U32 R3, RZ, RZ, R234 ;  /* 0x000000ffff038224 */ /* 0x004fca00078e00ea */
[----:B------:R0:W2:Y:S02]  /*1bf90*/  @!P0 LDG.E.U8 R10, desc[UR32][R2.64] ;  /* 0x00000020020a8981 */ /* 0x0000a4000c1e1100 */
[----:B0-----:R-:W-:Y:S02]  /*1bfa0*/  @!P0 IMAD.MOV.U32 R2, RZ, RZ, R149 ;  /* 0x000000ffff028224 */ /* 0x001fe400078e0095 */
[----:B------:R-:W-:Y:S01]  /*1bfb0*/  @!P0 IMAD.MOV.U32 R3, RZ, RZ, R132 ;  /* 0x000000ffff038224 */ /* 0x000fe200078e0084 */
[----:B------:R-:W-:Y:S01]  /*1bfc0*/  PRMT R20, RZ, 0x7610, R20 ;  /* 0x00007610ff147816 */ /* 0x000fe20000000014 */
[----:B------:R-:W2:Y:S04]  /*1bfd0*/  LDL R132, [R1+0x788] ;  /* 0x0007880001847983 */ /* 0x000ea80000100800 */
[----:B------:R3:W2:Y:S02]  /*1bfe0*/  @!P0 LDG.E.U8 R7, desc[UR32][R2.64] ;  /* 0x0000002002078981 */ /* 0x0006a4000c1e1100 */
[----:B---3--:R-:W-:-:S02]  /*1bff0*/  @!P0 IMAD.MOV.U32 R2, RZ, RZ, R32 ;  /* 0x000000ffff028224 */ /* 0x008fc400078e0020 */
[----:B------:R-:W-:Y:S01]  /*1c000*/  @!P0 IMAD.MOV.U32 R3, RZ, RZ, R33 ;  /* 0x000000ffff038224 */ /* 0x000fe200078e0021 */
[----:B------:R-:W3:Y:S04]  /*1c010*/  LDL R32, [R1+0xc44] ;  /* 0x000c440001207983 */ /* 0x000ee80000100800 */
[----:B------:R-:W2:Y:S04]  /*1c020*/  LDL R33, [R1+0xc40] ;  /* 0x000c400001217983 */ /* 0x000ea80000100800 */
[----:B------:R0:W2:Y:S02]  /*1c030*/  @!P0 LDG.E.U8 R6, desc[UR32][R2.64] ;  /* 0x0000002002068981 */ /* 0x0000a4000c1e1100 */
[----:B0-----:R-:W-:-:S02]  /*1c040*/  @!P0 IMAD.MOV.U32 R2, RZ, RZ, R28 ;  /* 0x000000ffff028224 */ /* 0x001fc400078e001c */
[----:B------:R-:W-:Y:S01]  /*1c050*/  @!P0 IMAD.MOV.U32 R3, RZ, RZ, R30 ;  /* 0x000000ffff038224 */ /* 0x000fe200078e001e */
[----:B------:R-:W2:Y:S04]  /*1c060*/  LDL R28, [R1+0xc24] ;  /* 0x000c2400011c7983 */ /* 0x000ea80000100800 */
[----:B------:R-:W2:Y:S04]  /*1c070*/  LDL R30, [R1+0xc20] ;  /* 0x000c2000011e7983 */ /* 0x000ea80000100800 */
[----:B------:R0:W2:Y:S02]  /*1c080*/  @!P0 LDG.E.U8 R5, desc[UR32][R2.64] ;  /* 0x0000002002058981 */ /* 0x0000a4000c1e1100 */
[----:B0-----:R-:W-:-:S02]  /*1c090*/  @!P0 IMAD.MOV.U32 R3, RZ, RZ, R127 ;  /* 0x000000ffff038224 */ /* 0x001fc400078e007f */
[----:B------:R-:W2:Y:S01]  /*1c0a0*/  LDL R127, [R1+0xc00] ;  /* 0x000c0000017f7983 */ /* 0x000ea20000100800 */
[----:B----4-:R-:W-:-:S03]  /*1c0b0*/  @!P0 IMAD.MOV.U32 R2, RZ, RZ, R24 ;  /* 0x000000ffff028224 */ /* 0x010fc600078e0018 */
[----:B------:R-:W4:Y:S04]  /*1c0c0*/  LDL R24, [R1+0xc04] ;  /* 0x000c040001187983 */ /* 0x000f280000100800 */
[----:B------:R0:W4:Y:S02]  /*1c0d0*/  @!P0 LDG.E.U8 R4, desc[UR32][R2.64] ;  /* 0x0000002002048981 */ /* 0x000124000c1e1100 */
[----:B0-----:R-:W-:Y:S02]  /*1c0e0*/  @!P0 IMAD.MOV.U32 R2, RZ, RZ, R129 ;  /* 0x000000ffff028224 */ /* 0x001fe400078e0081 */
[----:B------:R-:W-:Y:S01]  /*1c0f0*/  @!P0 IMAD.MOV.U32 R3, RZ, RZ, R130 ;  /* 0x000000ffff038224 */ /* 0x000fe200078e0082 */
[----:B------:R-:W-:Y:S01]  /*1c100*/  PRMT R21, RZ, 0x7610, R21 ;  /* 0x00007610ff157816 */ /* 0x000fe20000000015 */
[----:B------:R-:W4:Y:S04]  /*1c110*/  LDL R130, [R1+0x968] ;  /* 0x0009680001827983 */ /* 0x000f280000100800 */
[----:B------:R0:W4:Y:S01]  /*1c120*/  @!P0 LDG.E.U8 R19, desc[UR32][R2.64] ;  /* 0x0000002002138981 */ /* 0x000122000c1e1100 */
[----:B------:R-:W-:-:S03]  /*1c130*/  PRMT R23, RZ, 0x7610, R23 ;  /* 0x00007610ff177816 */ /* 0x000fc60000000017 */
[----:B------:R-:W4:Y:S01]  /*1c140*/  LDL R129, [R1+0x96c] ;  /* 0x00096c0001817983 */ /* 0x000f220000100800 */
[----:B0-----:R-:W-:-:S03]  /*1c150*/  @!P0 IMAD.MOV.U32 R2, RZ, RZ, R26 ;  /* 0x000000ffff028224 */ /* 0x001fc600078e001a */
[----:B------:R-:W4:Y:S01]  /*1c160*/  LDL R26, [R1+0xbe4] ;  /* 0x000be400011a7983 */ /* 0x000f220000100800 */
[----:B------:R-:W-:-:S03]  /*1c170*/  @!P0 IMAD.MOV.U32 R3, RZ, RZ, R34 ;  /* 0x000000ffff038224 */ /* 0x000fc600078e0022 */
[----:B------:R-:W4:Y:S04]  /*1c180*/  LDL R34, [R1+0xbe0] ;  /* 0x000be00001227983 */ /* 0x000f280000100800 */
[----:B------:R3:W4:Y:S01]  /*1c190*/  @!P0 LDG.E.U8 R20, desc[UR32][R2.64] ;  /* 0x0000002002148981 */ /* 0x000722000c1e1100 */
[----:B------:R-:W-:Y:S01]  /*1c1a0*/  PRMT R156, RZ, 0x7610, R156 ;  /* 0x00007610ff9c7816 */ /* 0x000fe2000000009c */
[----:B---3--:R-:W-:Y:S02]  /*1c1b0*/  @!P0 IMAD.MOV.U32 R2, RZ, RZ, R32 ;  /* 0x000000ffff028224 */ /* 0x008fe400078e0020 */
[----:B------:R-:W3:Y:S01]  /*1c1c0*/  LDL R32, [R1+0xbc4] ;  /* 0x000bc40001207983 */ /* 0x000ee20000100800 */
[----:B--2---:R-:W-:-:S03]  /*1c1d0*/  @!P0 IMAD.MOV.U32 R3, RZ, RZ, R33 ;  /* 0x000000ffff038224 */ /* 0x004fc600078e0021 */
[----:B------:R-:W2:Y:S04]  /*1c1e0*/  LDL R33, [R1+0xbc0] ;  /* 0x000bc00001217983 */ /* 0x000ea80000100800 */
[----:B------:R0:W2:Y:S02]  /*1c1f0*/  @!P0 LDG.E.U8 R21, desc[UR32][R2.64] ;  /* 0x0000002002158981 */ /* 0x0000a4000c1e1100 */
[----:B0-----:R-:W-:Y:S02]  /*1c200*/  @!P0 IMAD.MOV.U32 R2, RZ, RZ, R28 ;  /* 0x000000ffff028224 */ /* 0x001fe400078e001c */
[----:B------:R-:W2:Y:S01]  /*1c210*/  LDL R28, [R1+0x98c] ;  /* 0x00098c00011c7983 */ /* 0x000ea20000100800 */
[----:B------:R-:W-:-:S03]  /*1c220*/  @!P0 IMAD.MOV.U32 R3, RZ, RZ, R30 ;  /* 0x000000ffff038224 */ /* 0x000fc600078e001e */
[----:B------:R-:W2:Y:S04]  /*1c230*/  LDL R30, [R1+0x988] ;  /* 0x00098800011e7983 */ /* 0x000ea80000100800 */
[----:B------:R0:W2:Y:S02]  /*1c240*/  @!P0 LDG.E.U8 R23, desc[UR32][R2.64] ;  /* 0x0000002002178981 */ /* 0x0000a4000c1e1100 */
[----:B0-----:R-:W-:Y:S02]  /*1c250*/  @!P0 IMAD.MOV.U32 R3, RZ, RZ, R127 ;  /* 0x000000ffff038224 */ /* 0x001fe400078e007f */
[----:B------:R-:W2:Y:S01]  /*1c260*/  LDL R127, [R1+0x948] ;  /* 0x00094800017f7983 */ /* 0x000ea20000100800 */
[----:B----4-:R-:W-:-:S03]  /*1c270*/  @!P0 IMAD.MOV.U32 R2, RZ, RZ, R24 ;  /* 0x000000ffff028224 */ /* 0x010fc600078e0018 */
[----:B------:R-:W4:Y:S04]  /*1c280*/  LDL R24, [R1+0x94c] ;  /* 0x00094c0001187983 */ /* 0x000f280000100800 */
[----:B------:R0:W4:Y:S02]  /*1c290*/  @!P0 LDG.E.U8 R156, desc[UR32][R2.64] ;  /* 0x00000020029c8981 */ /* 0x000124000c1e1100 */
[----:B0-----:R-:W-:Y:S02]  /*1c2a0*/  @!P0 IMAD.MOV.U32 R2, RZ, RZ, R26 ;  /* 0x000000ffff028224 */ /* 0x001fe400078e001a */
[----:B------:R-:W4:Y:S01]  /*1c2b0*/  LDL R26, [R1+0x92c] ;  /* 0x00092c00011a7983 */ /* 0x000f220000100800 */
[----:B------:R-:W-:Y:S01]  /*1c2c0*/  PRMT R157, RZ, 0x7610, R157 ;  /* 0x00007610ff9d7816 */ /* 0x000fe2000000009d */
[----:B------:R-:W-:-:S02]  /*1c2d0*/  @!P0 IMAD.MOV.U32 R3, RZ, RZ, R34 ;  /* 0x000000ffff038224 */ /* 0x000fc400078e0022 */
[----:B------:R-:W4:Y:S01]  /*1c2e0*/  LDL R34, [R1+0x928] ;  /* 0x0009280001227983 */ /* 0x000f220000100800 */
[----:B------:R-:W-:-:S03]  /*1c2f0*/  PRMT R158, RZ, 0x7610, R158 ;  /* 0x00007610ff9e7816 */ /* 0x000fc6000000009e */
[----:B------:R3:W4:Y:S01]  /*1c300*/  @!P0 LDG.E.U8 R157, desc[UR32][R2.64] ;  /* 0x00000020029d8981 */ /* 0x000722000c1e1100 */
[----:B------:R-:W-:Y:S02]  /*1c310*/  PRMT R159, RZ, 0x7610, R159 ;  /* 0x00007610ff9f7816 */ /* 0x000fe4000000009f */
[----:B------:R-:W-:Y:S02]  /*1c320*/  PRMT R160, RZ, 0x7610, R160 ;  /* 0x00007610ffa07816 */ /* 0x000fe400000000a0 */
        /* <DEDUP_REMOVED lines=12> */
[----:B------:R-:W-:Y:S01]  /*1c3f0*/  @!P0 IMAD.MOV.U32 R3, RZ, RZ, R130 ;  /* 0x000000ffff038224 */ /* 0x000fe200078e0082 */
[----:B------:R-:W-:Y:S01]  /*1c400*/  PRMT R163, RZ, 0x7610, R163 ;  /* 0x00007610ffa37816 */ /* 0x000fe200000000a3 */
[----:B------:R-:W2:Y:S04]  /*1c410*/  LDL R130, [R1+0x868] ;  /* 0x0008680001827983 */ /* 0x000ea80000100800 */
[----:B------:R0:W2:Y:S01]  /*1c420*/  @!P0 LDG.E.U8 R160, desc[UR32][R2.64] ;  /* 0x0000002002a08981 */ /* 0x0000a2000c1e1100 */
[----:B------:R-:W-:-:S03]  /*1c430*/  PRMT R164, RZ, 0x7610, R164 ;  /* 0x00007610ffa47816 */ /* 0x000fc600000000a4 */
[----:B------:R-:W2:Y:S01]  /*1c440*/  LDL R129, [R1+0x86c] ;  /* 0x00086c0001817983 */ /* 0x000ea20000100800 */
[----:B0-----:R-:W-:-:S03]  /*1c450*/  @!P0 IMAD.MOV.U32 R3, RZ, RZ, R127 ;  /* 0x000000ffff038224 */ /* 0x001fc600078e007f */
[----:B------:R-:W2:Y:S01]  /*1c460*/  LDL R127, [R1+0x8c8] ;  /* 0x0008c800017f7983 */ /* 0x000ea20000100800 */
[----:B----4-:R-:W-:-:S03]  /*1c470*/  @!P0 IMAD.MOV.U32 R2, RZ, RZ, R24 ;  /* 0x000000ffff028224 */ /* 0x010fc600078e0018 */
[----:B------:R-:W4:Y:S04]  /*1c480*/  LDL R24, [R1+0x8cc] ;  /* 0x0008cc0001187983 */ /* 0x000f280000100800 */
[----:B------:R0:W4:Y:S02]  /*1c490*/  @!P0 LDG.E.U8 R162, desc[UR32][R2.64] ;  /* 0x0000002002a28981 */ /* 0x000124000c1e1100 */
[----:B0-----:R-:W-:Y:S02]  /*1c4a0*/  @!P0 IMAD.MOV.U32 R2, RZ, RZ, R26 ;  /* 0x000000ffff028224 */ /* 0x001fe400078e001a */
[----:B------:R-:W4:Y:S01]  /*1c4b0*/  LDL R26, [R1+0x8ac] ;  /* 0x0008ac00011a7983 */ /* 0x000f220000100800 */
[----:B------:R-:W-:-:S03]  /*1c4c0*/  @!P0 IMAD.MOV.U32 R3, RZ, RZ, R34 ;  /* 0x000000ffff038224 */ /* 0x000fc600078e0022 */
[----:B------:R-:W4:Y:S04]  /*1c4d0*/  LDL R34, [R1+0x8a8] ;  /* 0x0008a80001227983 */ /* 0x000f280000100800 */
[----:B------:R3:W4:Y:S01]  /*1c4e0*/  @!P0 LDG.E.U8 R163, desc[UR32][R2.64] ;  /* 0x0000002002a38981 */ /* 0x000722000c1e1100 */
        /* <DEDUP_REMOVED lines=31> */
[----:B------:R-:W-:Y:S01]  /*1c6e0*/  @!P0 IMAD.MOV.U32 R3, RZ, RZ, R130 ;  /* 0x000000ffff038224 */ /* 0x000fe200078e0082 */
[----:B------:R-:W2:Y:S04]  /*1c6f0*/  LDL R129, [R1+0x76c] ;  /* 0x00076c0001817983 */ /* 0x000ea80000100800 */
[----:B------:R0:W2:Y:S04]  /*1c700*/  @!P0 LDG.E.U8 R192, desc[UR32][R2.64] ;  /* 0x0000002002c08981 */ /* 0x0000a8000c1e1100 */
[----:B------:R-:W2:Y:S01]  /*1c710*/  LDL R130, [R1+0x768] ;  /* 0x0007680001827983 */ /* 0x000ea20000100800 */
[----:B0-----:R-:W-:-:S02]  /*1c720*/  @!P0 IMAD.MOV.U32 R2, RZ, RZ, R28 ;  /* 0x000000ffff028224 */ /* 0x001fc400078e001c */
[----:B------:R-:W-:Y:S01]  /*1c730*/  @!P0 IMAD.MOV.U32 R3, RZ, RZ, R30 ;  /* 0x000000ffff038224 */ /* 0x000fe200078e001e */
[----:B------:R-:W2:Y:S04]  /*1c740*/  LDL R28, [R1+0x7cc] ;  /* 0x0007cc00011c7983 */ /* 0x000ea80000100800 */
[----:B------:R-:W2:Y:S04]  /*1c750*/  LDL R30, [R1+0x7c8] ;  /* 0x0007c800011e7983 */ /* 0x000ea80000100800 */
[----:B------:R0:W2:Y:S02]  /*1c760*/  @!P0 LDG.E.U8 R194, desc[UR32][R2.64] ;  /* 0x0000002002c28981 */ /* 0x0000a4000c1e1100 */
[----:B0-----:R-:W-:Y:S01]  /*1c770*/  @!P0 IMAD.MOV.U32 R3, RZ, RZ, R127 ;  /* 0x000000ffff038224 */ /* 0x001fe200078e007f */
[----:B------:R-:W-:Y:S01]  /*1c780*/  PRMT R196, RZ, 0x7610, R196 ;  /* 0x00007610ffc47816 */ /* 0x000fe200000000c4 */
[----:B------:R-:W2:Y:S01]  /*1c790*/  LDL R127, [R1+0x748] ;  /* 0x00074800017f7983 */ /* 0x000ea20000100800 */
[----:B----4-:R-:W-:-:S03]  /*1c7a0*/  @!P0 IMAD.MOV.U32 R2, RZ, RZ, R24 ;  /* 0x000000ffff028224 */ /* 0x010fc600078e0018 */
[----:B------:R-:W4:Y:S04]  /*1c7b0*/  LDL R24, [R1+0x7ac] ;  /* 0x0007ac0001187983 */ /* 0x000f280000100800 */
[----:B------:R0:W4:Y:S02]  /*1c7c0*/  @!P0 LDG.E.U8 R195, desc[UR32][R2.64] ;  /* 0x0000002002c38981 */ /* 0x000124000c1e1100 */
[----:B0-----:R-:W-:Y:S02]  /*1c7d0*/  @!P0 IMAD.MOV.U32 R2, RZ, RZ, R26 ;  /* 0x000000ffff028224 */ /* 0x001fe400078e001a */
[----:B------:R-:W4:Y:S01]  /*1c7e0*/  LDL R26, [R1+0x78c] ;  /* 0x00078c00011a7983 */ /* 0x000f220000100800 */
[----:B------:R-:W-:-:S03]  /*1c7f0*/  @!P0 IMAD.MOV.U32 R3, RZ, RZ, R34 ;  /* 0x000000ffff038224 */ /* 0x000fc600078e0022 */
[----:B------:R-:W4:Y:S01]  /*1c800*/  LDL R34, [R1+0x74c] ;  /* 0x00074c0001227983 */ /* 0x000f220000100800 */
[----:B------:R-:W-:-:S03]  /*1c810*/  PRMT R198, RZ, 0x7610, R198 ;  /* 0x00007610ffc67816 */ /* 0x000fc600000000c6 */
        /* <DEDUP_REMOVED lines=14> */
[----:B----4-:R-:W-:Y:S02]  /*1c900*/  @!P0 IMAD.MOV.U32 R2, RZ, RZ, R24 ;  /* 0x000000ffff028224 */ /* 0x010fe400078e0018 */
[----:B------:R-:W4:Y:S04]  /*1c910*/  LDL R24, [R1+0x6ec] ;  /* 0x0006ec0001187983 */ /* 0x000f280000100800 */
[----:B------:R0:W4:Y:S02]  /*1c920*/  @!P0 LDG.E.U8 R201, desc[UR32][R2.64] ;  /* 0x0000002002c98981 */ /* 0x000124000c1e1100 */
[----:B0-----:R-:W-:-:S02]  /*1c930*/  @!P0 IMAD.MOV.U32 R2, RZ, RZ, R26 ;  /* 0x000000ffff028224 */ /* 0x001fc400078e001a */
[----:B------:R-:W4:Y:S01]  /*1c940*/  LDL R26, [R1+0x6cc] ;  /* 0x0006cc00011a7983 */ /* 0x000f220000100800 */
[----:B------:R-:W-:Y:S01]  /*1c950*/  PRMT R202, RZ, 0x7610, R202 ;  /* 0x00007610ffca7816 */ /* 0x000fe200000000ca */
[----:B------:R-:W-:Y:S02]  /*1c960*/  @!P0 IMAD.MOV.U32 R3, RZ, RZ, R132 ;  /* 0x000000ffff038224 */ /* 0x000fe400078e0084 */
[----:B------:R0:W-:Y:S04]  /*1c970*/  STS.U8 [R232+UR4+0x6400], R203 ;  /* 0x006400cbe8007988 */ /* 0x0001e80008000004 */
[----:B------:R1:W4:Y:S01]  /*1c980*/  @!P0 LDG.E.U8 R202, desc[UR32][R2.64] ;  /* 0x0000002002ca8981 */ /* 0x000322000c1e1100 */
[----:B------:R-:W-:-:S03]  /*1c990*/  PRMT R205, RZ, 0x7610, R205 ;  /* 0x00007610ffcd7816 */ /* 0x000fc600000000cd */
[----:B------:R1:W-:Y:S01]  /*1c9a0*/  STS.U8 [R232+UR4+0x6800], R206 ;  /* 0x006800cee8007988 */ /* 0x0003e20008000004 */
[----:B0-----:R-:W-:-:S03]  /*1c9b0*/  PRMT R203, RZ, 0x7610, R203 ;  /* 0x00007610ffcb7816 */ /* 0x001fc600000000cb */
[----:B------:R0:W-:Y:S01]  /*1c9c0*/  STS.U8 [R232+UR4+0x6a00], R208 ;  /* 0x006a00d0e8007988 */ /* 0x0001e20008000004 */
[----:B-1----:R-:W-:Y:S02]  /*1c9d0*/  @!P0 IMAD.MOV.U32 R2, RZ, RZ, R129 ;  /* 0x000000ffff028224 */ /* 0x002fe400078e0081 */
[----:B------:R-:W-:Y:S01]  /*1c9e0*/  @!P0 IMAD.MOV.U32 R3, RZ, RZ, R130 ;  /* 0x000000ffff038224 */ /* 0x000fe200078e0082 */
[----:B------:R-:W4:Y:S04]  /*1c9f0*/  LDL.LU R236, [R1+0x6a8] ;  /* 0x0006a80001ec7983 */ /* 0x000f280000300800 */
[----:B------:R1:W4:Y:S01]  /*1ca00*/  @!P0 LDG.E.U8 R203, desc[UR32][R2.64] ;  /* 0x0000002002cb8981 */ /* 0x000322000c1e1100 */
[----:B------:R-:W-:Y:S01]  /*1ca10*/  PRMT R206, RZ, 0x7610, R206 ;  /* 0x00007610ffce7816 */ /* 0x000fe200000000ce */
[----:B-1----:R-:W-:-:S02]  /*1ca20*/  @!P0 IMAD.MOV.U32 R2, RZ, RZ, R34 ;  /* 0x000000ffff028224 */ /* 0x002fc400078e0022 */
[----:B------:R-:W-:Y:S01]  /*1ca30*/  @!P0 IMAD.MOV.U32 R3, RZ, RZ, R127 ;  /* 0x000000ffff038224 */ /* 0x000fe200078e007f */
[----:B0-----:R-:W-:Y:S01]  /*1ca40*/  PRMT R208, RZ, 0x7610, R208 ;  /* 0x00007610ffd07816 */ /* 0x001fe200000000d0 */
[----:B------:R0:W-:Y:S04]  /*1ca50*/  STS.U8 [R232+UR4+0x6c00], R209 ;  /* 0x006c00d1e8007988 */ /* 0x0001e80008000004 */
[----:B------:R3:W4:Y:S04]  /*1ca60*/  @!P0 LDG.E.U8 R205, desc[UR32][R2.64] ;  /* 0x0000002002cd8981 */ /* 0x000728000c1e1100 */
[----:B------:R-:W4:Y:S01]  /*1ca70*/  LDL R127, [R1+0x648] ;  /* 0x00064800017f7983 */ /* 0x000f220000100800 */
[----:B0-----:R-:W-:-:S03]  /*1ca80*/  PRMT R209, RZ, 0x7610, R209 ;  /* 0x00007610ffd17816 */ /* 0x001fc600000000d1 */
[----:B------:R-:W4:Y:S04]  /*1ca90*/  LDL R34, [R1+0x62c] ;  /* 0x00062c0001227983 */ /* 0x000f280000100800 */
[----:B------:R-:W4:Y:S01]  /*1caa0*/  LDL.LU R154, [R1+0x68c] ;  /* 0x00068c00019a7983 */ /* 0x000f220000300800 */
[----:B---3--:R-:W-:Y:S02]  /*1cab0*/  @!P0 IMAD.MOV.U32 R2, RZ, RZ, R32 ;  /* 0x000000ffff028224 */ /* 0x008fe400078e0020 */
[----:B--2---:R-:W-:-:S05]  /*1cac0*/  @!P0 IMAD.MOV.U32 R3, RZ, RZ, R33 ;  /* 0x000000ffff038224 */ /* 0x004fca00078e0021 */
[----:B------:R0:W2:Y:S02]  /*1cad0*/  @!P0 LDG.E.U8 R206, desc[UR32][R2.64] ;  /* 0x0000002002ce8981 */ /* 0x0000a4000c1e1100 */
[----:B0-----:R-:W-:Y:S02]  /*1cae0*/  @!P0 IMAD.MOV.U32 R2, RZ, RZ, R28 ;  /* 0x000000ffff028224 */ /* 0x001fe400078e001c */
[----:B------:R-:W-:-:S05]  /*1caf0*/  @!P0 IMAD.MOV.U32 R3, RZ, RZ, R30 ;  /* 0x000000ffff038224 */ /* 0x000fca00078e001e */
[----:B------:R0:W3:Y:S02]  /*1cb00*/  @!P0 LDG.E.U8 R208, desc[UR32][R2.64] ;  /* 0x0000002002d08981 */ /* 0x0000e4000c1e1100 */
[----:B0-----:R-:W-:Y:S02]  /*1cb10*/  @!P0 IMAD.MOV.U32 R3, RZ, RZ, R242 ;  /* 0x000000ffff038224 */ /* 0x001fe400078e00f2 */
[----:B----4-:R-:W-:Y:S02]  /*1cb20*/  @!P0 IMAD.MOV.U32 R2, RZ, RZ, R24 ;  /* 0x000000ffff028224 */ /* 0x010fe400078e0018 */
[----:B------:R-:W4:Y:S04]  /*1cb30*/  LDL.LU R24, [R1+0x688] ;  /* 0x0006880001187983 */ /* 0x000f280000300800 */
[----:B------:R0:W-:Y:S04]  /*1cb40*/  STL [R1+0x1044], R242 ;  /* 0x001044f201007387 */ /* 0x0001e80000100800 */
[----:B------:R1:W3:Y:S04]  /*1cb50*/  @!P0 LDG.E.U8 R209, desc[UR32][R2.64] ;  /* 0x0000002002d18981 */ /* 0x0002e8000c1e1100 */
[----:B0-----:R-:W3:Y:S04]  /*1cb60*/  LDL.LU R242, [R1+0x6c4] ;  /* 0x0006c40001f27983 */ /* 0x001ee80000300800 */
[----:B------:R-:W2:Y:S04]  /*1cb70*/  LDL.LU R32, [R1+0x60c] ;  /* 0x00060c0001207983 */ /* 0x000ea80000300800 */
[----:B------:R-:W3:Y:S01]  /*1cb80*/  LDL.LU R30, [R1+0x608] ;  /* 0x00060800011e7983 */ /* 0x000ee20000300800 */
[----:B-1----:R-:W-:-:S03]  /*1cb90*/  @!P0 IMAD.MOV.U32 R2, RZ, RZ, R26 ;  /* 0x000000ffff028224 */ /* 0x002fc600078e001a */
[----:B------:R-:W2:Y:S04]  /*1cba0*/  LDL.LU R26, [R1+0x628] ;  /* 0x00062800011a7983 */ /* 0x000ea80000300800 */
[----:B------:R-:W3:Y:S04]  /*1cbb0*/  LDL.LU R33, [R1+0x668] ;  /* 0x0006680001217983 */ /* 0x000ee80000300800 */
[----:B------:R-:W2:Y:S04]  /*1cbc0*/  LDL.LU R28, [R1+0x64c] ;  /* 0x00064c00011c7983 */ /* 0x000ea80000300800 */
[----:B------:R-:W2:Y:S01]  /*1cbd0*/  LDL.LU R251, [R1+0x66c] ;  /* 0x00066c0001fb7983 */ /* 0x000ea20000300800 */
[----:B------:R-:W-:-:S03]  /*1cbe0*/  @!P0 IMAD.MOV.U32 R3, RZ, RZ, R0 ;  /* 0x000000ffff038224 */ /* 0x000fc600078e0000 */
[----:B------:R0:W-:Y:S01]  /*1cbf0*/  STS.U8 [R232+UR4+0x6e00], R210 ;  /* 0x006e00d2e8007988 */ /* 0x0001e20008000004 */
[----:B------:R-:W-:Y:S02]  /*1cc00*/  PRMT R212, RZ, 0x7610, R212 ;  /* 0x00007610ffd47816 */ /* 0x000fe400000000d4 */
[----:B0-----:R-:W-:Y:S01]  /*1cc10*/  PRMT R210, RZ, 0x7610, R210 ;  /* 0x00007610ffd27816 */ /* 0x001fe200000000d2 */
[----:B------:R0:W-:Y:S05]  /*1cc20*/  STS.U8 [R232+UR4+0x7200], R213 ;  /* 0x007200d5e8007988 */ /* 0x0001ea0008000004 */
[----:B------:R1:W2:Y:S01]  /*1cc30*/  @!P0 LDG.E.U8 R210, desc[UR32][R2.64] ;  /* 0x0000002002d28981 */ /* 0x0002a2000c1e1100 */
[----:B0-----:R-:W-:Y:S01]  /*1cc40*/  PRMT R213, RZ, 0x7610, R213 ;  /* 0x00007610ffd57816 */ /* 0x001fe200000000d5 */
[----:B-1----:R-:W-:-:S02]  /*1cc50*/  @!P0 IMAD.MOV.U32 R2, RZ, RZ, R250 ;  /* 0x000000ffff028224 */ /* 0x002fc400078e00fa */
[----:B------:R-:W-:-:S05]  /*1cc60*/  @!P0 IMAD.MOV.U32 R3, RZ, RZ, R236 ;  /* 0x000000ffff038224 */ /* 0x000fca00078e00ec */
[----:B------:R0:W2:Y:S04]  /*1cc70*/  @!P0 LDG.E.U8 R212, desc[UR32][R2.64] ;  /* 0x0000002002d48981 */ /* 0x0000a8000c1e1100 */
[----:B------:R1:W-:Y:S01]  /*1cc80*/  STS.U8 [R232+UR4+0x7400], R215 ;  /* 0x007400d7e8007988 */ /* 0x0003e20008000004 */
[----:B0-----:R-:W-:Y:S01]  /*1cc90*/  @!P0 IMAD.MOV.U32 R2, RZ, RZ, R154 ;  /* 0x000000ffff028224 */ /* 0x001fe200078e009a */
[----:B-1----:R-:W-:Y:S02]  /*1cca0*/  PRMT R215, RZ, 0x7610, R215 ;  /* 0x00007610ffd77816 */ /* 0x002fe400000000d7 */
[----:B------:R0:W-:Y:S04]  /*1ccb0*/  STS.U8 [R232+UR4+0x7600], R216 ;  /* 0x007600d8e8007988 */ /* 0x0001e80008000004 */
[----:B------:R1:W-:Y:S01]  /*1ccc0*/  STL [R1+0x1048], R0 ;  /* 0x0010480001007387 */ /* 0x0003e20000100800 */
[----:B0-----:R-:W-:-:S03]  /*1ccd0*/  PRMT R216, RZ, 0x7610, R216 ;  /* 0x00007610ffd87816 */ /* 0x001fc600000000d8 */
[----:B-1----:R-:W2:Y:S04]  /*1cce0*/  LDL.LU R0, [R1+0x6f8] ;  /* 0x0006f80001007983 */ /* 0x002ea80000300800 */
[----:B------:R0:W-:Y:S04]  /*1ccf0*/  STL [R1+0x104c], R250 ;  /* 0x00104cfa01007387 */ /* 0x0001e80000100800 */
[----:B0-----:R-:W2:Y:S04]  /*1cd00*/  LDL.LU R250, [R1+0x700] ;  /* 0x0007000001fa7983 */ /* 0x001ea80000300800 */
[----:B------:R-:W2:Y:S04]  /*1cd10*/  LDL R145, [R1+0xba8] ;  /* 0x000ba80001917983 */ /* 0x000ea80000100800 */
[----:B------:R-:W2:Y:S04]  /*1cd20*/  LDL R140, [R1+0xb98] ;  /* 0x000b9800018c7983 */ /* 0x000ea80000100800 */
[----:B------:R-:W2:Y:S04]  /*1cd30*/  LDL R137, [R1+0xf94] ;  /* 0x000f940001897983 */ /* 0x000ea80000100800 */
[----:B------:R-:W2:Y:S04]  /*1cd40*/  LDL R129, [R1+0xf7c] ;  /* 0x000f7c0001817983 */ /* 0x000ea80000100800 */
[----:B------:R0:W-:Y:S04]  /*1cd50*/  STS.U8 [R232+UR4+0x7800], R217 ;  /* 0x007800d9e8007988 */ /* 0x0001e80008000004 */
[----:B------:R1:W-:Y:S04]  /*1cd60*/  STS.U8 [R232+UR4+0x7a00], R219 ;  /* 0x007a00dbe8007988 */ /* 0x0003e80008000004 */
[----:B------:R-:W2:Y:S01]  /*1cd70*/  LDL R132, [R1+0xf78] ;  /* 0x000f780001847983 */ /* 0x000ea20000100800 */
[----:B----4-:R-:W-:-:S05]  /*1cd80*/  @!P0 IMAD.MOV.U32 R3, RZ, RZ, R24 ;  /* 0x000000ffff038224 */ /* 0x010fca00078e0018 */
[----:B------:R3:W4:Y:S02]  /*1cd90*/  @!P0 LDG.E.U8 R213, desc[UR32][R2.64] ;  /* 0x0000002002d58981 */ /* 0x000724000c1e1100 */
[----:B---3--:R-:W-:Y:S02]  /*1cda0*/  @!P0 IMAD.MOV.U32 R3, RZ, RZ, R33 ;  /* 0x000000ffff038224 */ /* 0x008fe400078e0021 */
[----:B--2---:R-:W-:-:S05]  /*1cdb0*/  @!P0 IMAD.MOV.U32 R2, RZ, RZ, R251 ;  /* 0x000000ffff028224 */ /* 0x004fca00078e00fb */
[----:B------:R2:W3:Y:S02]  /*1cdc0*/  @!P0 LDG.E.U8 R215, desc[UR32][R2.64] ;  /* 0x0000002002d78981 */ /* 0x0004e4000c1e1100 */
[----:B--2---:R-:W-:Y:S02]  /*1cdd0*/  @!P0 IMAD.MOV.U32 R2, RZ, RZ, R28 ;  /* 0x000000ffff028224 */ /* 0x004fe400078e001c */
[----:B------:R-:W-:-:S05]  /*1cde0*/  @!P0 IMAD.MOV.U32 R3, RZ, RZ, R127 ;  /* 0x000000ffff038224 */ /* 0x000fca00078e007f */
[----:B------:R2:W3:Y:S02]  /*1cdf0*/  @!P0 LDG.E.U8 R216, desc[UR32][R2.64] ;  /* 0x0000002002d88981 */ /* 0x0004e4000c1e1100 */
[----:B--2---:R-:W-:Y:S02]  /*1ce00*/  @!P0 IMAD.MOV.U32 R2, RZ, RZ, R34 ;  /* 0x000000ffff028224 */ /* 0x004fe400078e0022 */
[----:B------:R-:W2:Y:S01]  /*1ce10*/  LDL R34, [R1+0xfa4] ;  /* 0x000fa40001227983 */ /* 0x000ea20000100800 */
[----:B0-----:R-:W-:Y:S01]  /*1ce20*/  PRMT R217, RZ, 0x7610, R217 ;  /* 0x00007610ffd97816 */ /* 0x001fe200000000d9 */
[----:B------:R-:W-:Y:S01]  /*1ce30*/  @!P0 IMAD.MOV.U32 R3, RZ, RZ, R26 ;  /* 0x000000ffff038224 */ /* 0x000fe200078e001a */
[----:B-1----:R-:W-:Y:S01]  /*1ce40*/  PRMT R219, RZ, 0x7610, R219 ;  /* 0x00007610ffdb7816 */ /* 0x002fe200000000db */
[----:B------:R-:W4:Y:S04]  /*1ce50*/  LDL.LU R127, [R1+0xd5c] ;  /* 0x000d5c00017f7983 */ /* 0x000f280000300800 */
[----:B------:R0:W3:Y:S04]  /*1ce60*/  @!P0 LDG.E.U8 R217, desc[UR32][R2.64] ;  /* 0x0000002002d98981 */ /* 0x0000e8000c1e1100 */
[----:B------:R-:W4:Y:S04]  /*1ce70*/  LDL.LU R130, [R1+0xd78] ;  /* 0x000d780001827983 */ /* 0x000f280000300800 */
[----:B------:R-:W3:Y:S01]  /*1ce80*/  LDL.LU R135, [R1+0xd3c] ;  /* 0x000d3c0001877983 */ /* 0x000ee20000300800 */
[----:B0-----:R-:W-:-:S02]  /*1ce90*/  @!P0 IMAD.MOV.U32 R2, RZ, RZ, R32 ;  /* 0x000000ffff028224 */ /* 0x001fc400078e0020 */
[----:B------:R-:W-:Y:S01]  /*1cea0*/  @!P0 IMAD.MOV.U32 R3, RZ, RZ, R30 ;  /* 0x000000ffff038224 */ /* 0x000fe200078e001e */
[----:B------:R-:W3:Y:S04]  /*1ceb0*/  LDL.LU R138, [R1+0xd58] ;  /* 0x000d5800018a7983 */ /* 0x000ee80000300800 */
[----:B------:R-:W3:Y:S04]  /*1cec0*/  LDL.LU R143, [R1+0xd1c] ;  /* 0x000d1c00018f7983 */ /* 0x000ee80000300800 */
[----:B------:R0:W-:Y:S04]  /*1ced0*/  STS.U8 [R232+UR4+0x7c00], R220 ;  /* 0x007c00dce8007988 */ /* 0x0001e80008000004 */
[----:B------:R-:W3:Y:S04]  /*1cee0*/  LDL.LU R146, [R1+0xd38] ;  /* 0x000d380001927983 */ /* 0x000ee80000300800 */
[----:B------:R1:W3:Y:S01]  /*1cef0*/  @!P0 LDG.E.U8 R219, desc[UR32][R2.64] ;  /* 0x0000002002db8981 */ /* 0x0002e2000c1e1100 */
[----:B0-----:R-:W-:-:S03]  /*1cf00*/  PRMT R220, RZ, 0x7610, R220 ;  /* 0x00007610ffdc7816 */ /* 0x001fc600000000dc */
[----:B------:R-:W3:Y:S04]  /*1cf10*/  LDL.LU R151, [R1+0xcfc] ;  /* 0x000cfc0001977983 */ /* 0x000ee80000300800 */
[----:B------:R0:W-:Y:S01]  /*1cf20*/  STL [R1+0x1054], R248 ;  /* 0x001054f801007387 */ /* 0x0001e20000100800 */
[----:B-1----:R-:W-:Y:S02]  /*1cf30*/  @!P0 IMAD.MOV.U32 R2, RZ, RZ, R248 ;  /* 0x000000ffff028224 */ /* 0x002fe400078e00f8 */
[----:B------:R-:W-:Y:S01]  /*1cf40*/  @!P0 IMAD.MOV.U32 R3, RZ, RZ, R247 ;  /* 0x000000ffff038224 */ /* 0x000fe200078e00f7 */
[----:B------:R-:W-:Y:S04]  /*1cf50*/  STS.U8 [R232+UR4+0x3800], R169 ;  /* 0x003800a9e8007988 */ /* 0x000fe80008000004 */
[----:B------:R-:W-:Y:S04]  /*1cf60*/  STS.U8 [R232+UR4+0x3a00], R170 ;  /* 0x003a00aae8007988 */ /* 0x000fe80008000004 */
[----:B0-----:R-:W3:Y:S04]  /*1cf70*/  LDL.LU R248, [R1+0x6e4] ;  /* 0x0006e40001f87983 */ /* 0x001ee80000300800 */
[----:B------:R0:W-:Y:S04]  /*1cf80*/  STL [R1+0x1050], R247 ;  /* 0x001050f701007387 */ /* 0x0001e80000100800 */
[----:B------:R-:W-:Y:S04]  /*1cf90*/  STS.U8 [R232+UR4+0x3c00], R171 ;  /* 0x003c00abe8007988 */ /* 0x000fe80008000004 */
        /* <DEDUP_REMOVED lines=21> */
[----:B0-----:R-:W3:Y:S04]  /*1d0f0*/  LDL.LU R247, [R1+0x6dc] ;  /* 0x0006dc0001f77983 */ /* 0x001ee80000300800 */
[----:B------:R0:W-:Y:S04]  /*1d100*/  STS.U8 [R232+UR4+0x7e00], R222 ;  /* 0x007e00dee8007988 */ /* 0x0001e80008000004 */
[----:B------:R1:W3:Y:S04]  /*1d110*/  @!P0 LDG.E.U8 R220, desc[UR32][R2.64] ;  /* 0x0000002002dc8981 */ /* 0x0002e8000c1e1100 */
[----:B0-----:R-:W3:Y:S01]  /*1d120*/  LDL.LU R232, [R1+0x69c] ;  /* 0x00069c0001e87983 */ /* 0x001ee20000300800 */
[----:B------:R-:W-:Y:S01]  /*1d130*/  PRMT R222, RZ, 0x7610, R222 ;  /* 0x00007610ffde7816 */ /* 0x000fe200000000de */
[----:B-1----:R-:W-:-:S02]  /*1d140*/  @!P0 IMAD.MOV.U32 R2, RZ, RZ, R240 ;  /* 0x000000ffff028224 */ /* 0x002fc400078e00f0 */
[----:B------:R0:W-:Y:S01]  /*1d150*/  STL [R1+0x105c], R240 ;  /* 0x00105cf001007387 */ /* 0x0001e20000100800 */
[----:B------:R-:W-:Y:S01]  /*1d160*/  @!P0 IMAD.MOV.U32 R3, RZ, RZ, R239 ;  /* 0x000000ffff038224 */ /* 0x000fe200078e00ef */
[----:B------:R-:W-:-:S04]  /*1d170*/  PRMT R231, RZ, 0x7610, R231 ;  /* 0x00007610ffe77816 */ /* 0x000fc800000000e7 */
[----:B------:R1:W3:Y:S04]  /*1d180*/  @!P0 LDG.E.U8 R222, desc[UR32][R2.64] ;  /* 0x0000002002de8981 */ /* 0x0002e8000c1e1100 */
[----:B0-----:R-:W3:Y:S04]  /*1d190*/  LDL.LU R240, [R1+0x720] ;  /* 0x0007200001f07983 */ /* 0x001ee80000300800 */
[----:B------:R0:W-:Y:S01]  /*1d1a0*/  STL [R1+0x1058], R239 ;  /* 0x001058ef01007387 */ /* 0x0001e20000100800 */
[----:B-1----:R-:W-:-:S03]  /*1d1b0*/  @!P0 IMAD.MOV.U32 R3, RZ, RZ, R145 ;  /* 0x000000ffff038224 */ /* 0x002fc600078e0091 */
[----:B0-----:R-:W3:Y:S04]  /*1d1c0*/  LDL.LU R239, [R1+0x718] ;  /* 0x0007180001ef7983 */ /* 0x001ee80000300800 */
[----:B------:R-:W4:Y:S04]  /*1d1d0*/  LDL R243, [R1+0xf58] ;  /* 0x000f580001f37983 */ /* 0x000f280000100800 */
[----:B------:R-:W3:Y:S04]  /*1d1e0*/  LDL R148, [R1+0xf5c] ;  /* 0x000f5c0001947983 */ /* 0x000ee80000100800 */
[----:B------:R-:W3:Y:S01]  /*1d1f0*/  LDL R145, [R1+0xf38] ;  /* 0x000f380001917983 */ /* 0x000ee20000100800 */
[----:B------:R-:W-:Y:S01]  /*1d200*/  PRMT R230, RZ, 0x7610, R230 ;  /* 0x00007610ffe67816 */ /* 0x000fe200000000e6 */
[----:B--2---:R-:W-:-:S02]  /*1d210*/  @!P0 IMAD.MOV.U32 R2, RZ, RZ, R34 ;  /* 0x000000ffff028224 */ /* 0x004fc400078e0022 */
[----:B------:R-:W2:Y:S04]  /*1d220*/  LDL R34, [R1+0xf3c] ;  /* 0x000f3c0001227983 */ /* 0x000ea80000100800 */
[----:B------:R0:W2:Y:S02]  /*1d230*/  @!P0 LDG.E.U8 R231, desc[UR32][R2.64] ;  /* 0x0000002002e78981 */ /* 0x0000a4000c1e1100 */
[----:B0-----:R-:W-:Y:S02]  /*1d240*/  @!P0 IMAD.MOV.U32 R2, RZ, RZ, R137 ;  /* 0x000000ffff028224 */ /* 0x001fe400078e0089 */
[----:B------:R-:W-:Y:S01]  /*1d250*/  @!P0 IMAD.MOV.U32 R3, RZ, RZ, R140 ;  /* 0x000000ffff038224 */ /* 0x000fe200078e008c */
[----:B------:R-:W2:Y:S04]  /*1d260*/  LDL R137, [R1+0xf1c] ;  /* 0x000f1c0001897983 */ /* 0x000ea80000100800 */
[----:B------:R-:W2:Y:S04]  /*1d270*/  LDL R140, [R1+0xf18] ;  /* 0x000f1800018c7983 */ /* 0x000ea80000100800 */
[----:B------:R0:W2:Y:S02]  /*1d280*/  @!P0 LDG.E.U8 R230, desc[UR32][R2.64] ;  /* 0x0000002002e68981 */ /* 0x0000a4000c1e1100 */
[----:B0-----:R-:W-:-:S02]  /*1d290*/  @!P0 IMAD.MOV.U32 R2, RZ, RZ, R129 ;  /* 0x000000ffff028224 */ /* 0x001fc400078e0081 */
[----:B------:R-:W2:Y:S01]  /*1d2a0*/  LDL R129, [R1+0xefc] ;  /* 0x000efc0001817983 */ /* 0x000ea20000100800 */
[----:B------:R-:W-:Y:S01]  /*1d2b0*/  PRMT R229, RZ, 0x7610, R229 ;  /* 0x00007610ffe57816 */ /* 0x000fe200000000e5 */
[----:B------:R-:W-:Y:S01]  /*1d2c0*/  @!P0 IMAD.MOV.U32 R3, RZ, RZ, R132 ;  /* 0x000000ffff038224 */ /* 0x000fe200078e0084 */
[----:B------:R-:W-:Y:S01]  /*1d2d0*/  PRMT R228, RZ, 0x7610, R228 ;  /* 0x00007610ffe47816 */ /* 0x000fe200000000e4 */
[----:B------:R-:W2:Y:S04]  /*1d2e0*/  LDL R132, [R1+0xef8] ;  /* 0x000ef80001847983 */ /* 0x000ea80000100800 */
[----:B------:R4:W2:Y:S01]  /*1d2f0*/  @!P0 LDG.E.U8 R229, desc[UR32][R2.64] ;  /* 0x0000002002e58981 */ /* 0x0008a2000c1e1100 */
[----:B------:R-:W-:Y:S02]  /*1d300*/  PRMT R227, RZ, 0x7610, R227 ;  /* 0x00007610ffe37816 */ /* 0x000fe400000000e3 */
[----:B------:R-:W-:Y:S01]  /*1d310*/  PRMT R226, RZ, 0x7610, R226 ;  /* 0x00007610ffe27816 */ /* 0x000fe200000000e2 */
[----:B----4-:R-:W-:-:S02]  /*1d320*/  @!P0 IMAD.MOV.U32 R3, RZ, RZ, R243 ;  /* 0x000000ffff038224 */ /* 0x010fc400078e00f3 */
[----:B------:R-:W4:Y:S01]  /*1d330*/  LDL R243, [R1+0xe98] ;  /* 0x000e980001f37983 */ /* 0x000f220000100800 */
[----:B---3--:R-:W-:-:S03]  /*1d340*/  @!P0 IMAD.MOV.U32 R2, RZ, RZ, R148 ;  /* 0x000000ffff028224 */ /* 0x008fc600078e0094 */
[----:B------:R-:W3:Y:S04]  /*1d350*/  LDL R148, [R1+0xe9c] ;  /* 0x000e9c0001947983 */ /* 0x000ee80000100800 */
[----:B------:R0:W4:Y:S02]  /*1d360*/  @!P0 LDG.E.U8 R228, desc[UR32][R2.64] ;  /* 0x0000002002e48981 */ /* 0x000124000c1e1100 */
[----:B0-----:R-:W-:Y:S02]  /*1d370*/  @!P0 IMAD.MOV.U32 R3, RZ, RZ, R145 ;  /* 0x000000ffff038224 */ /* 0x001fe400078e0091 */
[----:B------:R-:W3:Y:S01]  /*1d380*/  LDL R145, [R1+0xed8] ;  /* 0x000ed80001917983 */ /* 0x000ee20000100800 */
[----:B--2---:R-:W-:-:S03]  /*1d390*/  @!P0 IMAD.MOV.U32 R2, RZ, RZ, R34 ;  /* 0x000000ffff028224 */ /* 0x004fc600078e0022 */
[----:B------:R-:W2:Y:S04]  /*1d3a0*/  LDL R34, [R1+0xedc] ;  /* 0x000edc0001227983 */ /* 0x000ea80000100800 */
[----:B------:R0:W4:Y:S02]  /*1d3b0*/  @!P0 LDG.E.U8 R227, desc[UR32][R2.64] ;  /* 0x0000002002e38981 */ /* 0x000124000c1e1100 */
[----:B0-----:R-:W-:Y:S02]  /*1d3c0*/  @!P0 IMAD.MOV.U32 R2, RZ, RZ, R137 ;  /* 0x000000ffff028224 */ /* 0x001fe400078e0089 */
[----:B------:R-:W4:Y:S01]  /*1d3d0*/  LDL R137, [R1+0xebc] ;  /* 0x000ebc0001897983 */ /* 0x000f220000100800 */
[----:B------:R-:W-:-:S03]  /*1d3e0*/  @!P0 IMAD.MOV.U32 R3, RZ, RZ, R140 ;  /* 0x000000ffff038224 */ /* 0x000fc600078e008c */
[----:B------:R-:W4:Y:S04]  /*1d3f0*/  LDL R140, [R1+0xeb8] ;  /* 0x000eb800018c7983 */ /* 0x000f280000100800 */
[----:B------:R0:W4:Y:S02]  /*1d400*/  @!P0 LDG.E.U8 R226, desc[UR32][R2.64] ;  /* 0x0000002002e28981 */ /* 0x000124000c1e1100 */
[----:B0-----:R-:W-:Y:S02]  /*1d410*/  @!P0 IMAD.MOV.U32 R2, RZ, RZ, R129 ;  /* 0x000000ffff028224 */ /* 0x001fe400078e0081 */
[----:B------:R-:W4:Y:S01]  /*1d420*/  LDL R129, [R1+0xe7c] ;  /* 0x000e7c0001817983 */ /* 0x000f220000100800 */
[----:B------:R-:W-:-:S03]  /*1d430*/  @!P0 IMAD.MOV.U32 R3, RZ, RZ, R132 ;  /* 0x000000ffff038224 */ /* 0x000fc600078e0084 */
[----:B------:R0:W-:Y:S04]  /*1d440*/  STS.U8 [R155+UR4+0x80], R225 ;  /* 0x000080e19b007988 */ /* 0x0001e80008000004 */
[----:B------:R-:W4:Y:S01]  /*1d450*/  LDL R132, [R1+0xe78] ;  /* 0x000e780001847983 */ /* 0x000f220000100800 */
[----:B0-----:R-:W-:-:S03]  /*1d460*/  PRMT R225, RZ, 0x7610, R225 ;  /* 0x00007610ffe17816 */ /* 0x001fc600000000e1 */
[----:B------:R0:W-:Y:S04]  /*1d470*/  STS.U8 [R155+UR4+0x280], R224 ;  /* 0x000280e09b007988 */ /* 0x0001e80008000004 */
[----:B------:R3:W4:Y:S01]  /*1d480*/  @!P0 LDG.E.U8 R225, desc[UR32][R2.64] ;  /* 0x0000002002e18981 */ /* 0x000722000c1e1100 */
[----:B0-----:R-:W-:-:S03]  /*1d490*/  PRMT R224, RZ, 0x7610, R224 ;  /* 0x00007610ffe07816 */ /* 0x001fc600000000e0 */
[----:B------:R0:W-:Y:S04]  /*1d4a0*/  STS.U8 [R155+UR4+0x480], R223 ;  /* 0x000480df9b007988 */ /* 0x0001e80008000004 */
[----:B------:R1:W-:Y:S01]  /*1d4b0*/  STS.U8 [R155+UR4+0x680], R221 ;  /* 0x000680dd9b007988 */ /* 0x0003e20008000004 */
[----:B0-----:R-:W-:Y:S02]  /*1d4c0*/  PRMT R223, RZ, 0x7610, R223 ;  /* 0x00007610ffdf7816 */ /* 0x001fe400000000df */
[----:B-1----:R-:W-:Y:S01]  /*1d4d0*/  PRMT R221, RZ, 0x7610, R221 ;  /* 0x00007610ffdd7816 */ /* 0x002fe200000000dd */
[----:B---3--:R-:W-:Y:S02]  /*1d4e0*/  @!P0 IMAD.MOV.U32 R3, RZ, RZ, R145 ;  /* 0x000000ffff038224 */ /* 0x008fe400078e0091 */
[----:B------:R-:W3:Y:S01]  /*1d4f0*/  LDL R145, [R1+0xe58] ;  /* 0x000e580001917983 */ /* 0x000ee20000100800 */
[----:B--2---:R-:W-:-:S03]  /*1d500*/  @!P0 IMAD.MOV.U32 R2, RZ, RZ, R34 ;  /* 0x000000ffff028224 */ /* 0x004fc600078e0022 */
[----:B------:R-:W2:Y:S04]  /*1d510*/  LDL R34, [R1+0xe5c] ;  /* 0x000e5c0001227983 */ /* 0x000ea80000100800 */
[----:B------:R4:W2:Y:S02]  /*1d520*/  @!P0 LDG.E.U8 R224, desc[UR32][R2.64] ;  /* 0x0000002002e08981 */ /* 0x0008a4000c1e1100 */
[----:B----4-:R-:W-:Y:S02]  /*1d530*/  @!P0 IMAD.MOV.U32 R2, RZ, RZ, R137 ;  /* 0x000000ffff028224 */ /* 0x010fe400078e0089 */
[----:B------:R-:W4:Y:S01]  /*1d540*/  LDL R137, [R1+0xe3c] ;  /* 0x000e3c0001897983 */ /* 0x000f220000100800 */
[----:B------:R-:W-:-:S03]  /*1d550*/  @!P0 IMAD.MOV.U32 R3, RZ, RZ, R140 ;  /* 0x000000ffff038224 */ /* 0x000fc600078e008c */
[----:B------:R-:W4:Y:S04]  /*1d560*/  LDL R140, [R1+0xe38] ;  /* 0x000e3800018c7983 */ /* 0x000f280000100800 */
[----:B------:R0:W4:Y:S02]  /*1d570*/  @!P0 LDG.E.U8 R223, desc[UR32][R2.64] ;  /* 0x0000002002df8981 */ /* 0x000124000c1e1100 */
[----:B0-----:R-:W-:Y:S02]  /*1d580*/  @!P0 IMAD.MOV.U32 R2, RZ, RZ, R148 ;  /* 0x000000ffff028224 */ /* 0x001fe400078e0094 */
[----:B------:R-:W-:Y:S01]  /*1d590*/  @!P0 IMAD.MOV.U32 R3, RZ, RZ, R243 ;  /* 0x000000ffff038224 */ /* 0x000fe200078e00f3 */
[----:B------:R0:W-:Y:S04]  /*1d5a0*/  STS.U8 [R155+UR4+0x880], R218 ;  /* 0x000880da9b007988 */ /* 0x0001e80008000004 */
[----:B------:R1:W4:Y:S04]  /*1d5b0*/  @!P0 LDG.E.U8 R221, desc[UR32][R2.64] ;  /* 0x0000002002dd8981 */ /* 0x000328000c1e1100 */
[----:B------:R-:W4:Y:S04]  /*1d5c0*/  LDL R243, [R1+0xdf8] ;  /* 0x000df80001f37983 */ /* 0x000f280000100800 */
[----:B------:R0:W-:Y:S01]  /*1d5d0*/  STS.U8 [R155+UR4+0xa80], R214 ;  /* 0x000a80d69b007988 */ /* 0x0001e20008000004 */
[----:B-1----:R-:W-:-:S03]  /*1d5e0*/  @!P0 IMAD.MOV.U32 R2, RZ, RZ, R129 ;  /* 0x000000ffff028224 */ /* 0x002fc600078e0081 */
[----:B------:R-:W4:Y:S01]  /*1d5f0*/  LDL R129, [R1+0xe1c] ;  /* 0x000e1c0001817983 */ /* 0x000f220000100800 */
[----:B0-----:R-:W-:Y:S01]  /*1d600*/  PRMT R218, RZ, 0x7610, R218 ;  /* 0x00007610ffda7816 */ /* 0x001fe200000000da */
[----:B------:R-:W-:Y:S02]  /*1d610*/  @!P0 IMAD.MOV.U32 R3, RZ, RZ, R132 ;  /* 0x000000ffff038224 */ /* 0x000fe400078e0084 */
[----:B------:R-:W4:Y:S04]  /*1d620*/  LDL R132, [R1+0xe18] ;  /* 0x000e180001847983 */ /* 0x000f280000100800 */
[----:B------:R3:W4:Y:S01]  /*1d630*/  @!P0 LDG.E.U8 R218, desc[UR32][R2.64] ;  /* 0x0000002002da8981 */ /* 0x000722000c1e1100 */
[----:B------:R-:W-:-:S03]  /*1d640*/  PRMT R214, RZ, 0x7610, R214 ;  /* 0x00007610ffd67816 */ /* 0x000fc600000000d6 */
[----:B------:R-:W4:Y:S01]  /*1d650*/  LDL R148, [R1+0xdd8] ;  /* 0x000dd80001947983 */ /* 0x000f220000100800 */
[----:B------:R-:W-:Y:S01]  /*1d660*/  PRMT R211, RZ, 0x7610, R211 ;  /* 0x00007610ffd37816 */ /* 0x000fe200000000d3 */
[----:B---3--:R-:W-:Y:S02]  /*1d670*/  @!P0 IMAD.MOV.U32 R3, RZ, RZ, R145 ;  /* 0x000000ffff038224 */ /* 0x008fe400078e0091 */
[----:B------:R-:W3:Y:S01]  /*1d680*/  LDL R145, [R1+0xddc] ;  /* 0x000ddc0001917983 */ /* 0x000ee20000100800 */
[----:B--2---:R-:W-:-:S03]  /*1d690*/  @!P0 IMAD.MOV.U32 R2, RZ, RZ, R34 ;  /* 0x000000ffff028224 */ /* 0x004fc600078e0022 */
[----:B------:R-:W2:Y:S04]  /*1d6a0*/  LDL R34, [R1+0xdfc] ;  /* 0x000dfc0001227983 */ /* 0x000ea80000100800 */
[----:B------:R4:W3:Y:S02]  /*1d6b0*/  @!P0 LDG.E.U8 R214, desc[UR32][R2.64] ;  /* 0x0000002002d68981 */ /* 0x0008e4000c1e1100 */
[----:B----4-:R-:W-:Y:S02]  /*1d6c0*/  @!P0 IMAD.MOV.U32 R2, RZ, RZ, R137 ;  /* 0x000000ffff028224 */ /* 0x010fe400078e0089 */
        /* <DEDUP_REMOVED lines=9> */
[----:B0-----:R-:W-:Y:S02]  /*1d760*/  PRMT R207, RZ, 0x7610, R207 ;  /* 0x00007610ffcf7816 */ /* 0x001fe400000000cf */
[----:B------:R-:W-:-:S04]  /*1d770*/  PRMT R204, RZ, 0x7610, R204 ;  /* 0x00007610ffcc7816 */ /* 0x000fc800000000cc */
[----:B------:R0:W4:Y:S01]  /*1d780*/  @!P0 LDG.E.U8 R207, desc[UR32][R2.64] ;  /* 0x0000002002cf8981 */ /* 0x000122000c1e1100 */
[----:B------:R-:W-:Y:S01]  /*1d790*/  PRMT R200, RZ, 0x7610, R200 ;  /* 0x00007610ffc87816 */ /* 0x000fe200000000c8 */
[----:B0-----:R-:W-:Y:S01]  /*1d7a0*/  @!P0 IMAD.MOV.U32 R3, RZ, RZ, R243 ;  /* 0x000000ffff038224 */ /* 0x001fe200078e00f3 */
[----:B------:R-:W-:Y:S02]  /*1d7b0*/  PRMT R197, RZ, 0x7610, R197 ;  /* 0x00007610ffc57816 */ /* 0x000fe400000000c5 */
[----:B------:R-:W-:Y:S02]  /*1d7c0*/  PRMT R193, RZ, 0x7610, R193 ;  /* 0x00007610ffc17816 */ /* 0x000fe400000000c1 */
[----:B------:R-:W-:Y:S01]  /*1d7d0*/  PRMT R190, RZ, 0x7610, R190 ;  /* 0x00007610ffbe7816 */ /* 0x000fe200000000be */
[----:B------:R0:W-:Y:S01]  /*1d7e0*/  STS.U8 [R155+UR4+0xe80], R189 ;  /* 0x000e80bd9b007988 */ /* 0x0001e20008000004 */
[----:B------:R-:W-:Y:S02]  /*1d7f0*/  PRMT R188, RZ, 0x7610, R188 ;  /* 0x00007610ffbc7816 */ /* 0x000fe400000000bc */
[----:B------:R-:W-:Y:S01]  /*1d800*/  PRMT R187, RZ, 0x7610, R187 ;  /* 0x00007610ffbb7816 */ /* 0x000fe200000000bb */
[----:B------:R-:W4:Y:S01]  /*1d810*/  LDL R243, [R1+0xc38] ;  /* 0x000c380001f37983 */ /* 0x000f220000100800 */
[----:B--2---:R-:W-:-:S03]  /*1d820*/  @!P0 IMAD.MOV.U32 R2, RZ, RZ, R34 ;  /* 0x000000ffff028224 */ /* 0x004fc600078e0022 */
[----:B------:R-:W2:Y:S04]  /*1d830*/  LDL R34, [R1+0xd7c] ;  /* 0x000d7c0001227983 */ /* 0x000ea80000100800 */
[----:B------:R3:W2:Y:S02]  /*1d840*/  @!P0 LDG.E.U8 R204, desc[UR32][R2.64] ;  /* 0x0000002002cc8981 */ /* 0x0006a4000c1e1100 */
[----:B---3--:R-:W-:Y:S02]  /*1d850*/  @!P0 IMAD.MOV.U32 R2, RZ, RZ, R145 ;  /* 0x000000ffff028224 */ /* 0x008fe400078e0091 */
[----:B------:R-:W-:Y:S01]  /*1d860*/  @!P0 IMAD.MOV.U32 R3, RZ, RZ, R148 ;  /* 0x000000ffff038224 */ /* 0x000fe200078e0094 */
[----:B0-----:R-:W-:Y:S01]  /*1d870*/  PRMT R189, RZ, 0x7610, R189 ;  /* 0x00007610ffbd7816 */ /* 0x001fe200000000bd */
[----:B------:R-:W3:Y:S04]  /*1d880*/  LDL R148, [R1+0xcf8] ;  /* 0x000cf80001947983 */ /* 0x000ee80000100800 */
[----:B------:R4:W3:Y:S04]  /*1d890*/  @!P0 LDG.E.U8 R200, desc[UR32][R2.64] ;  /* 0x0000002002c88981 */ /* 0x0008e8000c1e1100 */
[----:B------:R-:W3:Y:S01]  /*1d8a0*/  LDL R145, [R1+0xc98] ;  /* 0x000c980001917983 */ /* 0x000ee20000100800 */
[----:B----4-:R-:W-:-:S02]  /*1d8b0*/  @!P0 IMAD.MOV.U32 R2, RZ, RZ, R137 ;  /* 0x000000ffff028224 */ /* 0x010fc400078e0089 */
[----:B------:R-:W-:Y:S01]  /*1d8c0*/  @!P0 IMAD.MOV.U32 R3, RZ, RZ, R140 ;  /* 0x000000ffff038224 */ /* 0x000fe200078e008c */
[----:B------:R-:W4:Y:S04]  /*1d8d0*/  LDL R137, [R1+0xcdc] ;  /* 0x000cdc0001897983 */ /* 0x000f280000100800 */
[----:B------:R0:W4:Y:S04]  /*1d8e0*/  @!P0 LDG.E.U8 R197, desc[UR32][R2.64] ;  /* 0x0000002002c58981 */ /* 0x000128000c1e1100 */
[----:B------:R-:W4:Y:S01]  /*1d8f0*/  LDL R140, [R1+0xcd8] ;  /* 0x000cd800018c7983 */ /* 0x000f220000100800 */
[----:B0-----:R-:W-:-:S03]  /*1d900*/  @!P0 IMAD.MOV.U32 R2, RZ, RZ, R129 ;  /* 0x000000ffff028224 */ /* 0x001fc600078e0081 */
[----:B------:R-:W3:Y:S01]  /*1d910*/  LDL R129, [R1+0xd18] ;  /* 0x000d180001817983 */ /* 0x000ee20000100800 */
[----:B------:R-:W-:-:S03]  /*1d920*/  @!P0 IMAD.MOV.U32 R3, RZ, RZ, R132 ;  /* 0x000000ffff038224 */ /* 0x000fc600078e0084 */
[----:B------:R-:W4:Y:S04]  /*1d930*/  LDL R132, [R1+0xcb8] ;  /* 0x000cb80001847983 */ /* 0x000f280000100800 */
[----:B------:R0:W4:Y:S02]  /*1d940*/  @!P0 LDG.E.U8 R193, desc[UR32][R2.64] ;  /* 0x0000002002c18981 */ /* 0x000124000c1e1100 */
[----:B0-----:R-:W-:Y:S01]  /*1d950*/  @!P0 IMAD.MOV.U32 R3, RZ, RZ, R130 ;  /* 0x000000ffff038224 */ /* 0x001fe200078e0082 */
[----:B------:R-:W-:Y:S01]  /*1d960*/  PRMT R186, RZ, 0x7610, R186 ;  /* 0x00007610ffba7816 */ /* 0x000fe200000000ba */
[----:B--2---:R-:W-:Y:S02]  /*1d970*/  @!P0 IMAD.MOV.U32 R2, RZ, RZ, R34 ;  /* 0x000000ffff028224 */ /* 0x004fe400078e0022 */
[----:B------:R-:W2:Y:S04]  /*1d980*/  LDL R34, [R1+0xcbc] ;  /* 0x000cbc0001227983 */ /* 0x000ea80000100800 */
[----:B------:R0:W2:Y:S02]  /*1d990*/  @!P0 LDG.E.U8 R190, desc[UR32][R2.64] ;  /* 0x0000002002be8981 */ /* 0x0000a4000c1e1100 */
[----:B0-----:R-:W-:-:S02]  /*1d9a0*/  @!P0 IMAD.MOV.U32 R2, RZ, RZ, R127 ;  /* 0x000000ffff028224 */ /* 0x001fc400078e007f */
[----:B------:R-:W-:-:S05]  /*1d9b0*/  @!P0 IMAD.MOV.U32 R3, RZ, RZ, R138 ;  /* 0x000000ffff038224 */ /* 0x000fca00078e008a */
[----:B------:R0:W2:Y:S02]  /*1d9c0*/  @!P0 LDG.E.U8 R189, desc[UR32][R2.64] ;  /* 0x0000002002bd8981 */ /* 0x0000a4000c1e1100 */
[----:B0-----:R-:W-:Y:S02]  /*1d9d0*/  @!P0 IMAD.MOV.U32 R2, RZ, RZ, R135 ;  /* 0x000000ffff028224 */ /* 0x001fe400078e0087 */
[----:B------:R-:W-:-:S05]  /*1d9e0*/  @!P0 IMAD.MOV.U32 R3, RZ, RZ, R146 ;  /* 0x000000ffff038224 */ /* 0x000fca00078e0092 */
[----:B------:R0:W2:Y:S02]  /*1d9f0*/  @!P0 LDG.E.U8 R188, desc[UR32][R2.64] ;  /* 0x0000002002bc8981 */ /* 0x0000a4000c1e1100 */
[----:B0-----:R-:W-:Y:S02]  /*1da00*/  @!P0 IMAD.MOV.U32 R2, RZ, RZ, R143 ;  /* 0x000000ffff028224 */ /* 0x001fe400078e008f */
[----:B---3--:R-:W-:Y:S02]  /*1da10*/  @!P0 IMAD.MOV.U32 R3, RZ, RZ, R129 ;  /* 0x000000ffff038224 */ /* 0x008fe400078e0081 */
[----:B------:R-:W3:Y:S04]  /*1da20*/  LDL R129, [R1+0xc9c] ;  /* 0x000c9c0001817983 */ /* 0x000ee80000100800 */
[----:B------:R0:W3:Y:S02]  /*1da30*/  @!P0 LDG.E.U8 R187, desc[UR32][R2.64] ;  /* 0x0000002002bb8981 */ /* 0x0000e4000c1e1100 */
[----:B0-----:R-:W-:-:S02]  /*1da40*/  @!P0 IMAD.MOV.U32 R2, RZ, RZ, R151 ;  /* 0x000000ffff028224 */ /* 0x001fc400078e0097 */
[----:B------:R-:W-:Y:S01]  /*1da50*/  @!P0 IMAD.MOV.U32 R3, RZ, RZ, R148 ;  /* 0x000000ffff038224 */ /* 0x000fe200078e0094 */
[----:B------:R-:W-:Y:S01]  /*1da60*/  PRMT R185, RZ, 0x7610, R185 ;  /* 0x00007610ffb97816 */ /* 0x000fe200000000b9 */
[----:B------:R-:W3:Y:S04]  /*1da70*/  LDL R148, [R1+0xc3c] ;  /* 0x000c3c0001947983 */ /* 0x000ee80000100800 */
[----:B------:R4:W3:Y:S02]  /*1da80*/  @!P0 LDG.E.U8 R186, desc[UR32][R2.64] ;  /* 0x0000002002ba8981 */ /* 0x0008e4000c1e1100 */
[----:B----4-:R-:W-:Y:S02]  /*1da90*/  @!P0 IMAD.MOV.U32 R2, RZ, RZ, R137 ;  /* 0x000000ffff028224 */ /* 0x010fe400078e0089 */
[----:B------:R-:W-:Y:S01]  /*1daa0*/  @!P0 IMAD.MOV.U32 R3, RZ, RZ, R140 ;  /* 0x000000ffff038224 */ /* 0x000fe200078e008c */
[----:B------:R-:W4:Y:S04]  /*1dab0*/  LDL R137, [R1+0xc7c] ;  /* 0x000c7c0001897983 */ /* 0x000f280000100800 */
[----:B------:R-:W4:Y:S04]  /*1dac0*/  LDL R140, [R1+0xc78] ;  /* 0x000c7800018c7983 */ /* 0x000f280000100800 */
[----:B------:R0:W4:Y:S01]  /*1dad0*/  @!P0 LDG.E.U8 R185, desc[UR32][R2.64] ;  /* 0x0000002002b98981 */ /* 0x000122000c1e1100 */
[----:B------:R-:W-:Y:S01]  /*1dae0*/  PRMT R184, RZ, 0x7610, R184 ;  /* 0x00007610ffb87816 */ /* 0x000fe200000000b8 */
[----:B0-----:R-:W-:-:S02]  /*1daf0*/  @!P0 IMAD.MOV.U32 R3, RZ, RZ, R132 ;  /* 0x000000ffff038224 */ /* 0x001fc400078e0084 */
[----:B------:R-:W4:Y:S01]  /*1db00*/  LDL R132, [R1+0xc58] ;  /* 0x000c580001847983 */ /* 0x000f220000100800 */
[----:B------:R-:W-:Y:S01]  /*1db10*/  PRMT R183, RZ, 0x7610, R183 ;  /* 0x00007610ffb77816 */ /* 0x000fe200000000b7 */
[----:B--2---:R-:W-:Y:S02]  /*1db20*/  @!P0 IMAD.MOV.U32 R2, RZ, RZ, R34 ;  /* 0x000000ffff028224 */ /* 0x004fe400078e0022 */
[----:B------:R-:W2:Y:S04]  /*1db30*/  LDL R34, [R1+0xc5c] ;  /* 0x000c5c0001227983 */ /* 0x000ea80000100800 */
[----:B------:R0:W2:Y:S02]  /*1db40*/  @!P0 LDG.E.U8 R184, desc[UR32][R2.64] ;  /* 0x0000002002b88981 */ /* 0x0000a4000c1e1100 */
[----:B0-----:R-:W-:-:S02]  /*1db50*/  @!P0 IMAD.MOV.U32 R3, RZ, RZ, R145 ;  /* 0x000000ffff038224 */ /* 0x001fc400078e0091 */
[----:B------:R-:W2:Y:S01]  /*1db60*/  LDL R145, [R1+0xc18] ;  /* 0x000c180001917983 */ /* 0x000ea20000100800 */
[----:B---3--:R-:W-:-:S03]  /*1db70*/  @!P0 IMAD.MOV.U32 R2, RZ, RZ, R129 ;  /* 0x000000ffff028224 */ /* 0x008fc600078e0081 */
[----:B------:R-:W3:Y:S04]  /*1db80*/  LDL R129, [R1+0xc1c] ;  /* 0x000c1c0001817983 */ /* 0x000ee80000100800 */
[----:B------:R4:W3:Y:S02]  /*1db90*/  @!P0 LDG.E.U8 R183, desc[UR32][R2.64] ;  /* 0x0000002002b78981 */ /* 0x0008e4000c1e1100 */
[----:B----4-:R-:W-:Y:S02]  /*1dba0*/  @!P0 IMAD.MOV.U32 R2, RZ, RZ, R137 ;  /* 0x000000ffff028224 */ /* 0x010fe400078e0089 */
[----:B------:R-:W4:Y:S01]  /*1dbb0*/  LDL R137, [R1+0xbfc] ;  /* 0x000bfc0001897983 */ /* 0x000f220000100800 */
[----:B------:R-:W-:-:S03]  /*1dbc0*/  @!P0 IMAD.MOV.U32 R3, RZ, RZ, R140 ;  /* 0x000000ffff038224 */ /* 0x000fc600078e008c */
[----:B------:R-:W4:Y:S04]  /*1dbd0*/  LDL R140, [R1+0xbf8] ;  /* 0x000bf800018c7983 */ /* 0x000f280000100800 */
[----:B------:R0:W-:Y:S01]  /*1dbe0*/  STS.U8 [R155+UR4+0x1080], R182 ;  /* 0x001080b69b007988 */ /* 0x0001e20008000004 */
[----:B------:R-:W-:Y:S02]  /*1dbf0*/  PRMT R181, RZ, 0x7610, R181 ;  /* 0x00007610ffb57816 */ /* 0x000fe400000000b5 */
[----:B0-----:R-:W-:-:S06]  /*1dc00*/  PRMT R182, RZ, 0x7610, R182 ;  /* 0x00007610ffb67816 */ /* 0x001fcc00000000b6 */
[----:B------:R0:W4:Y:S01]  /*1dc10*/  @!P0 LDG.E.U8 R182, desc[UR32][R2.64] ;  /* 0x0000002002b68981 */ /* 0x000122000c1e1100 */
[----:B------:R-:W-:Y:S01]  /*1dc20*/  PRMT R180, RZ, 0x7610, R180 ;  /* 0x00007610ffb47816 */ /* 0x000fe200000000b4 */
[----:B0-----:R-:W-:Y:S02]  /*1dc30*/  @!P0 IMAD.MOV.U32 R3, RZ, RZ, R132 ;  /* 0x000000ffff038224 */ /* 0x001fe400078e0084 */
[----:B------:R-:W4:Y:S01]  /*1dc40*/  LDL R132, [R1+0xbd8] ;  /* 0x000bd80001847983 */ /* 0x000f220000100800 */
[----:B------:R-:W-:Y:S01]  /*1dc50*/  PRMT R179, RZ, 0x7610, R179 ;  /* 0x00007610ffb37816 */ /* 0x000fe200000000b3 */
[----:B--2---:R-:W-:Y:S02]  /*1dc60*/  @!P0 IMAD.MOV.U32 R2, RZ, RZ, R34 ;  /* 0x000000ffff028224 */ /* 0x004fe400078e0022 */
[----:B------:R-:W2:Y:S04]  /*1dc70*/  LDL R34, [R1+0xbdc] ;  /* 0x000bdc0001227983 */ /* 0x000ea80000100800 */
[----:B------:R0:W2:Y:S02]  /*1dc80*/  @!P0 LDG.E.U8 R181, desc[UR32][R2.64] ;  /* 0x0000002002b58981 */ /* 0x0000a4000c1e1100 */
[----:B0-----:R-:W-:-:S02]  /*1dc90*/  @!P0 IMAD.MOV.U32 R2, RZ, RZ, R148 ;  /* 0x000000ffff028224 */ /* 0x001fc400078e0094 */
[----:B------:R-:W-:Y:S01]  /*1dca0*/  @!P0 IMAD.MOV.U32 R3, RZ, RZ, R243 ;  /* 0x000000ffff038224 */ /* 0x000fe200078e00f3 */
[----:B------:R-:W-:Y:S01]  /*1dcb0*/  PRMT R178, RZ, 0x7610, R178 ;  /* 0x00007610ffb27816 */ /* 0x000fe200000000b2 */
[----:B------:R-:W2:Y:S04]  /*1dcc0*/  LDL R243, [R1+0x960] ;  /* 0x0009600001f37983 */ /* 0x000ea80000100800 */
[----:B------:R0:W2:Y:S04]  /*1dcd0*/  @!P0 LDG.E.U8 R180, desc[UR32][R2.64] ;  /* 0x0000002002b48981 */ /* 0x0000a8000c1e1100 */
[----:B------:R-:W2:Y:S01]  /*1dce0*/  LDL R148, [R1+0x964] ;  /* 0x0009640001947983 */ /* 0x000ea20000100800 */
[----:B0-----:R-:W-:-:S03]  /*1dcf0*/  @!P0 IMAD.MOV.U32 R3, RZ, RZ, R145 ;  /* 0x000000ffff038224 */ /* 0x001fc600078e0091 */
[----:B------:R-:W2:Y:S01]  /*1dd00*/  LDL R145, [R1+0xbb8] ;  /* 0x000bb80001917983 */ /* 0x000ea20000100800 */
[----:B---3--:R-:W-:-:S03]  /*1dd10*/  @!P0 IMAD.MOV.U32 R2, RZ, RZ, R129 ;  /* 0x000000ffff028224 */ /* 0x008fc600078e0081 */
[----:B------:R-:W3:Y:S04]  /*1dd20*/  LDL R129, [R1+0xbbc] ;  /* 0x000bbc0001817983 */ /* 0x000ee80000100800 */
[----:B------:R4:W3:Y:S02]  /*1dd30*/  @!P0 LDG.E.U8 R179, desc[UR32][R2.64] ;  /* 0x0000002002b38981 */ /* 0x0008e4000c1e1100 */
[----:B----4-:R-:W-:Y:S02]  /*1dd40*/  @!P0 IMAD.MOV.U32 R2, RZ, RZ, R137 ;  /* 0x000000ffff028224 */ /* 0x010fe400078e0089 */
[----:B------:R-:W4:Y:S01]  /*1dd50*/  LDL R137, [R1+0x984] ;  /* 0x0009840001897983 */ /* 0x000f220000100800 */
[----:B------:R-:W-:-:S03]  /*1dd60*/  @!P0 IMAD.MOV.U32 R3, RZ, RZ, R140 ;  /* 0x000000ffff038224 */ /* 0x000fc600078e008c */
[----:B------:R-:W4:Y:S01]  /*1dd70*/  LDL R140, [R1+0x980] ;  /* 0x00098000018c7983 */ /* 0x000f220000100800 */
[----:B------:R-:W-:-:S03]  /*1dd80*/  PRMT R177, RZ, 0x7610, R177 ;  /* 0x00007610ffb17816 */ /* 0x000fc600000000b1 */
[----:B------:R0:W4:Y:S01]  /*1dd90*/  @!P0 LDG.E.U8 R178, desc[UR32][R2.64] ;  /* 0x0000002002b28981 */ /* 0x000122000c1e1100 */
[----:B------:R-:W-:Y:S01]  /*1dda0*/  PRMT R176, RZ, 0x7610, R176 ;  /* 0x00007610ffb07816 */ /* 0x000fe200000000b0 */
[----:B0-----:R-:W-:Y:S02]  /*1ddb0*/  @!P0 IMAD.MOV.U32 R3, RZ, RZ, R132 ;  /* 0x000000ffff038224 */ /* 0x001fe400078e0084 */
[----:B------:R-:W4:Y:S01]  /*1ddc0*/  LDL R132, [R1+0x940] ;  /* 0x0009400001847983 */ /* 0x000f220000100800 */
[----:B--2---:R-:W-:-:S03]  /*1ddd0*/  @!P0 IMAD.MOV.U32 R2, RZ, RZ, R34 ;  /* 0x000000ffff028224 */ /* 0x004fc600078e0022 */
[----:B------:R-:W2:Y:S04]  /*1dde0*/  LDL R34, [R1+0x944] ;  /* 0x0009440001227983 */ /* 0x000ea80000100800 */
[----:B------:R0:W2:Y:S02]  /*1ddf0*/  @!P0 LDG.E.U8 R177, desc[UR32][R2.64] ;  /* 0x0000002002b18981 */ /* 0x0000a4000c1e1100 */
[----:B0-----:R-:W-:Y:S02]  /*1de00*/  @!P0 IMAD.MOV.U32 R3, RZ, RZ, R145 ;  /* 0x000000ffff038224 */ /* 0x001fe400078e0091 */
        /* <DEDUP_REMOVED lines=14> */
[----:B------:R-:W-:Y:S01]  /*1def0*/  @!P0 IMAD.MOV.U32 R3, RZ, RZ, R243 ;  /* 0x000000ffff038224 */ /* 0x000fe200078e00f3 */
[----:B------:R-:W-:Y:S01]  /*1df00*/  PRMT R172, RZ, 0x7610, R172 ;  /* 0x00007610ffac7816 */ /* 0x000fe200000000ac */
[----:B------:R-:W4:Y:S04]  /*1df10*/  LDL R243, [R1+0x8a0] ;  /* 0x0008a00001f37983 */ /* 0x000f280000100800 */
[----:B------:R0:W4:Y:S04]  /*1df20*/  @!P0 LDG.E.U8 R174, desc[UR32][R2.64] ;  /* 0x0000002002ae8981 */ /* 0x000128000c1e1100 */
[----:B------:R-:W4:Y:S01]  /*1df30*/  LDL R148, [R1+0x8a4] ;  /* 0x0008a40001947983 */ /* 0x000f220000100800 */
[----:B0-----:R-:W-:-:S03]  /*1df40*/  @!P0 IMAD.MOV.U32 R3, RZ, RZ, R132 ;  /* 0x000000ffff038224 */ /* 0x001fc600078e0084 */
        /* <DEDUP_REMOVED lines=13> */
[----:B------:R-:W-:Y:S02]  /*1e020*/  PRMT R171, RZ, 0x7610, R171 ;  /* 0x00007610ffab7816 */ /* 0x000fe400000000ab */
[----:B------:R-:W-:-:S04]  /*1e030*/  PRMT R170, RZ, 0x7610, R170 ;  /* 0x00007610ffaa7816 */ /* 0x000fc800000000aa */
[----:B------:R0:W4:Y:S01]  /*1e040*/  @!P0 LDG.E.U8 R171, desc[UR32][R2.64] ;  /* 0x0000002002ab8981 */ /* 0x000122000c1e1100 */
[----:B------:R-:W-:-:S03]  /*1e050*/  PRMT R169, RZ, 0x7610, R169 ;  /* 0x00007610ffa97816 */ /* 0x000fc600000000a9 */
[----:B------:R1:W-:Y:S02]  /*1e060*/  STS.U8 [R155+UR4+0x1480], R168 ;  /* 0x001480a89b007988 */ /* 0x0003e40008000004 */
[----:B-1----:R-:W-:Y:S01]  /*1e070*/  PRMT R168, RZ, 0x7610, R168 ;  /* 0x00007610ffa87816 */ /* 0x002fe200000000a8 */
[----:B0-----:R-:W-:Y:S02]  /*1e080*/  @!P0 IMAD.MOV.U32 R3, RZ, RZ, R132 ;  /* 0x000000ffff038224 */ /* 0x001fe400078e0084 */
[----:B------:R-:W4:Y:S01]  /*1e090*/  LDL R132, [R1+0x864] ;  /* 0x0008640001847983 */ /* 0x000f220000100800 */
[----:B--2---:R-:W-:-:S03]  /*1e0a0*/  @!P0 IMAD.MOV.U32 R2, RZ, RZ, R34 ;  /* 0x000000ffff028224 */ /* 0x004fc600078e0022 */
[----:B------:R-:W2:Y:S04]  /*1e0b0*/  LDL.LU R34, [R1+0x860] ;  /* 0x0008600001227983 */ /* 0x000ea80000300800 */
[----:B------:R0:W2:Y:S02]  /*1e0c0*/  @!P0 LDG.E.U8 R170, desc[UR32][R2.64] ;  /* 0x0000002002aa8981 */ /* 0x0000a4000c1e1100 */
[----:B0-----:R-:W-:Y:S02]  /*1e0d0*/  @!P0 IMAD.MOV.U32 R3, RZ, RZ, R145 ;  /* 0x000000ffff038224 */ /* 0x001fe400078e0091 */
[----:B------:R-:W2:Y:S01]  /*1e0e0*/  LDL R145, [R1+0x840] ;  /* 0x0008400001917983 */ /* 0x000ea20000100800 */
[----:B---3--:R-:W-:-:S03]  /*1e0f0*/  @!P0 IMAD.MOV.U32 R2, RZ, RZ, R129 ;  /* 0x000000ffff028224 */ /* 0x008fc600078e0081 */
[----:B------:R-:W3:Y:S04]  /*1e100*/  LDL R129, [R1+0x844] ;  /* 0x0008440001817983 */ /* 0x000ee80000100800 */
[----:B------:R0:W3:Y:S02]  /*1e110*/  @!P0 LDG.E.U8 R169, desc[UR32][R2.64] ;  /* 0x0000002002a98981 */ /* 0x0000e4000c1e1100 */
[----:B0-----:R-:W-:Y:S02]  /*1e120*/  @!P0 IMAD.MOV.U32 R2, RZ, RZ, R148 ;  /* 0x000000ffff028224 */ /* 0x001fe400078e0094 */
[----:B------:R-:W-:Y:S01]  /*1e130*/  @!P0 IMAD.MOV.U32 R3, RZ, RZ, R243 ;  /* 0x000000ffff038224 */ /* 0x000fe200078e00f3 */
[----:B------:R0:W-:Y:S04]  /*1e140*/  STS.U8 [R155+UR4+0x5080], R167 ;  /* 0x005080a79b007988 */ /* 0x0001e80008000004 */
[----:B------:R4:W3:Y:S04]  /*1e150*/  @!P0 LDG.E.U8 R168, desc[UR32][R2.64] ;  /* 0x0000002002a88981 */ /* 0x0008e8000c1e1100 */
[----:B------:R1:W-:Y:S04]  /*1e160*/  STS.U8 [R155+UR4+0x4e80], R166 ;  /* 0x004e80a69b007988 */ /* 0x0003e80008000004 */
[----:B------:R-:W3:Y:S01]  /*1e170*/  LDL R148, [R1+0x800] ;  /* 0x0008000001947983 */ /* 0x000ee20000100800 */
[----:B----4-:R-:W-:-:S03]  /*1e180*/  @!P0 IMAD.MOV.U32 R2, RZ, RZ, R137 ;  /* 0x000000ffff028224 */ /* 0x010fc600078e0089 */
[----:B------:R-:W4:Y:S01]  /*1e190*/  LDL R137, [R1+0x824] ;  /* 0x0008240001897983 */ /* 0x000f220000100800 */
[----:B------:R-:W-:-:S03]  /*1e1a0*/  @!P0 IMAD.MOV.U32 R3, RZ, RZ, R140 ;  /* 0x000000ffff038224 */ /* 0x000fc600078e008c */
[----:B------:R-:W4:Y:S01]  /*1e1b0*/  LDL R140, [R1+0x820] ;  /* 0x00082000018c7983 */ /* 0x000f220000100800 */
[----:B0-----:R-:W-:Y:S02]  /*1e1c0*/  PRMT R167, RZ, 0x7610, R167 ;  /* 0x00007610ffa77816 */ /* 0x001fe400000000a7 */
[----:B-1----:R-:W-:-:S04]  /*1e1d0*/  PRMT R166, RZ, 0x7610, R166 ;  /* 0x00007610ffa67816 */ /* 0x002fc800000000a6 */
[----:B------:R0:W4:Y:S04]  /*1e1e0*/  @!P0 LDG.E.U8 R167, desc[UR32][R2.64] ;  /* 0x0000002002a78981 */ /* 0x000128000c1e1100 */
[----:B------:R1:W-:Y:S04]  /*1e1f0*/  STS.U8 [R155+UR4+0x4c80], R165 ;  /* 0x004c80a59b007988 */ /* 0x0003e80008000004 */
[----:B------:R3:W-:Y:S01]  /*1e200*/  STS.U8 [R155+UR4+0x5880], R195 ;  /* 0x005880c39b007988 */ /* 0x0007e20008000004 */
[----:B-1----:R-:W-:Y:S01]  /*1e210*/  PRMT R165, RZ, 0x7610, R165 ;  /* 0x00007610ffa57816 */ /* 0x002fe200000000a5 */
[----:B0-----:R-:W-:-:S02]  /*1e220*/  @!P0 IMAD.MOV.U32 R2, RZ, RZ, R132 ;  /* 0x000000ffff028224 */ /* 0x001fc400078e0084 */
[----:B------:R-:W4:Y:S01]  /*1e230*/  LDL R132, [R1+0x804] ;  /* 0x0008040001847983 */ /* 0x000f220000100800 */
[----:B--2---:R-:W-:-:S05]  /*1e240*/  @!P0 IMAD.MOV.U32 R3, RZ, RZ, R34 ;  /* 0x000000ffff038224 */ /* 0x004fca00078e0022 */
[----:B------:R0:W2:Y:S02]  /*1e250*/  @!P0 LDG.E.U8 R166, desc[UR32][R2.64] ;  /* 0x0000002002a68981 */ /* 0x0000a4000c1e1100 */
[----:B0-----:R-:W-:Y:S02]  /*1e260*/  @!P0 IMAD.MOV.U32 R3, RZ, RZ, R145 ;  /* 0x000000ffff038224 */ /* 0x001fe400078e0091 */
[----:B------:R-:W2:Y:S01]  /*1e270*/  LDL R145, [R1+0x7e0] ;  /* 0x0007e00001917983 */ /* 0x000ea20000100800 */
[----:B---3--:R-:W-:-:S03]  /*1e280*/  @!P0 IMAD.MOV.U32 R2, RZ, RZ, R129 ;  /* 0x000000ffff028224 */ /* 0x008fc600078e0081 */
[----:B------:R-:W3:Y:S04]  /*1e290*/  LDL R129, [R1+0x7e4] ;  /* 0x0007e40001817983 */ /* 0x000ee80000100800 */
[----:B------:R4:W3:Y:S04]  /*1e2a0*/  @!P0 LDG.E.U8 R165, desc[UR32][R2.64] ;  /* 0x0000002002a58981 */ /* 0x0008e8000c1e1100 */
[----:B------:R-:W3:Y:S04]  /*1e2b0*/  LDL.LU R195, [R1+0x600] ;  /* 0x0006000001c37983 */ /* 0x000ee80000300800 */
[----:B------:R0:W-:Y:S04]  /*1e2c0*/  STS.U8 [R155+UR4+0x4a80], R164 ;  /* 0x004a80a49b007988 */ /* 0x0001e80008000004 */
        /* <DEDUP_REMOVED lines=9> */
[----:B------:R1:W-:Y:S01]  /*1e360*/  STS.U8 [R155+UR4+0x5a80], R196 ;  /* 0x005a80c49b007988 */ /* 0x0003e20008000004 */
[----:B0-----:R-:W-:-:S03]  /*1e370*/  @!P0 IMAD.MOV.U32 R3, RZ, RZ, R148 ;  /* 0x000000ffff038224 */ /* 0x001fc600078e0094 */
[----:B------:R0:W-:Y:S04]  /*1e380*/  STS.U8 [R155+UR4+0x4680], R162 ;  /* 0x004680a29b007988 */ /* 0x0001e80008000004 */
[----:B-1----:R-:W4:Y:S04]  /*1e390*/  LDL R196, [R1+0x780] ;  /* 0x0007800001c47983 */ /* 0x002f280000100800 */
[----:B------:R1:W-:Y:S01]  /*1e3a0*/  STS.U8 [R155+UR4+0x5e80], R199 ;  /* 0x005e80c79b007988 */ /* 0x0003e20008000004 */
[----:B0-----:R-:W-:Y:S01]  /*1e3b0*/  PRMT R162, RZ, 0x7610, R162 ;  /* 0x00007610ffa27816 */ /* 0x001fe200000000a2 */
[----:B------:R-:W-:-:S02]  /*1e3c0*/  @!P0 IMAD.MOV.U32 R2, RZ, RZ, R132 ;  /* 0x000000ffff028224 */ /* 0x000fc400078e0084 */
[----:B------:R-:W4:Y:S04]  /*1e3d0*/  LDL R132, [R1+0x7a4] ;  /* 0x0007a40001847983 */ /* 0x000f280000100800 */
[----:B------:R2:W4:Y:S02]  /*1e3e0*/  @!P0 LDG.E.U8 R163, desc[UR32][R2.64] ;  /* 0x0000002002a38981 */ /* 0x000524000c1e1100 */
[----:B--2---:R-:W-:Y:S02]  /*1e3f0*/  @!P0 IMAD.MOV.U32 R3, RZ, RZ, R145 ;  /* 0x000000ffff038224 */ /* 0x004fe400078e0091 */
[----:B---3--:R-:W-:Y:S02]  /*1e400*/  @!P0 IMAD.MOV.U32 R2, RZ, RZ, R129 ;  /* 0x000000ffff028224 */ /* 0x008fe400078e0081 */
[----:B------:R-:W2:Y:S04]  /*1e410*/  LDL R129, [R1+0x784] ;  /* 0x0007840001817983 */ /* 0x000ea80000100800 */
[----:B-1----:R-:W3:Y:S04]  /*1e420*/  LDL.LU R199, [R1+0x618] ;  /* 0x0006180001c77983 */ /* 0x002ee80000300800 */
[----:B------:R-:W3:Y:S04]  /*1e430*/  LDL R148, [R1+0x760] ;  /* 0x0007600001947983 */ /* 0x000ee80000100800 */
[----:B------:R-:W3:Y:S04]  /*1e440*/  LDL R145, [R1+0x764] ;  /* 0x0007640001917983 */ /* 0x000ee80000100800 */
[----:B------:R4:W3:Y:S02]  /*1e450*/  @!P0 LDG.E.U8 R162, desc[UR32][R2.64] ;  /* 0x0000002002a28981 */ /* 0x0008e4000c1e1100 */
[----:B----4-:R-:W-:-:S02]  /*1e460*/  @!P0 IMAD.MOV.U32 R2, RZ, RZ, R137 ;  /* 0x000000ffff028224 */ /* 0x010fc400078e0089 */
[----:B------:R-:W4:Y:S01]  /*1e470*/  LDL R137, [R1+0x744] ;  /* 0x0007440001897983 */ /* 0x000f220000100800 */
[----:B------:R-:W-:-:S03]  /*1e480*/  @!P0 IMAD.MOV.U32 R3, RZ, RZ, R140 ;  /* 0x000000ffff038224 */ /* 0x000fc600078e008c */
[----:B------:R-:W4:Y:S04]  /*1e490*/  LDL R140, [R1+0x740] ;  /* 0x00074000018c7983 */ /* 0x000f280000100800 */
[----:B------:R0:W-:Y:S04]  /*1e4a0*/  STS.U8 [R155+UR4+0x1680], R161 ;  /* 0x001680a19b007988 */ /* 0x0001e80008000004 */
[----:B------:R1:W-:Y:S01]  /*1e4b0*/  STS.U8 [R155+UR4+0x4480], R160 ;  /* 0x004480a09b007988 */ /* 0x0003e20008000004 */
[----:B0-----:R-:W-:Y:S02]  /*1e4c0*/  PRMT R161, RZ, 0x7610, R161 ;  /* 0x00007610ffa17816 */ /* 0x001fe400000000a1 */
[----:B-1----:R-:W-:-:S04]  /*1e4d0*/  PRMT R160, RZ, 0x7610, R160 ;  /* 0x00007610ffa07816 */ /* 0x002fc800000000a0 */
[----:B------:R0:W4:Y:S04]  /*1e4e0*/  @!P0 LDG.E.U8 R161, desc[UR32][R2.64] ;  /* 0x0000002002a18981 */ /* 0x000128000c1e1100 */
[----:B------:R1:W-:Y:S01]  /*1e4f0*/  STS.U8 [R155+UR4+0x4280], R159 ;  /* 0x0042809f9b007988 */ /* 0x0003e20008000004 */
[----:B0-----:R-:W-:-:S03]  /*1e500*/  @!P0 IMAD.MOV.U32 R3, RZ, RZ, R243 ;  /* 0x000000ffff038224 */ /* 0x001fc600078e00f3 */
[----:B------:R0:W-:Y:S01]  /*1e510*/  STS.U8 [R155+UR4+0x6080], R201 ;  /* 0x006080c99b007988 */ /* 0x0001e20008000004 */
[----:B-1----:R-:W-:-:S03]  /*1e520*/  PRMT R159, RZ, 0x7610, R159 ;  /* 0x00007610ff9f7816 */ /* 0x002fc6000000009f */
[----:B------:R1:W-:Y:S04]  /*1e530*/  STS.U8 [R155+UR4+0x4080], R158 ;  /* 0x0040809e9b007988 */ /* 0x0003e80008000004 */
[----:B0-----:R-:W4:Y:S01]  /*1e540*/  LDL.LU R201, [R1+0x620] ;  /* 0x0006200001c97983 */ /* 0x001f220000300800 */
[----:B------:R-:W-:-:S03]  /*1e550*/  @!P0 IMAD.MOV.U32 R2, RZ, RZ, R132 ;  /* 0x000000ffff028224 */ /* 0x000fc600078e0084 */
[----:B------:R-:W4:Y:S04]  /*1e560*/  LDL R132, [R1+0x724] ;  /* 0x0007240001847983 */ /* 0x000f280000100800 */
[----:B------:R0:W4:Y:S01]  /*1e570*/  @!P0 LDG.E.U8 R160, desc[UR32][R2.64] ;  /* 0x0000002002a08981 */ /* 0x000122000c1e1100 */
[----:B-1----:R-:W-:Y:S01]  /*1e580*/  PRMT R158, RZ, 0x7610, R158 ;  /* 0x00007610ff9e7816 */ /* 0x002fe2000000009e */
[----:B0-----:R-:W-:Y:S02]  /*1e590*/  @!P0 IMAD.MOV.U32 R3, RZ, RZ, R196 ;  /* 0x000000ffff038224 */ /* 0x001fe400078e00c4 */
[----:B------:R0:W-:Y:S04]  /*1e5a0*/  STS.U8 [R155+UR4+0x3e80], R157 ;  /* 0x003e809d9b007988 */ /* 0x0001e80008000004 */
[----:B------:R-:W-:Y:S01]  /*1e5b0*/  STS.U8 [R155+UR4+0x6480], R203 ;  /* 0x006480cb9b007988 */ /* 0x000fe20008000004 */
[----:B0-----:R-:W-:-:S03]  /*1e5c0*/  PRMT R157, RZ, 0x7610, R157 ;  /* 0x00007610ff9d7816 */ /* 0x001fc6000000009d */
[----:B------:R0:W-:Y:S01]  /*1e5d0*/  STS.U8 [R155+UR4+0x6880], R206 ;  /* 0x006880ce9b007988 */ /* 0x0001e20008000004 */
[----:B------:R-:W-:-:S03]  /*1e5e0*/  IMAD.MOV.U32 R196, RZ, RZ, R30 ;  /* 0x000000ffffc47224 */ /* 0x000fc600078e001e */
[----:B------:R-:W-:Y:S04]  /*1e5f0*/  STS.U8 [R155+UR4+0x6a80], R208 ;  /* 0x006a80d09b007988 */ /* 0x000fe80008000004 */
[----:B------:R1:W-:Y:S01]  /*1e600*/  STS.U8 [R155+UR4+0x6280], R202 ;  /* 0x006280ca9b007988 */ /* 0x0003e20008000004 */
[----:B0-----:R-:W-:-:S03]  /*1e610*/  IMAD.MOV.U32 R206, RZ, RZ, R32 ;  /* 0x000000ffffce7224 */ /* 0x001fc600078e0020 */
[----:B------:R0:W-:Y:S04]  /*1e620*/  STS.U8 [R155+UR4+0x6680], R205 ;  /* 0x006680cd9b007988 */ /* 0x0001e80008000004 */
[----:B------:R0:W-:Y:S01]  /*1e630*/  STS.U8 [R155+UR4+0x5c80], R198 ;  /* 0x005c80c69b007988 */ /* 0x0001e20008000004 */
[----:B-1----:R-:W-:Y:S02]  /*1e640*/  IMAD.MOV.U32 R202, RZ, RZ, R26 ;  /* 0x000000ffffca7224 */ /* 0x002fe400078e001a */
[----:B0-----:R-:W-:Y:S02]  /*1e650*/  IMAD.MOV.U32 R205, RZ, RZ, R27 ;  /* 0x000000ffffcd7224 */ /* 0x001fe400078e001b */
[----:B------:R-:W-:Y:S02]  /*1e660*/  IMAD.MOV.U32 R198, RZ, RZ, R25 ;  /* 0x000000ffffc67224 */ /* 0x000fe400078e0019 */
[----:B--2---:R-:W-:-:S02]  /*1e670*/  @!P0 IMAD.MOV.U32 R2, RZ, RZ, R129 ;  /* 0x000000ffff028224 */ /* 0x004fc400078e0081 */
[----:B------:R-:W2:Y:S04]  /*1e680*/  LDL R129, [R1+0x704] ;  /* 0x0007040001817983 */ /* 0x000ea80000100800 */
[----:B------:R3:W2:Y:S04]  /*1e690*/  @!P0 LDG.E.U8 R159, desc[UR32][R2.64] ;  /* 0x00000020029f8981 */ /* 0x0006a8000c1e1100 */
[----:B------:R-:W2:Y:S01]  /*1e6a0*/  LDL.LU R203, [R1+0x604] ;  /* 0x0006040001cb7983 */ /* 0x000ea20000300800 */
[----:B---3--:R-:W-:Y:S02]  /*1e6b0*/  @!P0 IMAD.MOV.U32 R2, RZ, RZ, R145 ;  /* 0x000000ffff028224 */ /* 0x008fe400078e0091 */
[----:B------:R-:W-:-:S05]  /*1e6c0*/  @!P0 IMAD.MOV.U32 R3, RZ, RZ, R148 ;  /* 0x000000ffff038224 */ /* 0x000fca00078e0094 */
[----:B------:R4:W3:Y:S04]  /*1e6d0*/  @!P0 LDG.E.U8 R158, desc[UR32][R2.64] ;  /* 0x00000020029e8981 */ /* 0x0008e8000c1e1100 */
[----:B------:R0:W-:Y:S01]  /*1e6e0*/  STL [R1+0x1060], R240 ;  /* 0x001060f001007387 */ /* 0x0001e20000100800 */
[----:B----4-:R-:W-:Y:S02]  /*1e6f0*/  @!P0 IMAD.MOV.U32 R2, RZ, RZ, R137 ;  /* 0x000000ffff028224 */ /* 0x010fe400078e0089 */
[----:B------:R-:W-:-:S05]  /*1e700*/  @!P0 IMAD.MOV.U32 R3, RZ, RZ, R140 ;  /* 0x000000ffff038224 */ /* 0x000fca00078e008c */
[----:B------:R1:W4:Y:S02]  /*1e710*/  @!P0 LDG.E.U8 R157, desc[UR32][R2.64] ;  /* 0x00000020029d8981 */ /* 0x000324000c1e1100 */
[----:B-1----:R-:W-:Y:S02]  /*1e720*/  @!P0 IMAD.MOV.U32 R3, RZ, RZ, R240 ;  /* 0x000000ffff038224 */ /* 0x002fe400078e00f0 */
[----:B0-----:R-:W4:Y:S04]  /*1e730*/  LDL.LU R240, [R1+0x6fc] ;  /* 0x0006fc0001f07983 */ /* 0x001f280000300800 */
[----:B------:R-:W4:Y:S04]  /*1e740*/  LDL.LU R208, [R1+0x638] ;  /* 0x0006380001d07983 */ /* 0x000f280000300800 */
[----:B------:R-:W3:Y:S04]  /*1e750*/  LDL.LU R32, [R1+0x660] ;  /* 0x0006600001207983 */ /* 0x000ee80000300800 */
[----:B------:R-:W4:Y:S04]  /*1e760*/  LDL.LU R30, [R1+0x644] ;  /* 0x00064400011e7983 */ /* 0x000f280000300800 */
[----:B------:R-:W3:Y:S04]  /*1e770*/  LDL.LU R26, [R1+0x6a0] ;  /* 0x0006a000011a7983 */ /* 0x000ee80000300800 */
[----:B------:R-:W4:Y:S04]  /*1e780*/  LDL.LU R27, [R1+0x680] ;  /* 0x00068000011b7983 */ /* 0x000f280000300800 */
[----:B------:R-:W4:Y:S04]  /*1e790*/  LDL.LU R25, [R1+0x664] ;  /* 0x0006640001197983 */ /* 0x000f280000300800 */
[----:B------:R-:W3:Y:S04]  /*1e7a0*/  LDL.LU R243, [R1+0x6c0] ;  /* 0x0006c00001f37983 */ /* 0x000ee80000300800 */
[----:B------:R0:W-:Y:S01]  /*1e7b0*/  STS.U8 [R155+UR4+0x3c80], R156 ;  /* 0x003c809c9b007988 */ /* 0x0001e20008000004 */
[----:B------:R-:W-:-:S03]  /*1e7c0*/  @!P0 IMAD.MOV.U32 R2, RZ, RZ, R132 ;  /* 0x000000ffff028224 */ /* 0x000fc600078e0084 */
[----:B------:R1:W-:Y:S01]  /*1e7d0*/  STS.U8 [R155+UR4+0x3a80], R23 ;  /* 0x003a80179b007988 */ /* 0x0003e20008000004 */
[----:B0-----:R-:W-:Y:S02]  /*1e7e0*/  PRMT R156, RZ, 0x7610, R156 ;  /* 0x00007610ff9c7816 */ /* 0x001fe4000000009c */
[----:B-1----:R-:W-:-:S04]  /*1e7f0*/  PRMT R23, RZ, 0x7610, R23 ;  /* 0x00007610ff177816 */ /* 0x002fc80000000017 */
[----:B------:R0:W4:Y:S02]  /*1e800*/  @!P0 LDG.E.U8 R156, desc[UR32][R2.64] ;  /* 0x00000020029c8981 */ /* 0x000124000c1e1100 */
[----:B0-----:R-:W-:Y:S02]  /*1e810*/  @!P0 IMAD.MOV.U32 R3, RZ, RZ, R250 ;  /* 0x000000ffff038224 */ /* 0x001fe400078e00fa */
[----:B------:R0:W-:Y:S04]  /*1e820*/  STS.U8 [R155+UR4+0x1880], R22 ;  /* 0x001880169b007988 */ /* 0x0001e80008000004 */
[----:B------:R-:W-:Y:S01]  /*1e830*/  STS.U8 [R155+UR4+0x6c80], R209 ;  /* 0x006c80d19b007988 */ /* 0x000fe20008000004 */
[----:B0-----:R-:W-:-:S03]  /*1e840*/  PRMT R22, RZ, 0x7610, R22 ;  /* 0x00007610ff167816 */ /* 0x001fc60000000016 */
[----:B------:R0:W-:Y:S04]  /*1e850*/  STS.U8 [R155+UR4+0x3880], R21 ;  /* 0x003880159b007988 */ /* 0x0001e80008000004 */
[----:B------:R-:W-:Y:S01]  /*1e860*/  STS.U8 [R155+UR4+0x6e80], R210 ;  /* 0x006e80d29b007988 */ /* 0x000fe20008000004 */
[----:B0-----:R-:W-:-:S03]  /*1e870*/  PRMT R21, RZ, 0x7610, R21 ;  /* 0x00007610ff157816 */ /* 0x001fc60000000015 */
[----:B------:R-:W-:Y:S04]  /*1e880*/  STS.U8 [R155+UR4+0x7080], R212 ;  /* 0x007080d49b007988 */ /* 0x000fe80008000004 */
[----:B------:R-:W-:Y:S01]  /*1e890*/  STS.U8 [R155+UR4+0x7280], R213 ;  /* 0x007280d59b007988 */ /* 0x000fe20008000004 */
[----:B--2---:R-:W-:-:S03]  /*1e8a0*/  @!P0 IMAD.MOV.U32 R2, RZ, RZ, R129 ;  /* 0x000000ffff028224 */ /* 0x004fc600078e0081 */
[----:B------:R-:W2:Y:S04]  /*1e8b0*/  LDL.LU R129, [R1+0xd54] ;  /* 0x000d540001817983 */ /* 0x000ea80000300800 */
[----:B------:R0:W2:Y:S04]  /*1e8c0*/  @!P0 LDG.E.U8 R23, desc[UR32][R2.64] ;  /* 0x0000002002178981 */ /* 0x0000a8000c1e1100 */
[----:B------:R-:W2:Y:S04]  /*1e8d0*/  LDL.LU R132, [R1+0xd70] ;  /* 0x000d700001847983 */ /* 0x000ea80000300800 */
[----:B------:R-:W2:Y:S01]  /*1e8e0*/  LDL.LU R137, [R1+0xd34] ;  /* 0x000d340001897983 */ /* 0x000ea20000300800 */
[----:B0-----:R-:W-:-:S03]  /*1e8f0*/  IMAD.MOV.U32 R3, RZ, RZ, R37 ;  /* 0x000000ffff037224 */ /* 0x001fc600078e0025 */
[----:B------:R-:W2:Y:S01]  /*1e900*/  LDL.LU R140, [R1+0xd50] ;  /* 0x000d5000018c7983 */ /* 0x000ea20000300800 */
[----:B------:R-:W-:Y:S02]  /*1e910*/  @!P0 IMAD.MOV.U32 R2, RZ, RZ, R248 ;  /* 0x000000ffff028224 */ /* 0x000fe400078e00f8 */
[----:B------:R-:W-:Y:S01]  /*1e920*/  IMAD.MOV.U32 R209, RZ, RZ, R3 ;  /* 0x000000ffffd17224 */ /* 0x000fe200078e0003 */
[----:B------:R-:W2:Y:S01]  /*1e930*/  LDL.LU R145, [R1+0xd14] ;  /* 0x000d140001917983 */ /* 0x000ea20000300800 */
[----:B------:R-:W-:-:S03]  /*1e940*/  @!P0 IMAD.MOV.U32 R3, RZ, RZ, R241 ;  /* 0x000000ffff038224 */ /* 0x000fc600078e00f1 */
[----:B------:R-:W2:Y:S04]  /*1e950*/  LDL.LU R148, [R1+0xd30] ;  /* 0x000d300001947983 */ /* 0x000ea80000300800 */
[----:B------:R0:W-:Y:S04]  /*1e960*/  STL [R1+0x1064], R250 ;  /* 0x001064fa01007387 */ /* 0x0001e80000100800 */
[----:B------:R1:W2:Y:S04]  /*1e970*/  @!P0 LDG.E.U8 R22, desc[UR32][R2.64] ;  /* 0x0000002002168981 */ /* 0x0002a8000c1e1100 */
[----:B0-----:R-:W2:Y:S04]  /*1e980*/  LDL.LU R250, [R1+0x738] ;  /* 0x0007380001fa7983 */ /* 0x001ea80000300800 */
[----:B------:R-:W2:Y:S01]  /*1e990*/  LDL.LU R37, [R1+0x13b0] ;  /* 0x0013b00001257983 */ /* 0x000ea20000300800 */
[----:B-1----:R-:W-:-:S03]  /*1e9a0*/  @!P0 IMAD.MOV.U32 R2, RZ, RZ, R242 ;  /* 0x000000ffff028224 */ /* 0x002fc600078e00f2 */
[----:B------:R0:W-:Y:S04]  /*1e9b0*/  STL [R1+0x106c], R248 ;  /* 0x00106cf801007387 */ /* 0x0001e80000100800 */
[----:B0-----:R-:W2:Y:S04]  /*1e9c0*/  LDL.LU R248, [R1+0x758] ;  /* 0x0007580001f87983 */ /* 0x001ea80000300800 */
[----:B------:R0:W-:Y:S04]  /*1e9d0*/  STL [R1+0x1068], R241 ;  /* 0x001068f101007387 */ /* 0x0001e80000100800 */
[----:B0-----:R-:W2:Y:S04]  /*1e9e0*/  LDL.LU R241, [R1+0x71c] ;  /* 0x00071c0001f17983 */ /* 0x001ea80000300800 */
[----:B------:R-:W2:Y:S01]  /*1e9f0*/  LDL.LU R210, [R1+0x640] ;  /* 0x0006400001d27983 */ /* 0x000ea20000300800 */
[----:B---3--:R-:W-:-:S03]  /*1ea00*/  @!P0 IMAD.MOV.U32 R3, RZ, RZ, R243 ;  /* 0x000000ffff038224 */ /* 0x008fc600078e00f3 */
[----:B------:R0:W-:Y:S04]  /*1ea10*/  STL [R1+0x1070], R242 ;  /* 0x001070f201007387 */ /* 0x0001e80000100800 */
[----:B------:R1:W3:Y:S04]  /*1ea20*/  @!P0 LDG.E.U8 R21, desc[UR32][R2.64] ;  /* 0x0000002002158981 */ /* 0x0002e8000c1e1100 */
[----:B0-----:R-:W3:Y:S04]  /*1ea30*/  LDL.LU R242, [R1+0x73c] ;  /* 0x00073c0001f27983 */ /* 0x001ee80000300800 */
[----:B------:R-:W3:Y:S01]  /*1ea40*/  LDL.LU R212, [R1+0x61c] ;  /* 0x00061c0001d47983 */ /* 0x000ee20000300800 */
[----:B-1----:R-:W-:-:S03]  /*1ea50*/  @!P0 IMAD.MOV.U32 R2, RZ, RZ, R249 ;  /* 0x000000ffff028224 */ /* 0x002fc600078e00f9 */
[----:B------:R0:W-:Y:S04]  /*1ea60*/  STL [R1+0x1074], R249 ;  /* 0x001074f901007387 */ /* 0x0001e80000100800 */
[----:B0-----:R-:W3:Y:S04]  /*1ea70*/  LDL.LU R249, [R1+0x778] ;  /* 0x0007780001f97983 */ /* 0x001ee80000300800 */
[----:B------:R-:W4:Y:S01]  /*1ea80*/  LDL.LU R213, [R1+0x684] ;  /* 0x0006840001d57983 */ /* 0x000f220000300800 */
[----:B------:R-:W-:-:S03]  /*1ea90*/  @!P0 IMAD.MOV.U32 R3, RZ, RZ, R26 ;  /* 0x000000ffff038224 */ /* 0x000fc600078e001a */
[----:B------:R0:W-:Y:S02]  /*1eaa0*/  STS.U8 [R155+UR4+0x3680], R20 ;  /* 0x003680149b007988 */ /* 0x0001e40008000004 */
[----:B0-----:R-:W-:Y:S02]  /*1eab0*/  PRMT R20, RZ, 0x7610, R20 ;  /* 0x00007610ff147816 */ /* 0x001fe40000000014 */
[----:B------:R-:W-:Y:S04]  /*1eac0*/  STS.U8 [R155+UR4+0x7480], R215 ;  /* 0x007480d79b007988 */ /* 0x000fe80008000004 */
[----:B------:R4:W3:Y:S04]  /*1ead0*/  @!P0 LDG.E.U8 R20, desc[UR32][R2.64] ;  /* 0x0000002002148981 */ /* 0x0008e8000c1e1100 */
[----:B------:R-:W-:Y:S01]  /*1eae0*/  STS.U8 [R155+UR4+0x3480], R19 ;  /* 0x003480139b007988 */ /* 0x000fe20008000004 */
[----:B----4-:R-:W-:-:S03]  /*1eaf0*/  @!P0 IMAD.MOV.U32 R2, RZ, RZ, R213 ;  /* 0x000000ffff028224 */ /* 0x010fc600078e00d5 */
[----:B------:R0:W-:Y:S04]  /*1eb00*/  STL [R1+0x109c], R213 ;  /* 0x00109cd501007387 */ /* 0x0001e80000100800 */
[----:B0-----:R-:W4:Y:S04]  /*1eb10*/  LDL.LU R213, [R1+0x83c] ;  /* 0x00083c0001d57983 */ /* 0x001f280000300800 */
[----:B------:R-:W3:Y:S01]  /*1eb20*/  LDL.LU R215, [R1+0x624] ;  /* 0x0006240001d77983 */ /* 0x000ee20000300800 */
        /* <DEDUP_REMOVED lines=10> */
[----:B0-----:R-:W-:Y:S01]  /*1ebd0*/  PRMT R17, RZ, 0x7610, R17 ;  /* 0x00007610ff117816 */ /* 0x001fe20000000011 */
[----:B-1----:R-:W-:-:S02]  /*1ebe0*/  IMAD.MOV.U32 R3, RZ, RZ, R34 ;  /* 0x000000ffff037224 */ /* 0x002fc400078e0022 */
[----:B------:R-:W-:Y:S01]  /*1ebf0*/  @!P0 IMAD.MOV.U32 R2, RZ, RZ, R30 ;  /* 0x000000ffff028224 */ /* 0x000fe200078e001e */
[----:B------:R0:W-:Y:S01]  /*1ec00*/  STS.U8 [R155+UR4+0x1e80], R16 ;  /* 0x001e80109b007988 */ /* 0x0001e20008000004 */
[----:B--2---:R-:W-:Y:S02]  /*1ec10*/  IMAD.MOV.U32 R216, RZ, RZ, R3 ;  /* 0x000000ffffd87224 */ /* 0x004fe400078e0003 */
[----:B------:R-:W-:Y:S01]  /*1ec20*/  @!P0 IMAD.MOV.U32 R3, RZ, RZ, R210 ;  /* 0x000000ffff038224 */ /* 0x000fe200078e00d2 */
[----:B------:R1:W-:Y:S04]  /*1ec30*/  STS.U8 [R155+UR4+0x7880], R217 ;  /* 0x007880d99b007988 */ /* 0x0003e80008000004 */
[----:B------:R2:W4:Y:S01]  /*1ec40*/  @!P0 LDG.E.U8 R17, desc[UR32][R2.64] ;  /* 0x0000002002118981 */ /* 0x000522000c1e1100 */
[----:B0-----:R-:W-:-:S03]  /*1ec50*/  PRMT R16, RZ, 0x7610, R16 ;  /* 0x00007610ff107816 */ /* 0x001fc60000000010 */
[----:B------:R0:W-:Y:S04]  /*1ec60*/  STS.U8 [R155+UR4+0x2080], R15 ;  /* 0x0020800f9b007988 */ /* 0x0001e80008000004 */
[----:B------:R-:W4:Y:S01]  /*1ec70*/  LDL.LU R34, [R1+0x13ac] ;  /* 0x0013ac0001227983 */ /* 0x000f220000300800 */
[----:B--2---:R-:W-:-:S04]  /*1ec80*/  IMAD.MOV.U32 R3, RZ, RZ, R35 ;  /* 0x000000ffff037224 */ /* 0x004fc800078e0023 */
[----:B-1----:R-:W-:Y:S02]  /*1ec90*/  IMAD.MOV.U32 R217, RZ, RZ, R3 ;  /* 0x000000ffffd97224 */ /* 0x002fe400078e0003 */
[----:B------:R-:W-:Y:S01]  /*1eca0*/  @!P0 IMAD.MOV.U32 R3, RZ, RZ, R201 ;  /* 0x000000ffff038224 */ /* 0x000fe200078e00c9 */
[----:B0-----:R-:W-:Y:S01]  /*1ecb0*/  PRMT R15, RZ, 0x7610, R15 ;  /* 0x00007610ff0f7816 */ /* 0x001fe2000000000f */
[----:B------:R0:W-:Y:S04]  /*1ecc0*/  STL [R1+0x1078], R210 ;  /* 0x001078d201007387 */ /* 0x0001e80000100800 */
[----:B------:R1:W-:Y:S04]  /*1ecd0*/  STS.U8 [R155+UR4+0x2280], R14 ;  /* 0x0022800e9b007988 */ /* 0x0003e80008000004 */
[----:B------:R-:W-:Y:S04]  /*1ece0*/  STS.U8 [R155+UR4+0x7c80], R220 ;  /* 0x007c80dc9b007988 */ /* 0x000fe80008000004 */
[----:B0-----:R-:W2:Y:S01]  /*1ecf0*/  LDL.LU R210, [R1+0x75c] ;  /* 0x00075c0001d27983 */ /* 0x001ea20000300800 */
[----:B-1----:R-:W-:-:S03]  /*1ed00*/  PRMT R14, RZ, 0x7610, R14 ;  /* 0x00007610ff0e7816 */ /* 0x002fc6000000000e */
[----:B------:R-:W2:Y:S04]  /*1ed10*/  LDL.LU R35, [R1+0x13a8] ;  /* 0x0013a80001237983 */ /* 0x000ea80000300800 */
[----:B------:R-:W-:Y:S04]  /*1ed20*/  STS.U8 [R155+UR4+0x7a80], R219 ;  /* 0x007a80db9b007988 */ /* 0x000fe80008000004 */
[----:B------:R0:W-:Y:S04]  /*1ed30*/  STS.U8 [R155+UR4+0x2480], R13 ;  /* 0x0024800d9b007988 */ /* 0x0001e80008000004 */
[----:B------:R-:W-:Y:S04]  /*1ed40*/  STS.U8 [R155+UR4+0x7e80], R222 ;  /* 0x007e80de9b007988 */ /* 0x000fe80008000004 */
[----:B------:R-:W-:Y:S01]  /*1ed50*/  STS.U8 [R155+UR4+0x2680], R12 ;  /* 0x0026800c9b007988 */ /* 0x000fe20008000004 */
[----:B0-----:R-:W-:-:S03]  /*1ed60*/  PRMT R13, RZ, 0x7610, R13 ;  /* 0x00007610ff0d7816 */ /* 0x001fc6000000000d */
        /* <DEDUP_REMOVED lines=8> */
[----:B------:R-:W-:Y:S01]  /*1edf0*/  STS.U8 [R155+UR4+0x5680], R194 ;  /* 0x005680c29b007988 */ /* 0x000fe20008000004 */
[----:B---3--:R-:W-:-:S05]  /*1ee00*/  @!P0 IMAD.MOV.U32 R2, RZ, RZ, R215 ;  /* 0x000000ffff028224 */ /* 0x008fca00078e00d7 */
[----:B------:R0:W3:Y:S02]  /*1ee10*/  @!P0 LDG.E.U8 R16, desc[UR32][R2.64] ;  /* 0x0000002002108981 */ /* 0x0000e4000c1e1100 */
[----:B0-----:R-:W-:Y:S02]  /*1ee20*/  @!P0 IMAD.MOV.U32 R2, RZ, RZ, R203 ;  /* 0x000000ffff028224 */ /* 0x001fe400078e00cb */
[----:B------:R-:W-:Y:S01]  /*1ee30*/  @!P0 IMAD.MOV.U32 R3, RZ, RZ, R195 ;  /* 0x000000ffff038224 */ /* 0x000fe200078e00c3 */
[----:B------:R0:W-:Y:S04]  /*1ee40*/  STL [R1+0x1080], R215 ;  /* 0x001080d701007387 */ /* 0x0001e80000100800 */
[----:B------:R1:W2:Y:S04]  /*1ee50*/  @!P0 LDG.E.U8 R15, desc[UR32][R2.64] ;  /* 0x00000020020f8981 */ /* 0x0002a8000c1e1100 */
[----:B0-----:R-:W2:Y:S01]  /*1ee60*/  LDL.LU R215, [R1+0x77c] ;  /* 0x00077c0001d77983 */ /* 0x001ea20000300800 */
[----:B-1----:R-:W-:-:S03]  /*1ee70*/  IMAD.MOV.U32 R3, RZ, RZ, R32 ;  /* 0x000000ffff037224 */ /* 0x002fc600078e0020 */
[----:B------:R0:W-:Y:S01]  /*1ee80*/  STL [R1+0x107c], R201 ;  /* 0x00107cc901007387 */ /* 0x0001e20000100800 */
[----:B------:R-:W-:Y:S02]  /*1ee90*/  @!P0 IMAD.MOV.U32 R2, RZ, RZ, R246 ;  /* 0x000000ffff028224 */ /* 0x000fe400078e00f6 */
[----:B------:R-:W-:Y:S02]  /*1eea0*/  IMAD.MOV.U32 R220, RZ, RZ, R3 ;  /* 0x000000ffffdc7224 */ /* 0x000fe400078e0003 */
[----:B------:R-:W-:Y:S01]  /*1eeb0*/  @!P0 IMAD.MOV.U32 R3, RZ, RZ, R245 ;  /* 0x000000ffff038224 */ /* 0x000fe200078e00f5 */
[----:B0-----:R-:W2:Y:S04]  /*1eec0*/  LDL.LU R201, [R1+0x798] ;  /* 0x0007980001c97983 */ /* 0x001ea80000300800 */
[----:B------:R-:W2:Y:S04]  /*1eed0*/  LDL.LU R219, [R1+0x658] ;  /* 0x0006580001db7983 */ /* 0x000ea80000300800 */
[----:B------:R0:W-:Y:S04]  /*1eee0*/  STL [R1+0x1088], R203 ;  /* 0x001088cb01007387 */ /* 0x0001e80000100800 */
[----:B------:R1:W2:Y:S04]  /*1eef0*/  @!P0 LDG.E.U8 R14, desc[UR32][R2.64] ;  /* 0x00000020020e8981 */ /* 0x0002a8000c1e1100 */
[----:B0-----:R-:W2:Y:S04]  /*1ef00*/  LDL.LU R203, [R1+0x79c] ;  /* 0x00079c0001cb7983 */ /* 0x001ea80000300800 */
[----:B------:R0:W-:Y:S01]  /*1ef10*/  STL [R1+0x1084], R195 ;  /* 0x001084c301007387 */ /* 0x0001e20000100800 */
[----:B-1----:R-:W-:-:S02]  /*1ef20*/  IMAD.MOV.U32 R3, RZ, RZ, R154 ;  /* 0x000000ffff037224 */ /* 0x002fc400078e009a */
[----:B------:R-:W-:Y:S02]  /*1ef30*/  @!P0 IMAD.MOV.U32 R2, RZ, RZ, R238 ;  /* 0x000000ffff028224 */ /* 0x000fe400078e00ee */
[----:B------:R-:W-:Y:S01]  /*1ef40*/  IMAD.MOV.U32 R222, RZ, RZ, R3 ;  /* 0x000000ffffde7224 */ /* 0x000fe200078e0003 */
[----:B0-----:R-:W2:Y:S04]  /*1ef50*/  LDL.LU R195, [R1+0x7b8] ;  /* 0x0007b80001c37983 */ /* 0x001ea80000300800 */
[----:B------:R-:W2:Y:S01]  /*1ef60*/  LDL.LU R32, [R1+0x13a4] ;  /* 0x0013a40001207983 */ /* 0x000ea20000300800 */
[----:B------:R-:W-:-:S03]  /*1ef70*/  @!P0 IMAD.MOV.U32 R3, RZ, RZ, R237 ;  /* 0x000000ffff038224 */ /* 0x000fc600078e00ed */
[----:B------:R0:W-:Y:S04]  /*1ef80*/  STL [R1+0x1090], R246 ;  /* 0x001090f601007387 */ /* 0x0001e80000100800 */
[----:B------:R1:W2:Y:S04]  /*1ef90*/  @!P0 LDG.E.U8 R13, desc[UR32][R2.64] ;  /* 0x00000020020d8981 */ /* 0x0002a8000c1e1100 */
[----:B0-----:R-:W2:Y:S04]  /*1efa0*/  LDL.LU R246, [R1+0x7bc] ;  /* 0x0007bc0001f67983 */ /* 0x001ea80000300800 */
[----:B------:R0:W-:Y:S04]  /*1efb0*/  STL [R1+0x108c], R245 ;  /* 0x00108cf501007387 */ /* 0x0001e80000100800 */
[----:B0-----:R-:W2:Y:S04]  /*1efc0*/  LDL.LU R245, [R1+0x7d8] ;  /* 0x0007d80001f57983 */ /* 0x001ea80000300800 */
[----:B------:R-:W2:Y:S04]  /*1efd0*/  LDL.LU R155, [R1+0x6d8] ;  /* 0x0006d800019b7983 */ /* 0x000ea80000300800 */
[----:B------:R0:W-:Y:S04]  /*1efe0*/  STL [R1+0x1098], R238 ;  /* 0x001098ee01007387 */ /* 0x0001e80000100800 */
[----:B0-----:R-:W2:Y:S04]  /*1eff0*/  LDL.LU R238, [R1+0x7dc] ;  /* 0x0007dc0001ee7983 */ /* 0x001ea80000300800 */
[----:B------:R0:W-:Y:S04]  /*1f000*/  STL [R1+0x1094], R237 ;  /* 0x001094ed01007387 */ /* 0x0001e80000100800 */
[----:B0-----:R-:W2:Y:S04]  /*1f010*/  LDL.LU R237, [R1+0x7f8] ;  /* 0x0007f80001ed7983 */ /* 0x001ea80000300800 */
[----:B------:R-:W1:Y:S04]  /*1f020*/  LDL R2, [R1+0xba4] ;  /* 0x000ba40001027983 */ /* 0x000e680000100800 */
[----:B------:R-:W1:Y:S01]  /*1f030*/  LDL R3, [R1+0xfa0] ;  /* 0x000fa00001037983 */ /* 0x000e620000100800 */
[----:B------:R-:W0:Y:S01]  /*1f040*/  S2R R154, SR_TID.X ;  /* 0x00000000009a7919 */ /* 0x000e220000002100 */
[----:B------:R-:W-:-:S02]  /*1f050*/  PRMT R12, RZ, 0x7610, R12 ;  /* 0x00007610ff0c7816 */ /* 0x000fc4000000000c */
[----:B0-----:R-:W-:-:S04]  /*1f060*/  LOP3.LUT R154, R154, 0x7f, RZ, 0xc0, !PT ;  /* 0x0000007f9a9a7812 */ /* 0x001fc800078ec0ff */
[----:B------:R-:W-:-:S05]  /*1f070*/  LOP3.LUT R154, R154, 0x20, RZ, 0x3c, !PT ;  /* 0x000000209a9a7812 */ /* 0x000fca00078e3cff */
[----:B------:R0:W-:Y:S04]  /*1f080*/  STS.U8 [R154+UR4+0x100], R231 ;  /* 0x000100e79a007988 */ /* 0x0001e80008000004 */
[----:B0-----:R-:W2:Y:S01]  /*1f090*/  LDL.LU R231, [R1+0x63c] ;  /* 0x00063c0001e77983 */ /* 0x001ea20000300800 */
[----:B-1----:R-:W-:-:S04]  /*1f0a0*/  @!P0 LOP3.LUT R3, R3, R2, RZ, 0x3c, !PT ;  /* 0x0000000203038212 */ /* 0x002fc800078e3cff */
[----:B------:R-:W-:-:S04]  /*1f0b0*/  @!P0 LOP3.LUT R2, R3, R2, RZ, 0x3c, !PT ;  /* 0x0000000203028212 */ /* 0x000fc800078e3cff */
[----:B------:R-:W-:-:S05]  /*1f0c0*/  @!P0 LOP3.LUT R3, R3, R2, RZ, 0x3c, !PT ;  /* 0x0000000203038212 */ /* 0x000fca00078e3cff */
[----:B------:R0:W2:Y:S04]  /*1f0d0*/  @!P0 LDG.E.U8 R12, desc[UR32][R2.64] ;  /* 0x00000020020c8981 */ /* 0x0000a8000c1e1100 */
[----:B------:R-:W0:Y:S04]  /*1f0e0*/  LDL R2, [R1+0xb94] ;  /* 0x000b940001027983 */ /* 0x000e280000100800 */
[----:B------:R-:W0:Y:S01]  /*1f0f0*/  LDL R3, [R1+0xf90] ;  /* 0x000f900001037983 */ /* 0x000e220000100800 */
[----:B------:R-:W-:-:S03]  /*1f100*/  PRMT R11, RZ, 0x7610, R11 ;  /* 0x00007610ff0b7816 */ /* 0x000fc6000000000b */
[----:B------:R1:W-:Y:S02]  /*1f110*/  STS.U8 [R154+UR4+0x300], R230 ;  /* 0x000300e69a007988 */ /* 0x0003e40008000004 */
[----:B-1----:R-:W-:Y:S02]  /*1f120*/  IMAD.MOV.U32 R230, RZ, RZ, R33 ;  /* 0x000000ffffe67224 */ /* 0x002fe400078e0021 */
[----:B------:R-:W2:Y:S01]  /*1f130*/  LDL.LU R33, [R1+0x13a0] ;  /* 0x0013a00001217983 */ /* 0x000ea20000300800 */
[----:B0-----:R-:W-:-:S04]  /*1f140*/  @!P0 LOP3.LUT R3, R3, R2, RZ, 0x3c, !PT ;  /* 0x0000000203038212 */ /* 0x001fc800078e3cff */
        /* <DEDUP_REMOVED lines=36> */
[----:B------:R1:W-:Y:S04]  /*1f390*/  STS.U8 [R154+UR4+0xb00], R226 ;  /* 0x000b00e29a007988 */ /* 0x0003e80008000004 */
[----:B-1----:R-:W2:Y:S01]  /*1f3a0*/  LDL.LU R226, [R1+0x678] ;  /* 0x0006780001e27983 */ /* 0x002ea20000300800 */
        /* <DEDUP_REMOVED lines=8> */
[----:B------:R4:W-:Y:S04]  /*1f430*/  STS.U8 [R154+UR4+0x1900], R211 ;  /* 0x001900d39a007988 */ /* 0x0009e80008000004 */
[----:B------:R3:W-:Y:S01]  /*1f440*/  STS.U8 [R154+UR4+0x1700], R214 ;  /* 0x001700d69a007988 */ /* 0x0007e20008000004 */
[----:B-1----:R-:W-:-:S03]  /*1f450*/  IMAD.MOV.U32 R225, RZ, RZ, R29 ;  /* 0x000000ffffe17224 */ /* 0x002fc600078e001d */
[----:B------:R-:W2:Y:S01]  /*1f460*/  LDL.LU R29, [R1+0x1390] ;  /* 0x00139000011d7983 */ /* 0x000ea20000300800 */
[----:B----4-:R-:W-:-:S03]  /*1f470*/  IMAD.MOV.U32 R211, RZ, RZ, R153 ;  /* 0x000000ffffd37224 */ /* 0x010fc600078e0099 */
[----:B------:R1:W-:Y:S01]  /*1f480*/  STS.U8 [R154+UR4+0x1500], R218 ;  /* 0x001500da9a007988 */ /* 0x0003e20008000004 */
[----:B---3--:R-:W-:-:S03]  /*1f490*/  IMAD.MOV.U32 R214, RZ, RZ, R251 ;  /* 0x000000ffffd67224 */ /* 0x008fc600078e00fb */
[----:B------:R3:W-:Y:S04]  /*1f4a0*/  STS.U8 [R154+UR4+0xf00], R224 ;  /* 0x000f00e09a007988 */ /* 0x0007e80008000004 */
[----:B------:R4:W-:Y:S01]  /*1f4b0*/  STS.U8 [R154+UR4+0x1300], R221 ;  /* 0x001300dd9a007988 */ /* 0x0009e20008000004 */
[----:B-1----:R-:W-:-:S03]  /*1f4c0*/  IMAD.MOV.U32 R218, RZ, RZ, R252 ;  /* 0x000000ffffda7224 */ /* 0x002fc600078e00fc */
[----:B------:R1:W-:Y:S01]  /*1f4d0*/  STS.U8 [R154+UR4+0x1d00], R204 ;  /* 0x001d00cc9a007988 */ /* 0x0003e20008000004 */
[----:B---3--:R-:W-:-:S03]  /*1f4e0*/  IMAD.MOV.U32 R224, RZ, RZ, R24 ;  /* 0x000000ffffe07224 */ /* 0x008fc600078e0018 */
[----:B------:R3:W-:Y:S01]  /*1f4f0*/  STS.U8 [R154+UR4+0x1100], R223 ;  /* 0x001100df9a007988 */ /* 0x0007e20008000004 */
[----:B----4-:R-:W-:Y:S02]  /*1f500*/  IMAD.MOV.U32 R221, RZ, RZ, R25 ;  /* 0x000000ffffdd7224 */ /* 0x010fe400078e0019 */
[----:B-1----:R-:W-:Y:S02]  /*1f510*/  IMAD.MOV.U32 R204, RZ, RZ, R211 ;  /* 0x000000ffffcc7224 */ /* 0x002fe400078e00d3 */
[----:B------:R-:W-:Y:S02]  /*1f520*/  IMAD.MOV.U32 R211, RZ, RZ, R214 ;  /* 0x000000ffffd37224 */ /* 0x000fe400078e00d6 */
[----:B------:R-:W-:Y:S01]  /*1f530*/  IMAD.MOV.U32 R214, RZ, RZ, R218 ;  /* 0x000000ffffd67224 */ /* 0x000fe200078e00da */
[----:B------:R-:W-:Y:S01]  /*1f540*/  STS.U8 [R154+UR4+0x1b00], R207 ;  /* 0x001b00cf9a007988 */ /* 0x000fe20008000004 */
[----:B------:R-:W-:Y:S02]  /*1f550*/  IMAD.MOV.U32 R218, RZ, RZ, R221 ;  /* 0x000000ffffda7224 */ /* 0x000fe400078e00dd */
[----:B------:R-:W-:Y:S01]  /*1f560*/  IMAD.MOV.U32 R221, RZ, RZ, R224 ;  /* 0x000000ffffdd7224 */ /* 0x000fe200078e00e0 */
[----:B------:R1:W-:Y:S01]  /*1f570*/  STS.U8 [R154+UR4+0x1f00], R200 ;  /* 0x001f00c89a007988 */ /* 0x0003e20008000004 */
[----:B0-----:R-:W-:-:S04]  /*1f580*/  @!P0 LOP3.LUT R3, R3, R2, RZ, 0x3c, !PT ;  /* 0x0000000203038212 */ /* 0x001fc800078e3cff */
[----:B------:R-:W-:-:S04]  /*1f590*/  @!P0 LOP3.LUT R2, R3, R2, RZ, 0x3c, !PT ;  /* 0x0000000203028212 */ /* 0x000fc800078e3cff */
[----:B------:R-:W-:-:S05]  /*1f5a0*/  @!P0 LOP3.LUT R3, R3, R2, RZ, 0x3c, !PT ;  /* 0x0000000203038212 */ /* 0x000fca00078e3cff */
[----:B------:R0:W4:Y:S02]  /*1f5b0*/  @!P0 LDG.E.U8 R4, desc[UR32][R2.64] ;  /* 0x0000002002048981 */ /* 0x000124000c1e1100 */
[----:B0-----:R-:W-:Y:S02]  /*1f5c0*/  IMAD.MOV.U32 R2, RZ, RZ, R26 ;  /* 0x000000ffff027224 */ /* 0x001fe400078e001a */
[----:B------:R-:W4:Y:S01]  /*1f5d0*/  LDL.LU R26, [R1+0x138c] ;  /* 0x00138c00011a7983 */ /* 0x000f220000300800 */
[----:B------:R-:W-:-:S03]  /*1f5e0*/  IMAD.MOV.U32 R3, RZ, RZ, R27 ;  /* 0x000000ffff037224 */ /* 0x000fc600078e001b */
[----:B------:R-:W4:Y:S04]  /*1f5f0*/  LDL.LU R27, [R1+0x1388] ;  /* 0x00138800011b7983 */ /* 0x000f280000300800 */
[----:B------:R-:W4:Y:S04]  /*1f600*/  LDL.LU R24, [R1+0x1384] ;  /* 0x0013840001187983 */ /* 0x000f280000300800 */
[----:B---3--:R-:W3:Y:S01]  /*1f610*/  LDL.LU R223, [R1+0x65c] ;  /* 0x00065c0001df7983 */ /* 0x008ee20000300800 */
[----:B-1----:R-:W-:-:S03]  /*1f620*/  IMAD.MOV.U32 R200, RZ, RZ, R2 ;  /* 0x000000ffffc87224 */ /* 0x002fc600078e0002 */
[----:B------:R-:W3:Y:S01]  /*1f630*/  LDL.LU R25, [R1+0x1380] ;  /* 0x0013800001197983 */ /* 0x000ee20000300800 */
[----:B------:R-:W-:-:S03]  /*1f640*/  IMAD.MOV.U32 R224, RZ, RZ, R3 ;  /* 0x000000ffffe07224 */ /* 0x000fc600078e0003 */
[----:B------:R-:W3:Y:S04]  /*1f650*/  LDL.LU R252, [R1+0x137c] ;  /* 0x00137c0001fc7983 */ /* 0x000ee80000300800 */
[----:B------:R-:W3:Y:S04]  /*1f660*/  LDL.LU R251, [R1+0x1378] ;  /* 0x0013780001fb7983 */ /* 0x000ee80000300800 */
[----:B------:R-:W3:Y:S04]  /*1f670*/  LDL.LU R207, [R1+0x698] ;  /* 0x0006980001cf7983 */ /* 0x000ee80000300800 */
[----:B------:R-:W3:Y:S04]  /*1f680*/  LDL R3, [R1+0xed0] ;  /* 0x000ed00001037983 */ /* 0x000ee80000100800 */
[----:B------:R-:W3:Y:S01]  /*1f690*/  LDL R2, [R1+0xed4] ;  /* 0x000ed40001027983 */ /* 0x000ee20000100800 */
[----:B------:R-:W0:Y:S01]  /*1f6a0*/  S2R R153, SR_TID.X ;  /* 0x0000000000997919 */ /* 0x000e220000002100 */
[----:B------:R-:W-:-:S02]  /*1f6b0*/  PRMT R194, RZ, 0x7610, R194 ;  /* 0x00007610ffc27816 */ /* 0x000fc400000000c2 */
[----:B------:R1:W-:Y:S04]  /*1f6c0*/  STS.U8 [R154+UR4+0x2100], R197 ;  /* 0x002100c59a007988 */ /* 0x0003e80008000004 */
[----:B------:R-:W-:Y:S04]  /*1f6d0*/  STS.U8 [R154+UR4+0x2300], R193 ;  /* 0x002300c19a007988 */ /* 0x000fe80008000004 */
[----:B------:R-:W-:Y:S04]  /*1f6e0*/  STS.U8 [R154+UR4+0x2500], R190 ;  /* 0x002500be9a007988 */ /* 0x000fe80008000004 */
[----:B------:R-:W-:Y:S04]  /*1f6f0*/  STS.U8 [R154+UR4+0x2700], R189 ;  /* 0x002700bd9a007988 */ /* 0x000fe80008000004 */
[----:B------:R-:W-:Y:S04]  /*1f700*/  STS.U8 [R154+UR4+0x2900], R188 ;  /* 0x002900bc9a007988 */ /* 0x000fe80008000004 */
[----:B------:R-:W-:Y:S04]  /*1f710*/  STS.U8 [R154+UR4+0x2b00], R187 ;  /* 0x002b00bb9a007988 */ /* 0x000fe80008000004 */
[----:B------:R-:W-:Y:S01]  /*1f720*/  STS.U8 [R154+UR4+0x2d00], R186 ;  /* 0x002d00ba9a007988 */ /* 0x000fe20008000004 */
[----:B0-----:R-:W-:-:S03]  /*1f730*/  LOP3.LUT R153, R153, 0x7f, RZ, 0xc0, !PT ;  /* 0x0000007f99997812 */ /* 0x001fc600078ec0ff */
[----:B------:R-:W-:Y:S01]  /*1f740*/  STS.U8 [R154+UR4+0x2f00], R185 ;  /* 0x002f00b99a007988 */ /* 0x000fe20008000004 */
[----:B------:R-:W-:-:S03]  /*1f750*/  LOP3.LUT R153, R153, 0x30, RZ, 0x3c, !PT ;  /* 0x0000003099997812 */ /* 0x000fc600078e3cff */
        /* <DEDUP_REMOVED lines=37> */
[----:B--2---:R-:W-:Y:S04]  /*1f9b0*/  STS.U8 [R154+UR4+0x7b00], R15 ;  /* 0x007b000f9a007988 */ /* 0x004fe80008000004 */
[----:B------:R-:W-:Y:S04]  /*1f9c0*/  STS.U8 [R154+UR4+0x7d00], R14 ;  /* 0x007d000e9a007988 */ /* 0x000fe80008000004 */
[----:B------:R0:W-:Y:S04]  /*1f9d0*/  STS.U8 [R154+UR4+0x7f00], R13 ;  /* 0x007f000d9a007988 */ /* 0x0001e80008000004 */
[----:B-1----:R-:W2:Y:S04]  /*1f9e0*/  LDL.LU R197, [R1+0x67c] ;  /* 0x00067c0001c57983 */ /* 0x002ea80000300800 */
[----:B------:R-:W-:Y:S04]  /*1f9f0*/  STS.U8 [R153+UR4+0x180], R12 ;  /* 0x0001800c99007988 */ /* 0x000fe80008000004 */
[----:B------:R-:W-:Y:S04]  /*1fa00*/  STS.U8 [R153+UR4+0x380], R11 ;  /* 0x0003800b99007988 */ /* 0x000fe80008000004 */
[----:B------:R-:W-:Y:S04]  /*1fa10*/  STS.U8 [R153+UR4+0x580], R10 ;  /* 0x0005800a99007988 */ /* 0x000fe80008000004 */
[----:B------:R-:W-:Y:S04]  /*1fa20*/  STS.U8 [R153+UR4+0x780], R7 ;  /* 0x0007800799007988 */ /* 0x000fe80008000004 */
[----:B------:R-:W-:Y:S04]  /*1fa30*/  STS.U8 [R153+UR4+0x980], R6 ;  /* 0x0009800699007988 */ /* 0x000fe80008000004 */
[----:B------:R-:W-:Y:S04]  /*1fa40*/  STS.U8 [R153+UR4+0xb80], R5 ;  /* 0x000b800599007988 */ /* 0x000fe80008000004 */
[----:B0-----:R-:W2:Y:S04]  /*1fa50*/  LDL.LU R154, [R1+0x6bc] ;  /* 0x0006bc00019a7983 */ /* 0x001ea80000300800 */
[----:B----4-:R-:W-:Y:S04]  /*1fa60*/  STS.U8 [R153+UR4+0xd80], R4 ;  /* 0x000d800499007988 */ /* 0x010fe80008000004 */
[----:B---3--:R0:W3:Y:S04]  /*1fa70*/  @!P0 LDG.E.U8 R194, desc[UR32][R2.64] ;  /* 0x0000002002c28981 */ /* 0x0080e8000c1e1100 */
[----:B------:R-:W0:Y:S04]  /*1fa80*/  LDL R2, [R1+0xeb0] ;  /* 0x000eb00001027983 */ /* 0x000e280000100800 */
[----:B------:R-:W0:Y:S01]  /*1fa90*/  LDL R3, [R1+0xeb4] ;  /* 0x000eb40001037983 */ /* 0x000e220000100800 */
[----:B------:R-:W-:-:S02]  /*1faa0*/  PRMT R193, RZ, 0x7610, R193 ;  /* 0x00007610ffc17816 */ /* 0x000fc400000000c1 */
[----:B0-----:R-:W-:-:S04]  /*1fab0*/  @!P0 LOP3.LUT R3, R3, R2, RZ, 0x3c, !PT ;  /* 0x0000000203038212 */ /* 0x001fc800078e3cff */
[----:B------:R-:W-:-:S04]  /*1fac0*/  @!P0 LOP3.LUT R2, R3, R2, RZ, 0x3c, !PT ;  /* 0x0000000203028212 */ /* 0x000fc800078e3cff */
[----:B------:R-:W-:-:S05]  /*1fad0*/  @!P0 LOP3.LUT R3, R3, R2, RZ, 0x3c, !PT ;  /* 0x0000000203038212 */ /* 0x000fca00078e3cff */
[----:B------:R0:W4:Y:S04]  /*1fae0*/  @!P0 LDG.E.U8 R193, desc[UR32][R2.64] ;  /* 0x0000002002c18981 */ /* 0x000128000c1e1100 */
[----:B------:R-:W0:Y:S04]  /*1faf0*/  LDL R2, [R1+0xe90] ;  /* 0x000e900001027983 */ /* 0x000e280000100800 */
[----:B------:R-:W0:Y:S01]  /*1fb00*/  LDL R3, [R1+0xe94] ;  /* 0x000e940001037983 */ /* 0x000e220000100800 */
[----:B------:R-:W-:Y:S02]  /*1fb10*/  PRMT R192, RZ, 0x7610, R192 ;  /* 0x00007610ffc07816 */ /* 0x000fe400000000c0 */
        /* <DEDUP_REMOVED lines=60> */
[----:B------:R-:W0:Y:S01]  /*1fee0*/  LDL R3, [R1+0xd74] ;  /* 0x000d740001037983 */ /* 0x000e220000100800 */
[----:B------:R-:W-:Y:S02]  /*1fef0*/  PRMT R183, RZ, 0x7610, R183 ;  /* 0x00007610ffb77816 */ /* 0x000fe400000000b7 */
[----:B------:R-:W-:Y:S02]  /*1ff00*/  PRMT R182, RZ, 0x7610, R182 ;  /* 0x00007610ffb67816 */ /* 0x000fe400000000b6 */
[----:B------:R-:W-:Y:S01]  /*1ff10*/  PRMT R181, RZ, 0x7610, R181 ;  /* 0x00007610ffb57816 */ /* 0x000fe200000000b5 */
[----:B0-----:R-:W-:-:S02]  /*1ff20*/  @!P0 IMAD.MOV.U32 R2, RZ, RZ, R3 ;  /* 0x000000ffff028224 */ /* 0x001fc400078e0003 */
[----:B------:R-:W-:-:S05]  /*1ff30*/  @!P0 IMAD.MOV.U32 R3, RZ, RZ, R132 ;  /* 0x000000ffff038224 */ /* 0x000fca00078e0084 */
[----:B------:R0:W4:Y:S02]  /*1ff40*/  @!P0 LDG.E.U8 R183, desc[UR32][R2.64] ;  /* 0x0000002002b78981 */ /* 0x000124000c1e1100 */
[----:B0-----:R-:W-:Y:S02]  /*1ff50*/  @!P0 IMAD.MOV.U32 R2, RZ, RZ, R129 ;  /* 0x000000ffff028224 */ /* 0x001fe400078e0081 */
[----:B------:R-:W-:-:S05]  /*1ff60*/  @!P0 IMAD.MOV.U32 R3, RZ, RZ, R140 ;  /* 0x000000ffff038224 */ /* 0x000fca00078e008c */
[----:B------:R0:W4:Y:S02]  /*1ff70*/  @!P0 LDG.E.U8 R182, desc[UR32][R2.64] ;  /* 0x0000002002b68981 */ /* 0x000124000c1e1100 */
[----:B0-----:R-:W-:Y:S02]  /*1ff80*/  @!P0 IMAD.MOV.U32 R2, RZ, RZ, R137 ;  /* 0x000000ffff028224 */ /* 0x001fe400078e0089 */
[----:B------:R-:W-:-:S05]  /*1ff90*/  @!P0 IMAD.MOV.U32 R3, RZ, RZ, R148 ;  /* 0x000000ffff038224 */ /* 0x000fca00078e0094 */
[----:B------:R0:W4:Y:S04]  /*1ffa0*/  @!P0 LDG.E.U8 R181, desc[UR32][R2.64] ;  /* 0x0000002002b58981 */ /* 0x000128000c1e1100 */
[----:B------:R-:W2:Y:S04]  /*1ffb0*/  LDL R3, [R1+0xd10] ;  /* 0x000d100001037983 */ /* 0x000ea80000100800 */
[----:B------:R1:W-:Y:S04]  /*1ffc0*/  STL.64 [R1+0x1308], R150 ;  /* 0x0013089601007387 */ /* 0x0003e80000100a00 */
[----:B------:R3:W-:Y:S01]  /*1ffd0*/  STL.64 [R1+0x1300], R148 ;  /* 0x0013009401007387 */ /* 0x0007e20000100a00 */
[----:B-1----:R-:W-:-:S02]  /*1ffe0*/  IMAD.MOV.U32 R151, RZ, RZ, R236 ;  /* 0x000000ffff977224 */ /* 0x002fc400078e00ec */
[----:B---3--:R-:W-:Y:S02]  /*1fff0*/  IMAD.MOV.U32 R149, RZ, RZ, R244 ;  /* 0x000000ffff957224 */ /* 0x008fe400078e00f4 */
[----:B------:R-:W3:Y:S01]  /*20000*/  LDL.LU R244, [R1+0x1374] ;  /* 0x0013740001f47983 */ /* 0x000ee20000300800 */
[----:B------:R-:W-:Y:S02]  /*20010*/  IMAD.MOV.U32 R148, RZ, RZ, R243 ;  /* 0x000000ffff947224 */ /* 0x000fe400078e00f3 */
[----:B------:R-:W-:Y:S01]  /*20020*/  IMAD.MOV.U32 R150, RZ, RZ, R235 ;  /* 0x000000ffff967224 */ /* 0x000fe200078e00eb */
[----:B------:R-:W4:Y:S04]  /*20030*/  LDL.LU R243, [R1+0x1370] ;  /* 0x0013700001f37983 */ /* 0x000f280000300800 */
[----:B------:R-:W4:Y:S04]  /*20040*/  LDL.LU R236, [R1+0x136c] ;  /* 0x00136c0001ec7983 */ /* 0x000f280000300800 */
[----:B------:R-:W4:Y:S04]  /*20050*/  LDL.LU R235, [R1+0x1368] ;  /* 0x0013680001eb7983 */ /* 0x000f280000300800 */
[----:B------:R1:W-:Y:S04]  /*20060*/  STL.64 [R1+0x12f8], R146 ;  /* 0x0012f89201007387 */ /* 0x0003e80000100a00 */
[----:B-1----:R-:W3:Y:S04]  /*20070*/  LDL R146, [R1+0xcf0] ;  /* 0x000cf00001927983 */ /* 0x002ee80000100800 */
[----:B------:R-:W4:Y:S04]  /*20080*/  LDL R147, [R1+0xcf4] ;  /* 0x000cf40001937983 */ /* 0x000f280000100800 */
[----:B------:R-:W-:Y:S04]  /*20090*/  STL.64 [R1+0x12f0], R144 ;  /* 0x0012f09001007387 */ /* 0x000fe80000100a00 */
        /* <DEDUP_REMOVED lines=58> */
[----:B------:R1:W-:Y:S04]  /*20440*/  STL.64 [R1+0x1118], R26 ;  /* 0x0011181a01007387 */ /* 0x0003e80000100a00 */
[----:B------:R0:W-:Y:S04]  /*20450*/  STL.64 [R1+0x1110], R24 ;  /* 0x0011101801007387 */ /* 0x0001e80000100a00 */
[----:B-1----:R-:W4:Y:S04]  /*20460*/  LDL R27, [R1+0xcd0] ;  /* 0x000cd000011b7983 */ /* 0x002f280000100800 */
[----:B------:R-:W4:Y:S04]  /*20470*/  LDL R26, [R1+0xcd4] ;  /* 0x000cd400011a7983 */ /* 0x000f280000100800 */
[----:B0-----:R-:W4:Y:S01]  /*20480*/  LDL R24, [R1+0xcb4] ;  /* 0x000cb40001187983 */ /* 0x001f220000100800 */
[----:B------:R-:W-:Y:S01]  /*20490*/  PRMT R180, RZ, 0x7610, R180 ;  /* 0x00007610ffb47816 */ /* 0x000fe200000000b4 */
[----:B------:R-:W-:Y:S01]  /*204a0*/  @!P0 IMAD.MOV.U32 R2, RZ, RZ, R145 ;  /* 0x000000ffff028224 */ /* 0x000fe200078e0091 */
[----:B------:R-:W-:Y:S01]  /*204b0*/  PRMT R179, RZ, 0x7610, R179 ;  /* 0x00007610ffb37816 */ /* 0x000fe200000000b3 */
[----:B------:R-:W4:Y:S04]  /*204c0*/  LDL R25, [R1+0xcb0] ;  /* 0x000cb00001197983 */ /* 0x000f280000100800 */
[----:B--2---:R3:W2:Y:S01]  /*204d0*/  @!P0 LDG.E.U8 R180, desc[UR32][R2.64] ;  /* 0x0000002002b48981 */ /* 0x0046a2000c1e1100 */
[----:B------:R-:W-:Y:S01]  /*204e0*/  PRMT R178, RZ, 0x7610, R178 ;  /* 0x00007610ffb27816 */ /* 0x000fe200000000b2 */
[----:B---3--:R-:W-:-:S02]  /*204f0*/  @!P0 IMAD.MOV.U32 R3, RZ, RZ, R146 ;  /* 0x000000ffff038224 */ /* 0x008fc400078e0092 */
[----:B----4-:R-:W-:-:S05]  /*20500*/  @!P0 IMAD.MOV.U32 R2, RZ, RZ, R147 ;  /* 0x000000ffff028224 */ /* 0x010fca00078e0093 */
[----:B------:R0:W3:Y:S02]  /*20510*/  @!P0 LDG.E.U8 R179, desc[UR32][R2.64] ;  /* 0x0000002002b38981 */ /* 0x0000e4000c1e1100 */
[----:B0-----:R-:W-:Y:S02]  /*20520*/  @!P0 IMAD.MOV.U32 R3, RZ, RZ, R27 ;  /* 0x000000ffff038224 */ /* 0x001fe400078e001b */
[----:B------:R-:W4:Y:S01]  /*20530*/  LDL R27, [R1+0xc90] ;  /* 0x000c9000011b7983 */ /* 0x000f220000100800 */
[----:B------:R-:W-:-:S03]  /*20540*/  @!P0 IMAD.MOV.U32 R2, RZ, RZ, R26 ;  /* 0x000000ffff028224 */ /* 0x000fc600078e001a */
[----:B------:R-:W2:Y:S04]  /*20550*/  LDL R26, [R1+0xc94] ;  /* 0x000c9400011a7983 */ /* 0x000ea80000100800 */
[----:B------:R0:W3:Y:S02]  /*20560*/  @!P0 LDG.E.U8 R178, desc[UR32][R2.64] ;  /* 0x0000002002b28981 */ /* 0x0000e4000c1e1100 */
[----:B0-----:R-:W-:Y:S02]  /*20570*/  @!P0 IMAD.MOV.U32 R2, RZ, RZ, R24 ;  /* 0x000000ffff028224 */ /* 0x001fe400078e0018 */
[----:B------:R-:W3:Y:S01]  /*20580*/  LDL R24, [R1+0xc74] ;  /* 0x000c740001187983 */ /* 0x000ee20000100800 */
[----:B------:R-:W-:Y:S01]  /*20590*/  PRMT R177, RZ, 0x7610, R177 ;  /* 0x00007610ffb17816 */ /* 0x000fe200000000b1 */
[----:B------:R-:W-:-:S02]  /*205a0*/  @!P0 IMAD.MOV.U32 R3, RZ, RZ, R25 ;  /* 0x000000ffff038224 */ /* 0x000fc400078e0019 */
[----:B------:R-:W3:Y:S01]  /*205b0*/  LDL R25, [R1+0xc70] ;  /* 0x000c700001197983 */ /* 0x000ee20000100800 */
[----:B------:R-:W-:-:S03]  /*205c0*/  PRMT R176, RZ, 0x7610, R176 ;  /* 0x00007610ffb07816 */ /* 0x000fc600000000b0 */
[----:B------:R4:W3:Y:S02]  /*205d0*/  @!P0 LDG.E.U8 R177, desc[UR32][R2.64] ;  /* 0x0000002002b18981 */ /* 0x0008e4000c1e1100 */
[----:B----4-:R-:W-:Y:S02]  /*205e0*/  @!P0 IMAD.MOV.U32 R3, RZ, RZ, R27 ;  /* 0x000000ffff038224 */ /* 0x010fe400078e001b */
[----:B------:R-:W4:Y:S01]  /*205f0*/  LDL R27, [R1+0xc50] ;  /* 0x000c5000011b7983 */ /* 0x000f220000100800 */
[----:B--2---:R-:W-:-:S03]  /*20600*/  @!P0 IMAD.MOV.U32 R2, RZ, RZ, R26 ;  /* 0x000000ffff028224 */ /* 0x004fc600078e001a */
[----:B------:R-:W2:Y:S04]  /*20610*/  LDL R26, [R1+0xc54] ;  /* 0x000c5400011a7983 */ /* 0x000ea80000100800 */
[----:B------:R3:W2:Y:S02]  /*20620*/  @!P0 LDG.E.U8 R176, desc[UR32][R2.64] ;  /* 0x0000002002b08981 */ /* 0x0006a4000c1e1100 */
[----:B---3--:R-:W-:Y:S02]  /*20630*/  @!P0 IMAD.MOV.U32 R2, RZ, RZ, R24 ;  /* 0x000000ffff028224 */ /* 0x008fe400078e0018 */
        /* <DEDUP_REMOVED lines=86> */
[----:B------:R-:W-:Y:S01]  /*20ba0*/  @!P0 IMAD.MOV.U32 R3, RZ, RZ, R25 ;  /* 0x000000ffff038224 */ /* 0x000fe200078e0019 */
[----:B------:R-:W-:Y:S01]  /*20bb0*/  PRMT R160, RZ, 0x7610, R160 ;  /* 0x00007610ffa07816 */ /* 0x000fe200000000a0 */
[----:B------:R-:W3:Y:S04]  /*20bc0*/  LDL R25, [R1+0x858] ;  /* 0x0008580001197983 */ /* 0x000ee80000100800 */
[----:B------:R4:W3:Y:S02]  /*20bd0*/  @!P0 LDG.E.U8 R161, desc[UR32][R2.64] ;  /* 0x0000002002a18981 */ /* 0x0008e4000c1e1100 */
[----:B----4-:R-:W-:-:S02]  /*20be0*/  @!P0 IMAD.MOV.U32 R3, RZ, RZ, R27 ;  /* 0x000000ffff038224 */ /* 0x010fc400078e001b */
[----:B--2---:R-:W-:Y:S01]  /*20bf0*/  @!P0 IMAD.MOV.U32 R2, RZ, RZ, R26 ;  /* 0x000000ffff028224 */ /* 0x004fe200078e001a */
[----:B------:R-:W-:Y:S01]  /*20c00*/  PRMT R159, RZ, 0x7610, R159 ;  /* 0x00007610ff9f7816 */ /* 0x000fe2000000009f */
[----:B------:R-:W2:Y:S04]  /*20c10*/  LDL R26, [R1+0x818] ;  /* 0x00081800011a7983 */ /* 0x000ea80000100800 */
[----:B------:R3:W4:Y:S02]  /*20c20*/  @!P0 LDG.E.U8 R160, desc[UR32][R2.64] ;  /* 0x0000002002a08981 */ /* 0x000724000c1e1100 */
[----:B---3--:R-:W-:Y:S02]  /*20c30*/  @!P0 IMAD.MOV.U32 R2, RZ, RZ, R24 ;  /* 0x000000ffff028224 */ /* 0x008fe400078e0018 */
[----:B------:R-:W3:Y:S01]  /*20c40*/  LDL R24, [R1+0x838] ;  /* 0x0008380001187983 */ /* 0x000ee20000100800 */
[----:B------:R-:W-:-:S03]  /*20c50*/  @!P0 IMAD.MOV.U32 R3, RZ, RZ, R25 ;  /* 0x000000ffff038224 */ /* 0x000fc600078e0019 */
[----:B------:R-:W2:Y:S04]  /*20c60*/  LDL R25, [R1+0x81c] ;  /* 0x00081c0001197983 */ /* 0x000ea80000100800 */
[----:B------:R3:W4:Y:S01]  /*20c70*/  @!P0 LDG.E.U8 R159, desc[UR32][R2.64] ;  /* 0x00000020029f8981 */ /* 0x000722000c1e1100 */
[----:B------:R-:W-:Y:S01]  /*20c80*/  PRMT R158, RZ, 0x7610, R158 ;  /* 0x00007610ff9e7816 */ /* 0x000fe2000000009e */
[----:B---3--:R-:W-:Y:S02]  /*20c90*/  @!P0 IMAD.MOV.U32 R3, RZ, RZ, R24 ;  /* 0x000000ffff038224 */ /* 0x008fe400078e0018 */
[----:B------:R-:W3:Y:S01]  /*20ca0*/  LDL R24, [R1+0x7fc] ;  /* 0x0007fc0001187983 */ /* 0x000ee20000100800 */
[----:B------:R-:W-:Y:S01]  /*20cb0*/  @!P0 IMAD.MOV.U32 R2, RZ, RZ, R213 ;  /* 0x000000ffff028224 */ /* 0x000fe200078e00d5 */
[----:B------:R-:W-:-:S04]  /*20cc0*/  PRMT R157, RZ, 0x7610, R157 ;  /* 0x00007610ff9d7816 */ /* 0x000fc8000000009d */
[----:B------:R2:W4:Y:S02]  /*20cd0*/  @!P0 LDG.E.U8 R158, desc[UR32][R2.64] ;  /* 0x00000020029e8981 */ /* 0x000524000c1e1100 */
[----:B--2---:R-:W-:Y:S02]  /*20ce0*/  @!P0 IMAD.MOV.U32 R2, RZ, RZ, R25 ;  /* 0x000000ffff028224 */ /* 0x004fe400078e0019 */
[----:B------:R-:W-:-:S05]  /*20cf0*/  @!P0 IMAD.MOV.U32 R3, RZ, RZ, R26 ;  /* 0x000000ffff038224 */ /* 0x000fca00078e001a */
[----:B------:R0:W2:Y:S01]  /*20d00*/  @!P0 LDG.E.U8 R157, desc[UR32][R2.64] ;  /* 0x00000020029d8981 */ /* 0x0000a2000c1e1100 */
[----:B------:R-:W-:Y:S02]  /*20d10*/  PRMT R156, RZ, 0x7610, R156 ;  /* 0x00007610ff9c7816 */ /* 0x000fe4000000009c */
[----:B------:R-:W-:Y:S01]  /*20d20*/  PRMT R23, RZ, 0x7610, R23 ;  /* 0x00007610ff177816 */ /* 0x000fe20000000017 */
[----:B0-----:R-:W-:Y:S01]  /*20d30*/  @!P0 IMAD.MOV.U32 R3, RZ, RZ, R237 ;  /* 0x000000ffff038224 */ /* 0x001fe200078e00ed */
[----:B------:R-:W-:Y:S02]  /*20d40*/  PRMT R22, RZ, 0x7610, R22 ;  /* 0x00007610ff167816 */ /* 0x000fe40000000016 */
[----:B------:R-:W-:Y:S01]  /*20d50*/  PRMT R21, RZ, 0x7610, R21 ;  /* 0x00007610ff157816 */ /* 0x000fe20000000015 */
[----:B---3--:R-:W-:Y:S02]  /*20d60*/  @!P0 IMAD.MOV.U32 R2, RZ, RZ, R24 ;  /* 0x000000ffff028224 */ /* 0x008fe400078e0018 */
[----:B------:R-:W3:Y:S04]  /*20d70*/  LDL.LU R24, [R1+0x6b8] ;  /* 0x0006b80001187983 */ /* 0x000ee80000300800 */
[----:B------:R0:W2:Y:S02]  /*20d80*/  @!P0 LDG.E.U8 R156, desc[UR32][R2.64] ;  /* 0x00000020029c8981 */ /* 0x0000a4000c1e1100 */
[----:B0-----:R-:W-:-:S02]  /*20d90*/  @!P0 IMAD.MOV.U32 R2, RZ, RZ, R238 ;  /* 0x000000ffff028224 */ /* 0x001fc400078e00ee */
[----:B------:R-:W-:-:S05]  /*20da0*/  @!P0 IMAD.MOV.U32 R3, RZ, RZ, R245 ;  /* 0x000000ffff038224 */ /* 0x000fca00078e00f5 */
[----:B------:R0:W2:Y:S02]  /*20db0*/  @!P0 LDG.E.U8 R23, desc[UR32][R2.64] ;  /* 0x0000002002178981 */ /* 0x0000a4000c1e1100 */
[----:B0-----:R-:W-:Y:S02]  /*20dc0*/  @!P0 IMAD.MOV.U32 R2, RZ, RZ, R246 ;  /* 0x000000ffff028224 */ /* 0x001fe400078e00f6 */
[----:B------:R-:W-:-:S05]  /*20dd0*/  @!P0 IMAD.MOV.U32 R3, RZ, RZ, R195 ;  /* 0x000000ffff038224 */ /* 0x000fca00078e00c3 */
[----:B------:R0:W2:Y:S01]  /*20de0*/  @!P0 LDG.E.U8 R22, desc[UR32][R2.64] ;  /* 0x0000002002168981 */ /* 0x0000a2000c1e1100 */
[----:B------:R-:W-:Y:S01]  /*20df0*/  PRMT R20, RZ, 0x7610, R20 ;  /* 0x00007610ff147816 */ /* 0x000fe20000000014 */
        /* <DEDUP_REMOVED lines=28> */
[----:B0-----:R-:W-:Y:S01]  /*20fc0*/  @!P0 IMAD.MOV.U32 R2, RZ, RZ, R154 ;  /* 0x000000ffff028224 */ /* 0x001fe200078e009a */
[----:B------:R-:W-:Y:S02]  /*20fd0*/  PRMT R12, RZ, 0x7610, R12 ;  /* 0x00007610ff0c7816 */ /* 0x000fe4000000000c */
[----:B------:R-:W-:Y:S02]  /*20fe0*/  PRMT R11, RZ, 0x7610, R11 ;  /* 0x00007610ff0b7816 */ /* 0x000fe4000000000b */
[----:B------:R-:W-:Y:S02]  /*20ff0*/  PRMT R10, RZ, 0x7610, R10 ;  /* 0x00007610ff0a7816 */ /* 0x000fe4000000000a */
[----:B------:R-:W-:Y:S02]  /*21000*/  PRMT R7, RZ, 0x7610, R7 ;  /* 0x00007610ff077816 */ /* 0x000fe40000000007 */
[----:B------:R-:W-:-:S02]  /*21010*/  PRMT R6, RZ, 0x7610, R6 ;  /* 0x00007610ff067816 */ /* 0x000fc40000000006 */
[----:B------:R-:W-:Y:S02]  /*21020*/  PRMT R5, RZ, 0x7610, R5 ;  /* 0x00007610ff057816 */ /* 0x000fe40000000005 */
[----:B------:R-:W-:Y:S01]  /*21030*/  PRMT R4, RZ, 0x7610, R4 ;  /* 0x00007610ff047816 */ /* 0x000fe20000000004 */
[----:B---3--:R-:W-:-:S05]  /*21040*/  @!P0 IMAD.MOV.U32 R3, RZ, RZ, R24 ;  /* 0x000000ffff038224 */ /* 0x008fca00078e0018 */
        /* <DEDUP_REMOVED lines=24> */
[----:B------:R-:W3:Y:S04]  /*211d0*/  @!P0 LDG.E.U8 R4, desc[UR32][R2.64] ;  /* 0x0000002002048981 */ /* 0x000ee8000c1e1100 */
[----:B------:R-:W-:Y:S04]  /*211e0*/  STL.64 [R1+0x1360], R154 ;  /* 0x0013609a01007387 */ /* 0x000fe80000100a00 */
[----:B------:R-:W-:Y:S04]  /*211f0*/  STL [R1+0x1358], R152 ;  /* 0x0013589801007387 */ /* 0x000fe80000100800 */
[----:B------:R-:W-:Y:S04]  /*21200*/  STL.64 [R1+0x1350], R150 ;  /* 0x0013509601007387 */ /* 0x000fe80000100a00 */
[----:B------:R0:W-:Y:S04]  /*21210*/  STL.64 [R1+0x1348], R148 ;  /* 0x0013489401007387 */ /* 0x0001e80000100a00 */
[----:B------:R-:W3:Y:S04]  /*21220*/  LDL.LU.64 R28, [R1+0x400] ;  /* 0x00040000011c7983 */ /* 0x000ee80000300a00 */
        /* <DEDUP_REMOVED lines=59> */
[----:B------:R-:W-:Y:S04]  /*215e0*/  STS.U8 [R153+UR4+0xf80], R194 ;  /* 0x000f80c299007988 */ /* 0x000fe80008000004 */
[----:B0-----:R-:W3:Y:S04]  /*215f0*/  LDL.LU.64 R148, [R1+0x5e0] ;  /* 0x0005e00001947983 */ /* 0x001ee80000300a00 */
        /* <DEDUP_REMOVED lines=33> */
[----:B----4-:R-:W-:Y:S04]  /*21810*/  STS.U8 [R153+UR4+0x5380], R160 ;  /* 0x005380a099007988 */ /* 0x010fe80008000004 */
[----:B------:R-:W-:Y:S04]  /*21820*/  STS.U8 [R153+UR4+0x5580], R159 ;  /* 0x0055809f99007988 */ /* 0x000fe80008000004 */
[----:B------:R-:W-:Y:S04]  /*21830*/  STS.U8 [R153+UR4+0x5780], R158 ;  /* 0x0057809e99007988 */ /* 0x000fe80008000004 */
[----:B--2---:R-:W-:Y:S04]  /*21840*/  STS.U8 [R153+UR4+0x5980], R157 ;  /* 0x0059809d99007988 */ /* 0x004fe80008000004 */
        /* <DEDUP_REMOVED lines=10> */
[----:B---3--:R-:W-:Y:S04]  /*218f0*/  STS.U8 [R153+UR4+0x6f80], R14 ;  /* 0x006f800e99007988 */ /* 0x008fe80008000004 */
[----:B------:R-:W-:Y:S04]  /*21900*/  STS.U8 [R153+UR4+0x7180], R13 ;  /* 0x0071800d99007988 */ /* 0x000fe80008000004 */
[----:B------:R-:W-:Y:S04]  /*21910*/  STS.U8 [R153+UR4+0x7380], R12 ;  /* 0x0073800c99007988 */ /* 0x000fe80008000004 */
[----:B------:R-:W-:Y:S04]  /*21920*/  STS.U8 [R153+UR4+0x7580], R11 ;  /* 0x0075800b99007988 */ /* 0x000fe80008000004 */
[----:B------:R-:W-:Y:S04]  /*21930*/  STS.U8 [R153+UR4+0x7780], R10 ;  /* 0x0077800a99007988 */ /* 0x000fe80008000004 */
[----:B------:R-:W-:Y:S04]  /*21940*/  STS.U8 [R153+UR4+0x7980], R7 ;  /* 0x0079800799007988 */ /* 0x000fe80008000004 */
[----:B------:R-:W-:Y:S04]  /*21950*/  STS.U8 [R153+UR4+0x7b80], R6 ;  /* 0x007b800699007988 */ /* 0x000fe80008000004 */
[----:B------:R-:W-:Y:S04]  /*21960*/  STS.U8 [R153+UR4+0x7d80], R5 ;  /* 0x007d800599007988 */ /* 0x000fe80008000004 */
[----:B------:R0:W-:Y:S04]  /*21970*/  STS.U8 [R153+UR4+0x7f80], R4 ;  /* 0x007f800499007988 */ /* 0x0001e80008000004 */
[----:B------:R-:W2:Y:S01]  /*21980*/  LDL.LU.64 R150, [R1+0x5e8] ;  /* 0x0005e80001967983 */ /* 0x000ea20000300a00 */
[----:B------:R1:W-:Y:S06]  /*21990*/  MEMBAR.ALL.CTA ;  /* 0x0000000000007992 */ /* 0x0003ec0000008000 */
[----:B-1----:R-:W1:Y:S04]  /*219a0*/  FENCE.VIEW.ASYNC.S ;  /* 0x00000000000073c6 */ /* 0x002e680000000000 */
[----:B0-----:R-:W2:Y:S04]  /*219b0*/  LDL.LU.64 R152, [R1+0x5f0] ;  /* 0x0005f00001987983 */ /* 0x001ea80000300a00 */
[----:B------:R-:W2:Y:S01]  /*219c0*/  LDL.LU.64 R154, [R1+0x5f8] ;  /* 0x0005f800019a7983 */ /* 0x000ea20000300a00 */
[----:B-1----:R-:W-:Y:S06]  /*219d0*/  BAR.SYNC.DEFER_BLOCKING 0x0 ;  /* 0x0000000000007b1d */ /* 0x002fec0000010000 */
[----:B--2---:R-:W-:-:S06]  /*219e0*/  WARPGROUP.ARRIVE ;  /* 0x00000000000079c5 */ /* 0x004fcc0000000000 */
[----:B------:R-:W-:Y:S01]  /*219f0*/  QGMMA.64x256x32.F32.E5M2.E5M2 R28, gdesc[UR20], R28, gsb0 ;  /* 0x03e00000141c79f3 */ /* 0x000fe2000800381c */
[----:B------:R-:W-:Y:S04]  /*21a00*/  STL [R1+0x1340], R24 ;  /* 0x0013401801007387 */ /* 0x000fe80000100800 */
[----:B------:R-:W-:Y:S01]  /*21a10*/  STL.64 [R1+0x1338], R8 ;  /* 0x0013380801007387 */ /* 0x000fe20000100a00 */
[----:B------:R-:W-:Y:S02]  /*21a20*/  WARPGROUP.DEPBAR.LE gsb0, 0x0 ;  /* 0x00008000000079c5 */ /* 0x000fe40000010000 */
[----:B------:R-:W-:-:S15]  /*21a30*/  WARPGROUP.ARRIVE ;  /* 0x00000000000079c5 */ /* 0x000fde0000000000 */
[----:B------:R-:W-:-:S05]  /*21a40*/  NOP ;  /* 0x0000000000007918 */ /* 0x000fca0000000000 */
[----:B------:R-:W-:Y:S03]  /*21a50*/  QGMMA.64x256x32.F32.E5M2.E5M2 R28, gdesc[UR12], R28, gsb0 ;  /* 0x03e000000c1c79f3 */ /* 0x000fe6000800381c */
[----:B------:R-:W-:Y:S02]  /*21a60*/  WARPGROUP.DEPBAR.LE gsb0, 0x0 ;  /* 0x00008000000079c5 */ /* 0x000fe40000010000 */
        /* <DEDUP_REMOVED lines=64> */
[----:B0-----:R-:W2:Y:S04]  /*21e70*/  LDL.LU.64 R154, [R1+0x1360] ;  /* 0x00136000019a7983 */ /* 0x001ea80000300a00 */
[----:B------:R-:W3:Y:S04]  /*21e80*/  LDL.LU R152, [R1+0x1358] ;  /* 0x0013580001987983 */ /* 0x000ee80000300800 */
[----:B------:R-:W4:Y:S04]  /*21e90*/  LDL.LU.64 R150, [R1+0x1350] ;  /* 0x0013500001967983 */ /* 0x000f280000300a00 */
[----:B------:R-:W2:Y:S04]  /*21ea0*/  LDL.LU.64 R148, [R1+0x1348] ;  /* 0x0013480001947983 */ /* 0x000ea80000300a00 */
        /* <DEDUP_REMOVED lines=63> */
[----:B------:R-:W3:Y:S01]  /*222a0*/  LDL.LU.64 R130, [R1+0x3f8] ;  /* 0x0003f80001827983 */ /* 0x000ee20000300a00 */
[----:B------:R-:W-:Y:S01]  /*222b0*/  UMOV UR16, UR20 ;  /* 0x0000001400107c82 */ /* 0x000fe20008000000 */
[----:B------:R-:W-:Y:S01]  /*222c0*/  UMOV UR17, UR21 ;  /* 0x0000001500117c82 */ /* 0x000fe20008000000 */
[----:B---3--:R-:W-:-:S06]  /*222d0*/  WARPGROUP.ARRIVE ;  /* 0x00000000000079c5 */ /* 0x008fcc0000000000 */
[----:B------:R-:W-:Y:S01]  /*222e0*/  QGMMA.64x256x32.F32.E5M2.E5M2 R4, gdesc[UR16], R4, gsb0 ;  /* 0x03e00000100479f3 */ /* 0x000fe20008003804 */
[----:B--2---:R-:W-:Y:S02]  /*222f0*/  IMAD.MOV.U32 R146, RZ, RZ, R149 ;  /* 0x000000ffff927224 */ /* 0x004fe400078e0095 */
[----:B----4-:R-:W-:Y:S02]  /*22300*/  IMAD.MOV.U32 R149, RZ, RZ, R151 ;  /* 0x000000ffff957224 */ /* 0x010fe400078e0097 */
[----:B------:R-:W-:Y:S01]  /*22310*/  IMAD.MOV.U32 R151, RZ, RZ, R234 ;  /* 0x000000ffff977224 */ /* 0x000fe200078e00ea */
        /* <DEDUP_REMOVED lines=64> */
[----:B0-----:R-:W4:Y:S04]  /*22720*/  LDL.LU R24, [R1+0x1340] ;  /* 0x0013400001187983 */ /* 0x001f280000300800 */
[----:B------:R-:W4:Y:S04]  /*22730*/  LDL.LU.64 R8, [R1+0x1338] ;  /* 0x0013380001087983 */ /* 0x000f280000300a00 */
[----:B-1----:R-:W4:Y:S04]  /*22740*/  LDL.LU R26, [R1+0x208] ;  /* 0x00020800011a7983 */ /* 0x002f280000300800 */
[----:B------:R-:W4:Y:S04]  /*22750*/  LDL.LU R27, [R1+0x20c] ;  /* 0x00020c00011b7983 */ /* 0x000f280000300800 */
[----:B--2---:R-:W2:Y:S04]  /*22760*/  LDL.LU R28, [R1+0x210] ;  /* 0x00021000011c7983 */ /* 0x004ea80000300800 */
[----:B------:R-:W2:Y:S04]  /*22770*/  LDL.LU R29, [R1+0x214] ;  /* 0x00021400011d7983 */ /* 0x000ea80000300800 */
[----:B---3--:R-:W2:Y:S04]  /*22780*/  LDL.LU R30, [R1+0x218] ;  /* 0x00021800011e7983 */ /* 0x008ea80000300800 */
[----:B------:R-:W2:Y:S04]  /*22790*/  LDL.LU R31, [R1+0x21c] ;  /* 0x00021c00011f7983 */ /* 0x000ea80000300800 */
[----:B----4-:R-:W2:Y:S04]  /*227a0*/  LDL.LU R32, [R1+0x220] ;  /* 0x0002200001207983 */ /* 0x010ea80000300800 */
[----:B------:R-:W2:Y:S04]  /*227b0*/  LDL.LU R33, [R1+0x224] ;  /* 0x0002240001217983 */ /* 0x000ea80000300800 */
        /* <DEDUP_REMOVED lines=98> */
[----:B------:R-:W3:Y:S04]  /*22de0*/  LDL.LU R23, [R1+0x3b0] ;  /* 0x0003b00001177983 */ /* 0x000ee80000300800 */
[----:B------:R-:W4:Y:S04]  /*22df0*/  LDL.LU R22, [R1+0x3b4] ;  /* 0x0003b40001167983 */ /* 0x000f280000300800 */
[----:B------:R-:W2:Y:S04]  /*22e00*/  LDL.LU R21, [R1+0x3b8] ;  /* 0x0003b80001157983 */ /* 0x000ea80000300800 */
[----:B------:R-:W3:Y:S04]  /*22e10*/  LDL.LU R20, [R1+0x3bc] ;  /* 0x0003bc0001147983 */ /* 0x000ee80000300800 */
[----:B------:R-:W4:Y:S04]  /*22e20*/  LDL.LU R19, [R1+0x3c0] ;  /* 0x0003c00001137983 */ /* 0x000f280000300800 */
[----:B------:R-:W4:Y:S04]  /*22e30*/  LDL.LU R18, [R1+0x3c4] ;  /* 0x0003c40001127983 */ /* 0x000f280000300800 */
[----:B------:R-:W4:Y:S04]  /*22e40*/  LDL.LU R17, [R1+0x3c8] ;  /* 0x0003c80001117983 */ /* 0x000f280000300800 */
[----:B------:R-:W4:Y:S04]  /*22e50*/  LDL.LU R16, [R1+0x3cc] ;  /* 0x0003cc0001107983 */ /* 0x000f280000300800 */
[----:B------:R-:W4:Y:S04]  /*22e60*/  LDL.LU R15, [R1+0x3d0] ;  /* 0x0003d000010f7983 */ /* 0x000f280000300800 */
[----:B------:R-:W4:Y:S04]  /*22e70*/  LDL.LU R14, [R1+0x3d4] ;  /* 0x0003d400010e7983 */ /* 0x000f280000300800 */
[----:B------:R-:W4:Y:S04]  /*22e80*/  LDL.LU R13, [R1+0x3d8] ;  /* 0x0003d800010d7983 */ /* 0x000f280000300800 */
[----:B------:R-:W4:Y:S01]  /*22e90*/  LDL.LU R12, [R1+0x3dc] ;  /* 0x0003dc00010c7983 */ /* 0x000f220000300800 */
[----:B------:R-:W-:-:S03]  /*22ea0*/  IMAD.MOV.U32 R25, RZ, RZ, R5 ;  /* 0x000000ffff197224 */ /* 0x000fc600078e0005 */
[----:B------:R-:W4:Y:S01]  /*22eb0*/  LDL.LU R11, [R1+0x3e0] ;  /* 0x0003e000010b7983 */ /* 0x000f220000300800 */
[----:B------:R-:W-:-:S03]  /*22ec0*/  IMAD.MOV.U32 R132, RZ, RZ, R4 ;  /* 0x000000ffff847224 */ /* 0x000fc600078e0004 */
[----:B------:R-:W4:Y:S04]  /*22ed0*/  LDL.LU R10, [R1+0x3e4] ;  /* 0x0003e400010a7983 */ /* 0x000f280000300800 */
[----:B------:R-:W4:Y:S04]  /*22ee0*/  LDL.LU R7, [R1+0x3e8] ;  /* 0x0003e80001077983 */ /* 0x000f280000300800 */
[----:B------:R-:W4:Y:S04]  /*22ef0*/  LDL.LU R6, [R1+0x3ec] ;  /* 0x0003ec0001067983 */ /* 0x000f280000300800 */
[----:B------:R-:W4:Y:S04]  /*22f00*/  LDL.LU R5, [R1+0x3f0] ;  /* 0x0003f00001057983 */ /* 0x000f280000300800 */
[----:B------:R-:W4:Y:S04]  /*22f10*/  LDL.LU R4, [R1+0x3f4] ;  /* 0x0003f40001047983 */ /* 0x000f280000300800 */
[----:B------:R-:W2:Y:S04]  /*22f20*/  LDL.LU R234, [R1+0x1334] ;  /* 0x0013340001ea7983 */ /* 0x000ea80000300800 */
[----:B------:R-:W4:Y:S04]  /*22f30*/  LDL.LU R3, [R1+0x3f8] ;  /* 0x0003f80001037983 */ /* 0x000f280000300800 */
[----:B------:R-:W4:Y:S04]  /*22f40*/  LDL.LU R2, [R1+0x3fc] ;  /* 0x0003fc0001027983 */ /* 0x000f280000300800 */
[----:B------:R-:W4:Y:S04]  /*22f50*/  LDL R133, [R1+0xfb4] ;  /* 0x000fb40001857983 */ /* 0x000f280000100800 */
[----:B------:R-:W3:Y:S04]  /*22f60*/  LDL.LU R143, [R1+0xb90] ;  /* 0x000b9000018f7983 */ /* 0x000ee80000300800 */
[----:B------:R-:W2:Y:S04]  /*22f70*/  LDL.LU R144, [R1+0xb88] ;  /* 0x000b880001907983 */ /* 0x000ea80000300800 */
[----:B------:R-:W4:Y:S01]  /*22f80*/  LDL.LU R145, [R1+0xb80] ;  /* 0x000b800001917983 */ /* 0x000f220000300800 */
[----:B------:R-:W-:-:S02]  /*22f90*/  IMAD.MOV.U32 R147, RZ, RZ, R148 ;  /* 0x000000ffff937224 */ /* 0x000fc400078e0094 */
[----:B------:R-:W-:Y:S02]  /*22fa0*/  IMAD.MOV.U32 R148, RZ, RZ, R150 ;  /* 0x000000ffff947224 */ /* 0x000fe400078e0096 */
[----:B------:R-:W-:Y:S02]  /*22fb0*/  IMAD.MOV.U32 R150, RZ, RZ, R216 ;  /* 0x000000ffff967224 */ /* 0x000fe400078e00d8 */
[----:B------:R-:W-:Y:S02]  /*22fc0*/  IMAD.MOV.U32 R216, RZ, RZ, R233 ;  /* 0x000000ffffd87224 */ /* 0x000fe400078e00e9 */
[----:B------:R-:W0:Y:S02]  /*22fd0*/  LDC R233, c[0x0][0x238] ;  /* 0x00008e00ffe97b82 */ /* 0x000e240000000800 */
[----:B0-----:R-:W-:-:S05]  /*22fe0*/  IMAD.SHL.U32 R233, R233, 0x40, RZ ;  /* 0x00000040e9e97824 */ /* 0x001fca00078e00ff */
[C---:B------:R-:W-:Y:S02]  /*22ff0*/  IADD3 R8, P4, R233.reuse, R8, RZ ;  /* 0x00000008e9087210 */ /* 0x040fe40007f9e0ff */
[C---:B------:R-:W-:Y:S02]  /*23000*/  IADD3 R152, P5, R233.reuse, R152, RZ ;  /* 0x00000098e9987210 */ /* 0x040fe40007fbe0ff */
[C---:B---3--:R-:W-:Y:S02]  /*23010*/  IADD3 R143, P1, R233.reuse, R143, RZ ;  /* 0x0000008fe98f7210 */ /* 0x048fe40007f3e0ff */
[----:B--2---:R-:W-:-:S03]  /*23020*/  IADD3 R144, P2, R233, R144, RZ ;  /* 0x00000090e9907210 */ /* 0x004fc60007f5e0ff */
[----:B------:R-:W-:Y:S01]  /*23030*/  STL [R1+0xb90], R143 ;  /* 0x000b908f01007387 */ /* 0x000fe20000100800 */
[----:B----4-:R-:W-:-:S03]  /*23040*/  IADD3 R145, P3, R233, R145, RZ ;  /* 0x00000091e9917210 */ /* 0x010fc60007f7e0ff */
[----:B------:R-:W-:Y:S04]  /*23050*/  STL [R1+0xb88], R144 ;  /* 0x000b889001007387 */ /* 0x000fe80000100800 */
[----:B------:R0:W-:Y:S04]  /*23060*/  STL [R1+0xb78], R8 ;  /* 0x000b780801007387 */ /* 0x0001e80000100800 */
[----:B0-----:R-:W2:Y:S04]  /*23070*/  LDL.LU R8, [R1+0x1330] ;  /* 0x0013300001087983 */ /* 0x001ea80000300800 */
[----:B------:R0:W-:Y:S04]  /*23080*/  STL [R1+0xb80], R145 ;  /* 0x000b809101007387 */ /* 0x0001e80000100800 */
[----:B------:R1:W-:Y:S04]  /*23090*/  STL [R1+0xb70], R152 ;  /* 0x000b709801007387 */ /* 0x0003e80000100800 */
[----:B------:R-:W3:Y:S04]  /*230a0*/  LDL.LU R143, [R1+0xb68] ;  /* 0x000b6800018f7983 */ /* 0x000ee80000300800 */
[----:B------:R-:W4:Y:S04]  /*230b0*/  LDL.LU R144, [R1+0xb8c] ;  /* 0x000b8c0001907983 */ /* 0x000f280000300800 */
[----:B0-----:R-:W4:Y:S01]  /*230c0*/  LDL.LU R145, [R1+0xb60] ;  /* 0x000b600001917983 */ /* 0x001f220000300800 */
[----:B------:R-:W-:-:S02]  /*230d0*/  IADD3 R9, P6, R233, R9, RZ ;  /* 0x00000009e9097210 */ /* 0x000fc40007fde0ff */
[----:B-1----:R-:W-:-:S05]  /*230e0*/  SHF.R.S32.HI R152, RZ, 0x1f, R233 ;  /* 0x0000001fff987819 */ /* 0x002fca00000114e9 */
[C---:B--2---:R-:W-:Y:S01]  /*230f0*/  IMAD.X R8, R152.reuse, 0x1, R8, P6 ;  /* 0x0000000198087824 */ /* 0x044fe200030e0608 */
[----:B---3--:R-:W-:Y:S01]  /*23100*/  IADD3 R143, P6, R233, R143, RZ ;  /* 0x0000008fe98f7210 */ /* 0x008fe20007fde0ff */
[----:B----4-:R-:W-:-:S04]  /*23110*/  IMAD.X R144, R152, 0x1, R144, P1 ;  /* 0x0000000198907824 */ /* 0x010fc800008e0690 */
[----:B------:R0:W-:Y:S01]  /*23120*/  STL [R1+0xb68], R143 ;  /* 0x000b688f01007387 */ /* 0x0001e20000100800 */
[----:B------:R-:W-:-:S03]  /*23130*/  IADD3 R145, P1, R233, R145, RZ ;  /* 0x00000091e9917210 */ /* 0x000fc60007f3e0ff */
[----:B------:R1:W-:Y:S04]  /*23140*/  STL [R1+0xb8c], R144 ;  /* 0x000b8c9001007387 */ /* 0x0003e80000100800 */
[----:B------:R2:W-:Y:S04]  /*23150*/  STL [R1+0xb60], R145 ;  /* 0x000b609101007387 */ /* 0x0005e80000100800 */
[----:B0-----:R-:W3:Y:S04]  /*23160*/  LDL.LU R143, [R1+0xb84] ;  /* 0x000b8400018f7983 */ /* 0x001ee80000300800 */
[----:B-1----:R-:W4:Y:S04]  /*23170*/  LDL.LU R144, [R1+0xb58] ;  /* 0x000b580001907983 */ /* 0x002f280000300800 */
[----:B--2---:R-:W2:Y:S01]  /*23180*/  LDL.LU R145, [R1+0xb7c] ;  /* 0x000b7c0001917983 */ /* 0x004ea20000300800 */
[----:B---3--:R-:W-:Y:S01]  /*23190*/  IMAD.X R143, R152, 0x1, R143, P2 ;  /* 0x00000001988f7824 */ /* 0x008fe200010e068f */
[----:B----4-:R-:W-:-:S04]  /*231a0*/  IADD3 R144, P2, R233, R144, RZ ;  /* 0x00000090e9907210 */ /* 0x010fc80007f5e0ff */
[----:B------:R0:W-:Y:S01]  /*231b0*/  STL [R1+0xb84], R143 ;  /* 0x000b848f01007387 */ /* 0x0001e20000100800 */
[----:B--2---:R-:W-:-:S03]  /*231c0*/  IMAD.X R145, R152, 0x1, R145, P3 ;  /* 0x0000000198917824 */ /* 0x004fc600018e0691 */
[----:B------:R1:W-:Y:S04]  /*231d0*/  STL [R1+0xb58], R144 ;  /* 0x000b589001007387 */ /* 0x0003e80000100800 */
[----:B------:R2:W-:Y:S04]  /*231e0*/  STL [R1+0xb7c], R145 ;  /* 0x000b7c9101007387 */ /* 0x0005e80000100800 */
[----:B0-----:R-:W3:Y:S04]  /*231f0*/  LDL.LU R143, [R1+0xb50] ;  /* 0x000b5000018f7983 */ /* 0x001ee80000300800 */
[----:B-1----:R-:W4:Y:S04]  /*23200*/  LDL.LU R144, [R1+0xb74] ;  /* 0x000b740001907983 */ /* 0x002f280000300800 */
[----:B--2---:R-:W2:Y:S01]  /*23210*/  LDL.LU R145, [R1+0xb48] ;  /* 0x000b480001917983 */ /* 0x004ea20000300800 */
[----:B---3--:R-:W-:Y:S01]  /*23220*/  IADD3 R143, P3, R233, R143, RZ ;  /* 0x0000008fe98f7210 */ /* 0x008fe20007f7e0ff */
[----:B----4-:R-:W-:-:S04]  /*23230*/  IMAD.X R144, R152, 0x1, R144, P4 ;  /* 0x0000000198907824 */ /* 0x010fc800020e0690 */
[----:B------:R0:W-:Y:S01]  /*23240*/  STL [R1+0xb50], R143 ;  /* 0x000b508f01007387 */ /* 0x0001e20000100800 */
[----:B--2---:R-:W-:-:S03]  /*23250*/  IADD3 R145, P4, R233, R145, RZ ;  /* 0x00000091e9917210 */ /* 0x004fc60007f9e0ff */
        /* <DEDUP_REMOVED lines=185> */
[----:B------:R-:W-:-:S02]  /*23df0*/  VIADD R234, R234, 0x1 ;  /* 0x00000001eaea7836 */ /* 0x000fc40000000000 */
[----:B------:R-:W-:Y:S02]  /*23e00*/  IMAD.MOV.U32 R134, RZ, RZ, R21 ;  /* 0x000000ffff867224 */ /* 0x000fe400078e0015 */
[----:B------:R-:W-:Y:S01]  /*23e10*/  IMAD.MOV.U32 R135, RZ, RZ, R20 ;  /* 0x000000ffff877224 */ /* 0x000fe200078e0014 */
[----:B------:R-:W-:Y:S01]  /*23e20*/  ISETP.NE.U32.AND P0, PT, R234, R133, PT ;  /* 0x00000085ea00720c */ /* 0x000fe20003f05070 */
[----:B------:R-:W-:Y:S02]  /*23e30*/  IMAD.MOV.U32 R133, RZ, RZ, R22 ;  /* 0x000000ffff857224 */ /* 0x000fe400078e0016 */
[----:B------:R-:W-:Y:S02]  /*23e40*/  IMAD.MOV.U32 R136, RZ, RZ, R19 ;  /* 0x000000ffff887224 */ /* 0x000fe400078e0013 */
[----:B------:R-:W-:Y:S02]  /*23e50*/  IMAD.MOV.U32 R137, RZ, RZ, R18 ;  /* 0x000000ffff897224 */ /* 0x000fe400078e0012 */
[----:B------:R-:W-:-:S02]  /*23e60*/  IMAD.MOV.U32 R138, RZ, RZ, R17 ;  /* 0x000000ffff8a7224 */ /* 0x000fc400078e0011 */
[----:B------:R-:W-:Y:S02]  /*23e70*/  IMAD.MOV.U32 R139, RZ, RZ, R16 ;  /* 0x000000ffff8b7224 */ /* 0x000fe400078e0010 */
[----:B------:R-:W-:Y:S02]  /*23e80*/  IMAD.MOV.U32 R140, RZ, RZ, R15 ;  /* 0x000000ffff8c7224 */ /* 0x000fe400078e000f */
[----:B------:R-:W-:Y:S02]  /*23e90*/  IMAD.MOV.U32 R141, RZ, RZ, R14 ;  /* 0x000000ffff8d7224 */ /* 0x000fe400078e000e */
[----:B------:R-:W-:Y:S01]  /*23ea0*/  IMAD.MOV.U32 R142, RZ, RZ, R13 ;  /* 0x000000ffff8e7224 */ /* 0x000fe200078e000d */
[----:B------:R-:W-:Y:S01]  /*23eb0*/  UMOV UR8, UR12 ;  /* 0x0000000c00087c82 */ /* 0x000fe20008000000 */
[----:B------:R-:W-:Y:S01]  /*23ec0*/  UMOV UR9, UR13 ;  /* 0x0000000d00097c82 */ /* 0x000fe20008000000 */
[----:B---3--:R-:W-:Y:S01]  /*23ed0*/  IMAD.X R143, R152, 0x1, R143, P5 ;  /* 0x00000001988f7824 */ /* 0x008fe200028e068f */
[----:B----4-:R-:W-:-:S04]  /*23ee0*/  IADD3 R144, P5, R233, R144, RZ ;  /* 0x00000090e9907210 */ /* 0x010fc80007fbe0ff */
[----:B------:R-:W-:Y:S01]  /*23ef0*/  STL [R1+0xa7c], R143 ;  /* 0x000a7c8f01007387 */ /* 0x000fe20000100800 */
[----:B--2---:R-:W-:-:S03]  /*23f00*/  IMAD.X R145, R152, 0x1, R145, P6 ;  /* 0x0000000198917824 */ /* 0x004fc600030e0691 */
[----:B------:R-:W-:Y:S04]  /*23f10*/  STL [R1+0xa50], R144 ;  /* 0x000a509001007387 */ /* 0x000fe80000100800 */
[----:B------:R0:W-:Y:S02]  /*23f20*/  STL [R1+0xa74], R145 ;  /* 0x000a749101007387 */ /* 0x0001e40000100800 */
[----:B0-----:R-:W-:Y:S02]  /*23f30*/  IMAD.MOV.U32 R145, RZ, RZ, R146 ;  /* 0x000000ffff917224 */ /* 0x001fe400078e0092 */
[----:B------:R-:W-:Y:S02]  /*23f40*/  IMAD.MOV.U32 R146, RZ, RZ, R147 ;  /* 0x000000ffff927224 */ /* 0x000fe400078e0093 */
[----:B------:R-:W-:-:S02]  /*23f50*/  IMAD.MOV.U32 R147, RZ, RZ, R148 ;  /* 0x000000ffff937224 */ /* 0x000fc400078e0094 */
[----:B------:R-:W-:Y:S02]  /*23f60*/  IMAD.MOV.U32 R148, RZ, RZ, R149 ;  /* 0x000000ffff947224 */ /* 0x000fe400078e0095 */
[----:B------:R-:W-:Y:S02]  /*23f70*/  IMAD.MOV.U32 R149, RZ, RZ, R150 ;  /* 0x000000ffff957224 */ /* 0x000fe400078e0096 */
[----:B------:R-:W-:Y:S02]  /*23f80*/  IMAD.MOV.U32 R150, RZ, RZ, R151 ;  /* 0x000000ffff967224 */ /* 0x000fe400078e0097 */
[----:B------:R-:W-:-:S05]  /*23f90*/  IMAD.MOV.U32 R151, RZ, RZ, R217 ;  /* 0x000000ffff977224 */ /* 0x000fca00078e00d9 */
[----:B------:R-:W-:Y:S04]  /*23fa0*/  STL.64 [R1+0x1328], R150 ;  /* 0x0013289601007387 */ /* 0x000fe80000100a00 */
[----:B------:R0:W-:Y:S04]  /*23fb0*/  STL.64 [R1+0x1320], R148 ;  /* 0x0013209401007387 */ /* 0x0001e80000100a00 */
[----:B------:R1:W-:Y:S01]  /*23fc0*/  STL.64 [R1+0x1318], R146 ;  /* 0x0013189201007387 */ /* 0x0003e20000100a00 */
[----:B------:R-:W-:-:S03]  /*23fd0*/  IMAD.MOV.U32 R143, RZ, RZ, R12 ;  /* 0x000000ffff8f7224 */ /* 0x000fc600078e000c */
[----:B------:R2:W-:Y:S01]  /*23fe0*/  STL [R1+0x1314], R145 ;  /* 0x0013149101007387 */ /* 0x0005e20000100800 */
[----:B------:R-:W-:-:S03]  /*23ff0*/  IMAD.MOV.U32 R144, RZ, RZ, R11 ;  /* 0x000000ffff907224 */ /* 0x000fc600078e000b */
[----:B------:R3:W-:Y:S01]  /*24000*/  STL [R1+0x1310], R24 ;  /* 0x0013101801007387 */ /* 0x0007e20000100800 */
[----:B0-----:R-:W-:Y:S02]  /*24010*/  IMAD.MOV.U32 R148, RZ, RZ, R5 ;  /* 0x000000ffff947224 */ /* 0x001fe400078e0005 */
[----:B------:R-:W-:Y:S01]  /*24020*/  IMAD.MOV.U32 R149, RZ, RZ, R4 ;  /* 0x000000ffff957224 */ /* 0x000fe200078e0004 */
[----:B------:R-:W4:Y:S01]  /*24030*/  LDL.LU R217, [R1+0x6b0] ;  /* 0x0006b00001d97983 */ /* 0x000f220000300800 */
[----:B-1----:R-:W-:Y:S02]  /*24040*/  IMAD.MOV.U32 R146, RZ, RZ, R7 ;  /* 0x000000ffff927224 */ /* 0x002fe400078e0007 */
[----:B--2---:R-:W-:Y:S02]  /*24050*/  IMAD.MOV.U32 R145, RZ, RZ, R10 ;  /* 0x000000ffff917224 */ /* 0x004fe400078e000a */
[----:B------:R-:W-:Y:S02]  /*24060*/  IMAD.MOV.U32 R147, RZ, RZ, R6 ;  /* 0x000000ffff937224 */ /* 0x000fe400078e0006 */
[----:B---3--:R-:W-:-:S02]  /*24070*/  IMAD.MOV.U32 R24, RZ, RZ, R132 ;  /* 0x000000ffff187224 */ /* 0x008fc400078e0084 */
[----:B------:R-:W-:Y:S02]  /*24080*/  IMAD.MOV.U32 R132, RZ, RZ, R23 ;  /* 0x000000ffff847224 */ /* 0x000fe400078e0017 */
[----:B------:R-:W-:Y:S02]  /*24090*/  IMAD.MOV.U32 R150, RZ, RZ, R3 ;  /* 0x000000ffff967224 */ /* 0x000fe400078e0003 */
[----:B------:R-:W-:-:S06]  /*240a0*/  IMAD.MOV.U32 R151, RZ, RZ, R2 ;  /* 0x000000ffff977224 */ /* 0x000fcc00078e0002 */
[----:B------:R-:W-:-:S06]  /*240b0*/  WARPGROUP.ARRIVE ;  /* 0x00000000000079c5 */ /* 0x000fcc0000000000 */
        /* <DEDUP_REMOVED lines=67> */
[----:B------:R-:W3:Y:S04]  /*244f0*/  LDL.LU.64 R148, [R1+0x1320] ;  /* 0x0013200001947983 */ /* 0x000ee80000300a00 */
[----:B------:R-:W4:Y:S04]  /*24500*/  LDL.LU.64 R146, [R1+0x1318] ;  /* 0x0013180001927983 */ /* 0x000f280000300a00 */
[----:B------:R-:W2:Y:S04]  /*24510*/  LDL.LU R145, [R1+0x1314] ;  /* 0x0013140001917983 */ /* 0x000ea80000300800 */
[----:B------:R-:W3:Y:S04]  /*24520*/  LDL.LU R24, [R1+0x1310] ;  /* 0x0013100001187983 */ /* 0x000ee80000300800 */
[----:B------:R-:W4:Y:S04]  /*24530*/  LDL.LU R143, [R1+0xa48] ;  /* 0x000a4800018f7983 */ /* 0x000f280000300800 */
[----:B------:R-:W2:Y:S01]  /*24540*/  LDL.LU R144, [R1+0xa6c] ;  /* 0x000a6c0001907983 */ /* 0x000ea20000300800 */
[----:B----4-:R-:W-:Y:S01]  /*24550*/  IADD3 R143, P6, R233, R143, RZ ;  /* 0x0000008fe98f7210 */ /* 0x010fe20007fde0ff */
[----:B--2---:R-:W-:-:S04]  /*24560*/  IMAD.X R144, R152, 0x1, R144, P1 ;  /* 0x0000000198907824 */ /* 0x004fc800008e0690 */
[----:B------:R0:W-:Y:S04]  /*24570*/  STL [R1+0xa48], R143 ;  /* 0x000a488f01007387 */ /* 0x0001e80000100800 */
[----:B------:R1:W-:Y:S04]  /*24580*/  STL [R1+0xa6c], R144 ;  /* 0x000a6c9001007387 */ /* 0x0003e80000100800 */
[----:B0-----:R-:W2:Y:S04]  /*24590*/  LDL.LU R143, [R1+0xa40] ;  /* 0x000a4000018f7983 */ /* 0x001ea80000300800 */
[----:B-1----:R-:W4:Y:S01]  /*245a0*/  LDL.LU R144, [R1+0xa64] ;  /* 0x000a640001907983 */ /* 0x002f220000300800 */
[----:B--2---:R-:W-:Y:S01]  /*245b0*/  IADD3 R143, P1, R233, R143, RZ ;  /* 0x0000008fe98f7210 */ /* 0x004fe20007f3e0ff */
[----:B----4-:R-:W-:-:S04]  /*245c0*/  IMAD.X R144, R152, 0x1, R144, P2 ;  /* 0x0000000198907824 */ /* 0x010fc800010e0690 */
        /* <DEDUP_REMOVED lines=22> */
[----:B---3--:R-:W-:Y:S01]  /*24730*/  IMAD.MOV.U32 R2, RZ, RZ, R24 ;  /* 0x000000ffff027224 */ /* 0x008fe200078e0018 */
[----:B--2---:R-:W-:Y:S01]  /*24740*/  IADD3 R143, P5, R233, R143, RZ ;  /* 0x0000008fe98f7210 */ /* 0x004fe20007fbe0ff */
[----:B----4-:R-:W-:-:S04]  /*24750*/  IMAD.X R144, R152, 0x1, R144, P6 ;  /* 0x0000000198907824 */ /* 0x010fc800030e0690 */
[----:B------:R0:W-:Y:S04]  /*24760*/  STL [R1+0xa20], R143 ;  /* 0x000a208f01007387 */ /* 0x0001e80000100800 */
[----:B------:R1:W-:Y:S04]  /*24770*/  STL [R1+0xa44], R144 ;  /* 0x000a449001007387 */ /* 0x0003e80000100800 */
[----:B------:R-:W2:Y:S04]  /*24780*/  LDL.LU R188, [R1+0xa18] ;  /* 0x000a180001bc7983 */ /* 0x000ea80000300800 */
[----:B------:R-:W3:Y:S04]  /*24790*/  LDL.LU.64 R24, [R1] ;  /* 0x0000000001187983 */ /* 0x000ee80000300a00 */
        /* <DEDUP_REMOVED lines=55> */
[----:B------:R-:W-:-:S03]  /*24b10*/  IMAD.MOV.U32 R194, RZ, RZ, R145 ;  /* 0x000000ffffc27224 */ /* 0x000fc600078e0091 */
[----:B------:R-:W3:Y:S01]  /*24b20*/  LDL.LU.64 R136, [R1+0x1c0] ;  /* 0x0001c00001887983 */ /* 0x000ee20000300a00 */
[----:B------:R-:W-:-:S03]  /*24b30*/  IMAD.MOV.U32 R193, RZ, RZ, R146 ;  /* 0x000000ffffc17224 */ /* 0x000fc600078e0092 */
[----:B------:R-:W3:Y:S01]  /*24b40*/  LDL.LU.64 R138, [R1+0x1c8] ;  /* 0x0001c800018a7983 */ /* 0x000ee20000300a00 */
[----:B------:R-:W-:-:S03]  /*24b50*/  IMAD.MOV.U32 R192, RZ, RZ, R147 ;  /* 0x000000ffffc07224 */ /* 0x000fc600078e0093 */
[----:B------:R-:W3:Y:S01]  /*24b60*/  LDL.LU.64 R140, [R1+0x1d0] ;  /* 0x0001d000018c7983 */ /* 0x000ee20000300a00 */
[----:B------:R-:W-:-:S03]  /*24b70*/  IMAD.MOV.U32 R3, RZ, RZ, R148 ;  /* 0x000000ffff037224 */ /* 0x000fc600078e0094 */
[----:B0-----:R-:W3:Y:S01]  /*24b80*/  LDL.LU.64 R142, [R1+0x1d8] ;  /* 0x0001d800018e7983 */ /* 0x001ee20000300a00 */
[----:B------:R-:W-:-:S03]  /*24b90*/  IMAD.MOV.U32 R191, RZ, RZ, R149 ;  /* 0x000000ffffbf7224 */ /* 0x000fc600078e0095 */
[----:B-1----:R-:W3:Y:S01]  /*24ba0*/  LDL.LU.64 R144, [R1+0x1e0] ;  /* 0x0001e00001907983 */ /* 0x002ee20000300a00 */
[----:B------:R-:W-:Y:S02]  /*24bb0*/  IMAD.MOV.U32 R190, RZ, RZ, R150 ;  /* 0x000000ffffbe7224 */ /* 0x000fe400078e0096 */
[----:B------:R-:W-:Y:S01]  /*24bc0*/  IMAD.MOV.U32 R189, RZ, RZ, R151 ;  /* 0x000000ffffbd7224 */ /* 0x000fe200078e0097 */
[----:B------:R-:W3:Y:S04]  /*24bd0*/  LDL.LU.64 R146, [R1+0x1e8] ;  /* 0x0001e80001927983 */ /* 0x000ee80000300a00 */
[----:B------:R-:W3:Y:S04]  /*24be0*/  LDL.LU.64 R148, [R1+0x1f0] ;  /* 0x0001f00001947983 */ /* 0x000ee80000300a00 */
[----:B------:R-:W3:Y:S01]  /*24bf0*/  LDL.LU.64 R150, [R1+0x1f8] ;  /* 0x0001f80001967983 */ /* 0x000ee20000300a00 */
[----:B--2---:R-:W-:-:S05]  /*24c00*/  IADD3 R188, P6, R233, R188, RZ ;  /* 0x000000bce9bc7210 */ /* 0x004fca0007fde0ff */
[----:B------:R0:W-:Y:S04]  /*24c10*/  STL [R1+0xa18], R188 ;  /* 0x000a18bc01007387 */ /* 0x0001e80000100800 */
[----:B0-----:R-:W2:Y:S02]  /*24c20*/  LDL.LU R188, [R1+0xa3c] ;  /* 0x000a3c0001bc7983 */ /* 0x001ea40000300800 */
[----:B--2---:R-:W-:-:S05]  /*24c30*/  IMAD.X R188, R152, 0x1, R188, P1 ;  /* 0x0000000198bc7824 */ /* 0x004fca00008e06bc */
[----:B------:R0:W-:Y:S04]  /*24c40*/  STL [R1+0xa3c], R188 ;  /* 0x000a3cbc01007387 */ /* 0x0001e80000100800 */
[----:B0-----:R-:W2:Y:S02]  /*24c50*/  LDL.LU R188, [R1+0xa10] ;  /* 0x000a100001bc7983 */ /* 0x001ea40000300800 */
        /* <DEDUP_REMOVED lines=37> */
[----:B------:R0:W-:Y:S02]  /*24eb0*/  STL [R1+0x9e0], R188 ;  /* 0x0009e0bc01007387 */ /* 0x0001e40000100800 */
[----:B0-----:R-:W-:Y:S02]  /*24ec0*/  IMAD.MOV.U32 R188, RZ, RZ, R189 ;  /* 0x000000ffffbc7224 */ /* 0x001fe400078e00bd */
[----:B------:R-:W-:Y:S02]  /*24ed0*/  IMAD.MOV.U32 R189, RZ, RZ, R190 ;  /* 0x000000ffffbd7224 */ /* 0x000fe400078e00be */
[----:B------:R-:W-:Y:S02]  /*24ee0*/  IMAD.MOV.U32 R190, RZ, RZ, R191 ;  /* 0x000000ffffbe7224 */ /* 0x000fe400078e00bf */
[----:B------:R-:W-:Y:S02]  /*24ef0*/  IMAD.MOV.U32 R191, RZ, RZ, R192 ;  /* 0x000000ffffbf7224 */ /* 0x000fe400078e00c0 */
[----:B------:R-:W-:-:S02]  /*24f00*/  IMAD.MOV.U32 R192, RZ, RZ, R193 ;  /* 0x000000ffffc07224 */ /* 0x000fc400078e00c1 */
[----:B------:R-:W-:Y:S02]  /*24f10*/  IMAD.MOV.U32 R193, RZ, RZ, R194 ;  /* 0x000000ffffc17224 */ /* 0x000fe400078e00c2 */
[----:B------:R-:W-:Y:S02]  /*24f20*/  IMAD.X R188, R152, 0x1, R188, P2 ;  /* 0x0000000198bc7824 */ /* 0x000fe400010e06bc */
[----:B------:R-:W-:Y:S02]  /*24f30*/  IMAD.MOV.U32 R194, RZ, RZ, R2 ;  /* 0x000000ffffc27224 */ /* 0x000fe400078e0002 */
[----:B------:R-:W-:Y:S02]  /*24f40*/  IMAD.MOV.U32 R2, RZ, RZ, R222 ;  /* 0x000000ffff027224 */ /* 0x000fe400078e00de */
[----:B------:R-:W-:Y:S02]  /*24f50*/  IMAD.MOV.U32 R222, RZ, RZ, R220 ;  /* 0x000000ffffde7224 */ /* 0x000fe400078e00dc */
[----:B------:R-:W2:Y:S04]  /*24f60*/  LDL.LU R220, [R1+0x634] ;  /* 0x0006340001dc7983 */ /* 0x000ea80000300800 */
[----:B------:R0:W-:Y:S04]  /*24f70*/  STL [R1+0xa04], R188 ;  /* 0x000a04bc01007387 */ /* 0x0001e80000100800 */
[----:B0-----:R-:W4:Y:S02]  /*24f80*/  LDL.LU R188, [R1+0x9d8] ;  /* 0x0009d80001bc7983 */ /* 0x001f240000300800 */
[----:B----4-:R-:W-:-:S05]  /*24f90*/  IADD3 R188, P2, R233, R188, RZ ;  /* 0x000000bce9bc7210 */ /* 0x010fca0007f5e0ff */
[----:B------:R0:W-:Y:S04]  /*24fa0*/  STL [R1+0x9d8], R188 ;  /* 0x0009d8bc01007387 */ /* 0x0001e80000100800 */
[----:B0-----:R-:W4:Y:S02]  /*24fb0*/  LDL.LU R188, [R1+0x9fc] ;  /* 0x0009fc0001bc7983 */ /* 0x001f240000300800 */
[----:B----4-:R-:W-:-:S05]  /*24fc0*/  IMAD.X R188, R152, 0x1, R188, P3 ;  /* 0x0000000198bc7824 */ /* 0x010fca00018e06bc */
        /* <DEDUP_REMOVED lines=44> */
[----:B----4-:R-:W-:-:S05]  /*25290*/  IADD3 R188, P4, R188, UR34, RZ ;  /* 0x00000022bcbc7c10 */ /* 0x010fca000ff9e0ff */
        /* <DEDUP_REMOVED lines=32> */
[----:B----4-:R-:W-:-:S05]  /*254a0*/  IADD3.X R188, R188, UR5, RZ, P4, !PT ;  /* 0x00000005bcbc7c10 */ /* 0x010fca000a7fe4ff */
        /* <DEDUP_REMOVED lines=418> */
[----:B0-----:R-:W4:Y:S01]  /*26ed0*/  LDL.LU R188, [R1+0xd98] ;  /* 0x000d980001bc7983 */ /* 0x001f220000300800 */
[----:B---3--:R-:W-:Y:S01]  /*26ee0*/  WARPGROUP.ARRIVE ;  /* 0x00000000000079c5 */ /* 0x008fe20000000000 */
[----:B------:R-:W-:Y:S01]  /*26ef0*/  UMOV UR26, UR22 ;  /* 0x00000016001a7c82 */ /* 0x000fe20008000000 */
[----:B------:R-:W-:-:S04]  /*26f00*/  UMOV UR27, UR23 ;  /* 0x00000017001b7c82 */ /* 0x000fc80008000000 */
[----:B------:R-:W-:Y:S01]  /*26f10*/  QGMMA.64x256x32.F32.E5M2.E5M2 R24, gdesc[UR24], R24, gsb0 ;  /* 0x03e00000181879f3 */ /* 0x000fe20008003818 */
[----:B----4-:R-:W-:-:S05]  /*26f20*/  IADD3.X R188, R188, UR5, RZ, P2, !PT ;  /* 0x00000005bcbc7c10 */ /* 0x010fca00097fe4ff */
[----:B------:R0:W-:Y:S04]  /*26f30*/  STL [R1+0xd98], R188 ;  /* 0x000d98bc01007387 */ /* 0x0001e80000100800 */
[----:B0-----:R-:W3:Y:S01]  /*26f40*/  LDL.LU R188, [R1+0xd6c] ;  /* 0x000d6c0001bc7983 */ /* 0x001ee20000300800 */
[----:B------:R-:W-:Y:S02]  /*26f50*/  WARPGROUP.DEPBAR.LE gsb0, 0x0 ;  /* 0x00008000000079c5 */ /* 0x000fe40000010000 */
[----:B------:R-:W-:Y:S01]  /*26f60*/  WARPGROUP.ARRIVE ;  /* 0x00000000000079c5 */ /* 0x000fe20000000000 */
[----:B------:R-:W-:Y:S01]  /*26f70*/  UMOV UR30, UR14 ;  /* 0x0000000e001e7c82 */ /* 0x000fe20008000000 */
[----:B------:R-:W-:-:S13]  /*26f80*/  UMOV UR31, UR15 ;  /* 0x0000000f001f7c82 */ /* 0x000fda0008000000 */
[----:B------:R-:W-:Y:S01]  /*26f90*/  QGMMA.64x256x32.F32.E5M2.E5M2 R24, gdesc[UR28], R24, gsb0 ;  /* 0x03e000001c1879f3 */ /* 0x000fe20008003818 */
[----:B---3--:R-:W-:-:S05]  /*26fa0*/  IADD3 R188, P2, R188, UR34, RZ ;  /* 0x00000022bcbc7c10 */ /* 0x008fca000ff5e0ff */
[----:B------:R0:W-:Y:S04]  /*26fb0*/  STL [R1+0xd6c], R188 ;  /* 0x000d6cbc01007387 */ /* 0x0001e80000100800 */
[----:B0-----:R-:W3:Y:S01]  /*26fc0*/  LDL.LU R188, [R1+0xd90] ;  /* 0x000d900001bc7983 */ /* 0x001ee20000300800 */
[----:B------:R-:W-:Y:S02]  /*26fd0*/  WARPGROUP.DEPBAR.LE gsb0, 0x0 ;  /* 0x00008000000079c5 */ /* 0x000fe40000010000 */
[----:B---3--:R-:W-:-:S05]  /*26fe0*/  IADD3.X R188, R188, UR5, RZ, P3, !PT ;  /* 0x00000005bcbc7c10 */ /* 0x008fca0009ffe4ff */
[----:B------:R-:W-:Y:S04]  /*26ff0*/  STL [R1+0xd90], R188 ;  /* 0x000d90bc01007387 */ /* 0x000fe80000100800 */
[----:B------:R-:W-:Y:S04]  /*27000*/  STL.64 [R1], R24 ;  /* 0x0000001801007387 */ /* 0x000fe80000100a00 */
        /* <DEDUP_REMOVED lines=63> */
[----:B0-----:R-:W3:Y:S04]  /*27400*/  LDL.LU.64 R150, [R1+0x1308] ;  /* 0x0013080001967983 */ /* 0x001ee80000300a00 */
[----:B------:R-:W4:Y:S04]  /*27410*/  LDL.LU.64 R148, [R1+0x1300] ;  /* 0x0013000001947983 */ /* 0x000f280000300a00 */
[----:B------:R-:W2:Y:S04]  /*27420*/  LDL.LU.64 R146, [R1+0x12f8] ;  /* 0x0012f80001927983 */ /* 0x000ea80000300a00 */
[----:B------:R-:W3:Y:S04]  /*27430*/  LDL.LU.64 R144, [R1+0x12f0] ;  /* 0x0012f00001907983 */ /* 0x000ee80000300a00 */
[----:B------:R-:W4:Y:S04]  /*27440*/  LDL.LU.64 R142, [R1+0x12e8] ;  /* 0x0012e800018e7983 */ /* 0x000f280000300a00 */
[----:B------:R-:W2:Y:S04]  /*27450*/  LDL.LU.64 R140, [R1+0x12e0] ;  /* 0x0012e000018c7983 */ /* 0x000ea80000300a00 */
[----:B------:R-:W3:Y:S04]  /*27460*/  LDL.LU.64 R138, [R1+0x12d8] ;  /* 0x0012d800018a7983 */ /* 0x000ee80000300a00 */
[----:B------:R-:W4:Y:S04]  /*27470*/  LDL.LU.64 R136, [R1+0x12d0] ;  /* 0x0012d00001887983 */ /* 0x000f280000300a00 */
[----:B------:R-:W2:Y:S04]  /*27480*/  LDL.LU.64 R134, [R1+0x12c8] ;  /* 0x0012c80001867983 */ /* 0x000ea80000300a00 */
[----:B------:R-:W3:Y:S04]  /*27490*/  LDL.LU.64 R132, [R1+0x12c0] ;  /* 0x0012c00001847983 */ /* 0x000ee80000300a00 */
[----:B------:R-:W4:Y:S04]  /*274a0*/  LDL.LU.64 R130, [R1+0x12b8] ;  /* 0x0012b80001827983 */ /* 0x000f280000300a00 */
        /* <DEDUP_REMOVED lines=52> */
[----:B------:R-:W4:Y:S01]  /*277f0*/  LDL.LU.64 R24, [R1+0x1110] ;  /* 0x0011100001187983 */ /* 0x000f220000300a00 */
[----:B------:R-:W-:-:S02]  /*27800*/  IMAD.MOV.U32 R188, RZ, RZ, R189 ;  /* 0x000000ffffbc7224 */ /* 0x000fc400078e00bd */
[----:B------:R-:W-:Y:S02]  /*27810*/  IMAD.MOV.U32 R189, RZ, RZ, R190 ;  /* 0x000000ffffbd7224 */ /* 0x000fe400078e00be */
[----:B------:R-:W-:Y:S02]  /*27820*/  IMAD.MOV.U32 R190, RZ, RZ, R191 ;  /* 0x000000ffffbe7224 */ /* 0x000fe400078e00bf */
[----:B------:R-:W-:Y:S02]  /*27830*/  IMAD.MOV.U32 R191, RZ, RZ, R192 ;  /* 0x000000ffffbf7224 */ /* 0x000fe400078e00c0 */
[----:B------:R-:W-:Y:S02]  /*27840*/  IMAD.MOV.U32 R192, RZ, RZ, R193 ;  /* 0x000000ffffc07224 */ /* 0x000fe400078e00c1 */
[----:B------:R-:W-:Y:S02]  /*27850*/  IMAD.MOV.U32 R193, RZ, RZ, R194 ;  /* 0x000000ffffc17224 */ /* 0x000fe400078e00c2 */
[----:B------:R-:W-:-:S02]  /*27860*/  IMAD.MOV.U32 R194, RZ, RZ, R2 ;  /* 0x000000ffffc27224 */ /* 0x000fc400078e0002 */
[----:B------:R-:W-:Y:S01]  /*27870*/  IMAD.MOV.U32 R2, RZ, RZ, R217 ;  /* 0x000000ffff027224 */ /* 0x000fe200078e00d9 */
[----:B--2---:R-:W-:Y:S02]  /*27880*/  IADD3.X R134, R134, UR5, RZ, P2, !PT ;  /* 0x0000000586867c10 */ /* 0x004fe400097fe4ff */
[----:B---3--:R-:W-:Y:S02]  /*27890*/  IADD3.X R132, R132, UR5, RZ, P1, !PT ;  /* 0x0000000584847c10 */ /* 0x008fe40008ffe4ff */
[----:B----4-:R-:W-:Y:S02]  /*278a0*/  IADD3.X R130, R130, UR5, RZ, P6, !PT ;  /* 0x0000000582827c10 */ /* 0x010fe4000b7fe4ff */
[----:B------:R-:W-:Y:S02]  /*278b0*/  IADD3.X R128, R128, UR5, RZ, P5, !PT ;  /* 0x0000000580807c10 */ /* 0x000fe4000affe4ff */
[----:B------:R-:W-:Y:S02]  /*278c0*/  IADD3.X R126, R126, UR5, RZ, P4, !PT ;  /* 0x000000057e7e7c10 */ /* 0x000fe4000a7fe4ff */
[----:B------:R-:W-:-:S02]  /*278d0*/  IADD3 R125, P3, R125, UR34, RZ ;  /* 0x000000227d7d7c10 */ /* 0x000fc4000ff7e0ff */
[----:B------:R-:W-:-:S03]  /*278e0*/  IADD3 R127, P4, R127, UR34, RZ ;  /* 0x000000227f7f7c10 */ /* 0x000fc6000ff9e0ff */
[----:B------:R0:W-:Y:S01]  /*278f0*/  STL [R1+0xd64], R125 ;  /* 0x000d647d01007387 */ /* 0x0001e20000100800 */
[----:B------:R-:W-:Y:S02]  /*27900*/  IADD3 R129, P5, R129, UR34, RZ ;  /* 0x0000002281817c10 */ /* 0x000fe4000ffbe0ff */
[----:B------:R-:W-:Y:S01]  /*27910*/  IADD3 R131, P6, R131, UR34, RZ ;  /* 0x0000002283837c10 */ /* 0x000fe2000ffde0ff */
[----:B0-----:R-:W2:Y:S04]  /*27920*/  LDL.LU R125, [R1+0x1108] ;  /* 0x00110800017d7983 */ /* 0x001ea80000300800 */
[----:B------:R0:W-:Y:S01]  /*27930*/  STL [R1+0xd88], R126 ;  /* 0x000d887e01007387 */ /* 0x0001e20000100800 */
[----:B------:R-:W-:-:S03]  /*27940*/  IADD3 R133, P1, R133, UR34, RZ ;  /* 0x0000002285857c10 */ /* 0x000fc6000ff3e0ff */
[----:B0-----:R-:W2:Y:S04]  /*27950*/  LDL.LU R126, [R1+0x1104] ;  /* 0x00110400017e7983 */ /* 0x001ea80000300800 */
[----:B------:R0:W-:Y:S04]  /*27960*/  STL [R1+0xd5c], R127 ;  /* 0x000d5c7f01007387 */ /* 0x0001e80000100800 */
[----:B0-----:R-:W2:Y:S04]  /*27970*/  LDL.LU R127, [R1+0x1100] ;  /* 0x00110000017f7983 */ /* 0x001ea80000300800 */
[----:B------:R0:W-:Y:S01]  /*27980*/  STL [R1+0xd80], R128 ;  /* 0x000d808001007387 */ /* 0x0001e20000100800 */
[----:B------:R-:W-:-:S03]  /*27990*/  IADD3 R135, P2, R135, UR34, RZ ;  /* 0x0000002287877c10 */ /* 0x000fc6000ff5e0ff */
[----:B0-----:R-:W2:Y:S04]  /*279a0*/  LDL.LU R128, [R1+0x10fc] ;  /* 0x0010fc0001807983 */ /* 0x001ea80000300800 */
[----:B------:R0:W-:Y:S01]  /*279b0*/  STL [R1+0xd54], R129 ;  /* 0x000d548101007387 */ /* 0x0001e20000100800 */
[----:B------:R-:W-:-:S03]  /*279c0*/  IADD3.X R136, R136, UR5, RZ, P3, !PT ;  /* 0x0000000588887c10 */ /* 0x000fc60009ffe4ff */
        /* <DEDUP_REMOVED lines=49> */
[----:B------:R0:W-:Y:S04]  /*27ce0*/  STL [R1+0xd38], R146 ;  /* 0x000d389201007387 */ /* 0x0001e80000100800 */
        /* <DEDUP_REMOVED lines=11> */
[----:B------:R-:W3:Y:S04]  /*27da0*/  LDL.LU R217, [R1+0x62c] ;  /* 0x00062c0001d97983 */ /* 0x000ee80000300800 */
        /* <DEDUP_REMOVED lines=503> */
[----:B------:R-:W-:Y:S02]  /*29d20*/  IADD3.X R189, R189, UR5, RZ, P6, !PT ;  /* 0x00000005bdbd7c10 */ /* 0x000fe4000b7fe4ff */
[----:B----4-:R-:W-:Y:S02]  /*29d30*/  IADD3.X R188, R188, UR5, RZ, P5, !PT ;  /* 0x00000005bcbc7c10 */ /* 0x010fe4000affe4ff */
[----:B------:R-:W-:-:S03]  /*29d40*/  IADD3 R213, P5, R213, UR34, RZ ;  /* 0x00000022d5d57c10 */ /* 0x000fc6000ffbe0ff */
[----:B------:R-:W-:Y:S04]  /*29d50*/  STL [R1+0x868], R188 ;  /* 0x000868bc01007387 */ /* 0x000fe80000100800 */
[----:B------:R0:W-:Y:S04]  /*29d60*/  STL [R1+0x83c], R213 ;  /* 0x00083cd501007387 */ /* 0x0001e80000100800 */
[----:B0-----:R-:W4:Y:S04]  /*29d70*/  LDL.LU R213, [R1+0x109c] ;  /* 0x00109c0001d57983 */ /* 0x001f280000300800 */
[----:B------:R0:W-:Y:S02]  /*29d80*/  STL [R1+0x860], R189 ;  /* 0x000860bd01007387 */ /* 0x0001e40000100800 */
[----:B0-----:R-:W-:-:S02]  /*29d90*/  IMAD.MOV.U32 R189, RZ, RZ, R190 ;  /* 0x000000ffffbd7224 */ /* 0x001fc400078e00be */
[----:B------:R-:W-:Y:S02]  /*29da0*/  IMAD.MOV.U32 R190, RZ, RZ, R191 ;  /* 0x000000ffffbe7224 */ /* 0x000fe400078e00bf */
[----:B------:R-:W-:Y:S02]  /*29db0*/  IMAD.MOV.U32 R191, RZ, RZ, R192 ;  /* 0x000000ffffbf7224 */ /* 0x000fe400078e00c0 */
[----:B------:R-:W-:Y:S02]  /*29dc0*/  IMAD.MOV.U32 R192, RZ, RZ, R193 ;  /* 0x000000ffffc07224 */ /* 0x000fe400078e00c1 */
[----:B------:R-:W-:Y:S01]  /*29dd0*/  IMAD.MOV.U32 R193, RZ, RZ, R194 ;  /* 0x000000ffffc17224 */ /* 0x000fe200078e00c2 */
[----:B------:R-:W-:Y:S01]  /*29de0*/  IADD3 R189, P6, R189, UR34, RZ ;  /* 0x00000022bdbd7c10 */ /* 0x000fe2000ffde0ff */
[----:B------:R-:W-:Y:S02]  /*29df0*/  IMAD.MOV.U32 R194, RZ, RZ, R2 ;  /* 0x000000ffffc27224 */ /* 0x000fe400078e0002 */
[----:B----4-:R-:W-:-:S02]  /*29e00*/  IMAD.MOV.U32 R2, RZ, RZ, R213 ;  /* 0x000000ffff027224 */ /* 0x010fc400078e00d5 */
[----:B------:R-:W4:Y:S04]  /*29e10*/  LDL.LU R213, [R1+0x648] ;  /* 0x0006480001d57983 */ /* 0x000f280000300800 */
[----:B------:R0:W-:Y:S04]  /*29e20*/  STL [R1+0x834], R189 ;  /* 0x000834bd01007387 */ /* 0x0001e80000100800 */
[----:B0-----:R-:W2:Y:S02]  /*29e30*/  LDL.LU R189, [R1+0x858] ;  /* 0x0008580001bd7983 */ /* 0x001ea40000300800 */
[----:B--2---:R-:W-:-:S05]  /*29e40*/  IADD3.X R189, R189, UR5, RZ, P1, !PT ;  /* 0x00000005bdbd7c10 */ /* 0x004fca0008ffe4ff */
[----:B------:R0:W-:Y:S04]  /*29e50*/  STL [R1+0x858], R189 ;  /* 0x000858bd01007387 */ /* 0x0001e80000100800 */
[----:B0-----:R-:W2:Y:S02]  /*29e60*/  LDL.LU R189, [R1+0x82c] ;  /* 0x00082c0001bd7983 */ /* 0x001ea40000300800 */
[----:B--2---:R-:W-:-:S05]  /*29e70*/  IADD3 R189, P1, R189, UR34, RZ ;  /* 0x00000022bdbd7c10 */ /* 0x004fca000ff3e0ff */
        /* <DEDUP_REMOVED lines=56> */
[----:B--2---:R-:W-:Y:S02]  /*2a200*/  IADD3.X R189, R189, UR5, RZ, P5, !PT ;  /* 0x00000005bdbd7c10 */ /* 0x004fe4000affe4ff */
[----:B------:R-:W-:-:S03]  /*2a210*/  IADD3 R238, P5, R238, UR34, RZ ;  /* 0x00000022eeee7c10 */ /* 0x000fc6000ffbe0ff */
[----:B------:R-:W-:Y:S04]  /*2a220*/  STL [R1+0x808], R189 ;  /* 0x000808bd01007387 */ /* 0x000fe80000100800 */
[----:B------:R0:W-:Y:S04]  /*2a230*/  STL [R1+0x7dc], R238 ;  /* 0x0007dcee01007387 */ /* 0x0001e80000100800 */
[----:B0-----:R-:W2:Y:S04]  /*2a240*/  LDL.LU R238, [R1+0x1098] ;  /* 0x0010980001ee7983 */ /* 0x001ea80000300800 */
[----:B------:R-:W3:Y:S02]  /*2a250*/  LDL.LU R189, [R1+0x800] ;  /* 0x0008000001bd7983 */ /* 0x000ee40000300800 */
[----:B---3--:R-:W-:-:S05]  /*2a260*/  IADD3.X R189, R189, UR5, RZ, P6, !PT ;  /* 0x00000005bdbd7c10 */ /* 0x008fca000b7fe4ff */
[----:B------:R0:W-:Y:S04]  /*2a270*/  STL [R1+0x800], R189 ;  /* 0x000800bd01007387 */ /* 0x0001e80000100800 */
[----:B0-----:R-:W3:Y:S01]  /*2a280*/  LDL.LU R189, [R1+0x7d4] ;  /* 0x0007d40001bd7983 */ /* 0x001ee20000300800 */
[----:B------:R-:W-:Y:S02]  /*2a290*/  IADD3.X R237, R237, UR5, RZ, P1, !PT ;  /* 0x00000005eded7c10 */ /* 0x000fe40008ffe4ff */
[----:B---3--:R-:W-:-:S05]  /*2a2a0*/  IADD3 R189, P6, R189, UR34, RZ ;  /* 0x00000022bdbd7c10 */ /* 0x008fca000ffde0ff */
[----:B------:R-:W-:Y:S04]  /*2a2b0*/  STL [R1+0x7d4], R189 ;  /* 0x0007d4bd01007387 */ /* 0x000fe80000100800 */
[----:B------:R0:W-:Y:S04]  /*2a2c0*/  STL [R1+0x7f8], R237 ;  /* 0x0007f8ed01007387 */ /* 0x0001e80000100800 */
[----:B0-----:R-:W3:Y:S04]  /*2a2d0*/  LDL.LU R237, [R1+0x1094] ;  /* 0x0010940001ed7983 */ /* 0x001ee80000300800 */
[----:B------:R-:W4:Y:S02]  /*2a2e0*/  LDL.LU R189, [R1+0x7cc] ;  /* 0x0007cc0001bd7983 */ /* 0x000f240000300800 */
        /* <DEDUP_REMOVED lines=9> */
[----:B----4-:R-:W-:Y:S02]  /*2a380*/  IADD3.X R189, R189, UR5, RZ, P3, !PT ;  /* 0x00000005bdbd7c10 */ /* 0x010fe40009ffe4ff */
[----:B------:R-:W-:-:S03]  /*2a390*/  IADD3 R246, P3, R246, UR34, RZ ;  /* 0x00000022f6f67c10 */ /* 0x000fc6000ff7e0ff */
[----:B------:R-:W-:Y:S04]  /*2a3a0*/  STL [R1+0x7e8], R189 ;  /* 0x0007e8bd01007387 */ /* 0x000fe80000100800 */
[----:B------:R0:W-:Y:S04]  /*2a3b0*/  STL [R1+0x7bc], R246 ;  /* 0x0007bcf601007387 */ /* 0x0001e80000100800 */
[----:B0-----:R-:W4:Y:S04]  /*2a3c0*/  LDL.LU R246, [R1+0x1090] ;  /* 0x0010900001f67983 */ /* 0x001f280000300800 */
[----:B------:R-:W2:Y:S02]  /*2a3d0*/  LDL.LU R189, [R1+0x7e0] ;  /* 0x0007e00001bd7983 */ /* 0x000ea40000300800 */
[----:B--2---:R-:W-:-:S05]  /*2a3e0*/  IADD3.X R189, R189, UR5, RZ, P4, !PT ;  /* 0x00000005bdbd7c10 */ /* 0x004fca000a7fe4ff */
[----:B------:R0:W-:Y:S04]  /*2a3f0*/  STL [R1+0x7e0], R189 ;  /* 0x0007e0bd01007387 */ /* 0x0001e80000100800 */
[----:B0-----:R-:W2:Y:S01]  /*2a400*/  LDL.LU R189, [R1+0x7b4] ;  /* 0x0007b40001bd7983 */ /* 0x001ea20000300800 */
[----:B------:R-:W-:Y:S02]  /*2a410*/  IADD3.X R245, R245, UR5, RZ, P5, !PT ;  /* 0x00000005f5f57c10 */ /* 0x000fe4000affe4ff */
[----:B--2---:R-:W-:-:S05]  /*2a420*/  IADD3 R189, P4, R189, UR34, RZ ;  /* 0x00000022bdbd7c10 */ /* 0x004fca000ff9e0ff */
[----:B------:R-:W-:Y:S04]  /*2a430*/  STL [R1+0x7b4], R189 ;  /* 0x0007b4bd01007387 */ /* 0x000fe80000100800 */
[----:B------:R0:W-:Y:S04]  /*2a440*/  STL [R1+0x7d8], R245 ;  /* 0x0007d8f501007387 */ /* 0x0001e80000100800 */
[----:B0-----:R-:W2:Y:S04]  /*2a450*/  LDL.LU R245, [R1+0x108c] ;  /* 0x00108c0001f57983 */ /* 0x001ea80000300800 */
[----:B------:R-:W3:Y:S02]  /*2a460*/  LDL.LU R189, [R1+0x7ac] ;  /* 0x0007ac0001bd7983 */ /* 0x000ee40000300800 */
[----:B---3--:R-:W-:-:S05]  /*2a470*/  IADD3 R189, P5, R189, UR34, RZ ;  /* 0x00000022bdbd7c10 */ /* 0x008fca000ffbe0ff */
[----:B------:R0:W-:Y:S04]  /*2a480*/  STL [R1+0x7ac], R189 ;  /* 0x0007acbd01007387 */ /* 0x0001e80000100800 */
[----:B0-----:R-:W3:Y:S02]  /*2a490*/  LDL.LU R189, [R1+0x7d0] ;  /* 0x0007d00001bd7983 */ /* 0x001ee40000300800 */
[----:B---3--:R-:W-:-:S05]  /*2a4a0*/  IADD3.X R189, R189, UR5, RZ, P6, !PT ;  /* 0x00000005bdbd7c10 */ /* 0x008fca000b7fe4ff */
[----:B------:R0:W-:Y:S04]  /*2a4b0*/  STL [R1+0x7d0], R189 ;  /* 0x0007d0bd01007387 */ /* 0x0001e80000100800 */
[----:B0-----:R-:W3:Y:S02]  /*2a4c0*/  LDL.LU R189, [R1+0x7a4] ;  /* 0x0007a40001bd7983 */ /* 0x001ee40000300800 */
[----:B---3--:R-:W-:-:S05]  /*2a4d0*/  IADD3 R189, P6, R189, UR34, RZ ;  /* 0x00000022bdbd7c10 */ /* 0x008fca000ffde0ff */
[----:B------:R0:W-:Y:S04]  /*2a4e0*/  STL [R1+0x7a4], R189 ;  /* 0x0007a4bd01007387 */ /* 0x0001e80000100800 */
[----:B0-----:R-:W3:Y:S02]  /*2a4f0*/  LDL.LU R189, [R1+0x7c8] ;  /* 0x0007c80001bd7983 */ /* 0x001ee40000300800 */
[----:B---3--:R-:W-:Y:S02]  /*2a500*/  IADD3.X R189, R189, UR5, RZ, P1, !PT ;  /* 0x00000005bdbd7c10 */ /* 0x008fe40008ffe4ff */
[----:B------:R-:W-:-:S03]  /*2a510*/  IADD3 R203, P1, R203, UR34, RZ ;  /* 0x00000022cbcb7c10 */ /* 0x000fc6000ff3e0ff */
[----:B------:R-:W-:Y:S04]  /*2a520*/  STL [R1+0x7c8], R189 ;  /* 0x0007c8bd01007387 */ /* 0x000fe80000100800 */
[----:B------:R0:W-:Y:S04]  /*2a530*/  STL [R1+0x79c], R203 ;  /* 0x00079ccb01007387 */ /* 0x0001e80000100800 */
[----:B0-----:R-:W3:Y:S04]  /*2a540*/  LDL.LU R203, [R1+0x1088] ;  /* 0x0010880001cb7983 */ /* 0x001ee80000300800 */
[----:B------:R-:W4:Y:S02]  /*2a550*/  LDL.LU R189, [R1+0x7c0] ;  /* 0x0007c00001bd7983 */ /* 0x000f240000300800 */
[----:B----4-:R-:W-:-:S05]  /*2a560*/  IADD3.X R189, R189, UR5, RZ, P2, !PT ;  /* 0x00000005bdbd7c10 */ /* 0x010fca00097fe4ff */
[----:B------:R0:W-:Y:S04]  /*2a570*/  STL [R1+0x7c0], R189 ;  /* 0x0007c0bd01007387 */ /* 0x0001e80000100800 */
[----:B0-----:R-:W4:Y:S01]  /*2a580*/  LDL.LU R189, [R1+0x794] ;  /* 0x0007940001bd7983 */ /* 0x001f220000300800 */
[----:B------:R-:W-:Y:S02]  /*2a590*/  IADD3.X R195, R195, UR5, RZ, P3, !PT ;  /* 0x00000005c3c37c10 */ /* 0x000fe40009ffe4ff */
[----:B----4-:R-:W-:-:S05]  /*2a5a0*/  IADD3 R189, P2, R189, UR34, RZ ;  /* 0x00000022bdbd7c10 */ /* 0x010fca000ff5e0ff */
[----:B------:R-:W-:Y:S04]  /*2a5b0*/  STL [R1+0x794], R189 ;  /* 0x000794bd01007387 */ /* 0x000fe80000100800 */
[----:B------:R0:W-:Y:S04]  /*2a5c0*/  STL [R1+0x7b8], R195 ;  /* 0x0007b8c301007387 */ /* 0x0001e80000100800 */
[----:B0-----:R-:W4:Y:S04]  /*2a5d0*/  LDL.LU R195, [R1+0x1084] ;  /* 0x0010840001c37983 */ /* 0x001f280000300800 */
[----:B------:R-:W2:Y:S02]  /*2a5e0*/  LDL.LU R189, [R1+0x78c] ;  /* 0x00078c0001bd7983 */ /* 0x000ea40000300800 */
        /* <DEDUP_REMOVED lines=109> */
[----:B0-----:R-:W4:Y:S02]  /*2acc0*/  LDL.LU R240, [R1+0x1060] ;  /* 0x0010600001f07983 */ /* 0x001f240000300800 */
[----:B----4-:R-:W-:-:S05]  /*2acd0*/  IADD3.X R240, R240, UR5, RZ, P4, !PT ;  /* 0x00000005f0f07c10 */ /* 0x010fca000a7fe4ff */
[----:B------:R0:W-:Y:S04]  /*2ace0*/  STL [R1+0x720], R240 ;  /* 0x000720f001007387 */ /* 0x0001e80000100800 */
[----:B0-----:R-:W4:Y:S04]  /*2acf0*/  LDL.LU R240, [R1+0x105c] ;  /* 0x00105c0001f07983 */ /* 0x001f280000300800 */
[----:B------:R-:W2:Y:S01]  /*2ad00*/  LDL.LU R189, [R1+0x6f4] ;  /* 0x0006f40001bd7983 */ /* 0x000ea20000300800 */
        /* <DEDUP_REMOVED lines=14> */
[----:B------:R-:W4:Y:S01]  /*2adf0*/  LDL.LU R189, [R1+0x708] ;  /* 0x0007080001bd7983 */ /* 0x000f220000300800 */
[----:B------:R-:W-:-:S02]  /*2ae00*/  IADD3.X R250, R250, UR5, RZ, P2, !PT ;  /* 0x00000005fafa7c10 */ /* 0x000fc400097fe4ff */
[----:B----4-:R-:W-:Y:S02]  /*2ae10*/  IADD3.X R189, R189, UR5, RZ, P1, !PT ;  /* 0x00000005bdbd7c10 */ /* 0x010fe40008ffe4ff */
[----:B------:R-:W-:-:S03]  /*2ae20*/  IADD3 R247, P1, R247, UR34, RZ ;  /* 0x00000022f7f77c10 */ /* 0x000fc6000ff3e0ff */
[----:B------:R-:W-:Y:S04]  /*2ae30*/  STL [R1+0x708], R189 ;  /* 0x000708bd01007387 */ /* 0x000fe80000100800 */
[----:B------:R0:W-:Y:S04]  /*2ae40*/  STL [R1+0x6dc], R247 ;  /* 0x0006dcf701007387 */ /* 0x0001e80000100800 */
[----:B0-----:R-:W4:Y:S04]  /*2ae50*/  LDL.LU R247, [R1+0x1050] ;  /* 0x0010500001f77983 */ /* 0x001f280000300800 */
[----:B------:R0:W-:Y:S04]  /*2ae60*/  STL [R1+0x700], R250 ;  /* 0x000700fa01007387 */ /* 0x0001e80000100800 */
[----:B0-----:R-:W2:Y:S04]  /*2ae70*/  LDL.LU R250, [R1+0x104c] ;  /* 0x00104c0001fa7983 */ /* 0x001ea80000300800 */
[----:B------:R-:W3:Y:S01]  /*2ae80*/  LDL.LU R189, [R1+0x6d4] ;  /* 0x0006d40001bd7983 */ /* 0x000ee20000300800 */
[----:B------:R-:W-:-:S02]  /*2ae90*/  IADD3.X R0, R0, UR5, RZ, P3, !PT ;  /* 0x0000000500007c10 */ /* 0x000fc40009ffe4ff */
        /* <DEDUP_REMOVED lines=8> */
[----:B----4-:R-:W-:Y:S02]  /*2af20*/  IADD3.X R189, R189, UR5, RZ, P4, !PT ;  /* 0x00000005bdbd7c10 */ /* 0x010fe4000a7fe4ff */
[----:B------:R-:W-:-:S03]  /*2af30*/  IADD3 R242, P4, R242, UR34, RZ ;  /* 0x00000022f2f27c10 */ /* 0x000fc6000ff9e0ff */
[----:B------:R-:W-:Y:S04]  /*2af40*/  STL [R1+0x6f0], R189 ;  /* 0x0006f0bd01007387 */ /* 0x000fe80000100800 */
[----:B------:R0:W-:Y:S04]  /*2af50*/  STL [R1+0x6c4], R242 ;  /* 0x0006c4f201007387 */ /* 0x0001e80000100800 */
[----:B0-----:R-:W4:Y:S01]  /*2af60*/  LDL.LU R242, [R1+0x1044] ;  /* 0x0010440001f27983 */ /* 0x001f220000300800 */
[----:B------:R-:W-:Y:S02]  /*2af70*/  IADD3.X R241, R241, UR5, RZ, P6, !PT ;  /* 0x00000005f1f17c10 */ /* 0x000fe4000b7fe4ff */
[----:B----4-:R-:W-:-:S02]  /*2af80*/  IADD3.X R242, R242, UR5, RZ, P5, !PT ;  /* 0x00000005f2f27c10 */ /* 0x010fc4000affe4ff */
[----:B------:R-:W-:-:S03]  /*2af90*/  IADD3 R154, P5, R154, UR34, RZ ;  /* 0x000000229a9a7c10 */ /* 0x000fc6000ffbe0ff */
[----:B------:R0:W-:Y:S04]  /*2afa0*/  STL [R1+0x6e8], R242 ;  /* 0x0006e8f201007387 */ /* 0x0001e80000100800 */
[----:B0-----:R-:W4:Y:S04]  /*2afb0*/  LDL.LU R242, [R1+0x1040] ;  /* 0x0010400001f27983 */ /* 0x001f280000300800 */
[----:B------:R-:W-:Y:S04]  /*2afc0*/  STL [R1+0x6bc], R154 ;  /* 0x0006bc9a01007387 */ /* 0x000fe80000100800 */
[----:B------:R0:W-:Y:S04]  /*2afd0*/  STL [R1+0x6e0], R241 ;  /* 0x0006e0f101007387 */ /* 0x0001e80000100800 */
[----:B0-----:R-:W4:Y:S04]  /*2afe0*/  LDL.LU R241, [R1+0x103c] ;  /* 0x00103c0001f17983 */ /* 0x001f280000300800 */
[----:B------:R-:W3:Y:S01]  /*2aff0*/  LDL.LU R189, [R1+0x6b4] ;  /* 0x0006b40001bd7983 */ /* 0x000ee20000300800 */
[----:B------:R-:W-:-:S02]  /*2b000*/  IADD3.X R155, R155, UR5, RZ, P1, !PT ;  /* 0x000000059b9b7c10 */ /* 0x000fc40008ffe4ff */
[----:B--2---:R-:W-:Y:S01]  /*2b010*/  IADD3 R250, P1, R250, UR34, RZ ;  /* 0x00000022fafa7c10 */ /* 0x004fe2000ff3e0ff */
[----:B------:R-:W-:Y:S01]  /*2b020*/  WARPGROUP.ARRIVE ;  /* 0x00000000000079c5 */ /* 0x000fe20000000000 */
[----:B------:R-:W-:Y:S01]  /*2b030*/  UMOV UR16, UR24 ;  /* 0x0000001800107c82 */ /* 0x000fe20008000000 */
[----:B------:R-:W-:-:S04]  /*2b040*/  UMOV UR17, UR25 ;  /* 0x0000001900117c82 */ /* 0x000fc80008000000 */
[----:B------:R-:W-:Y:S01]  /*2b050*/  QGMMA.64x256x32.F32.E5M2.E5M2 R24, gdesc[UR16], R24, gsb0 ;  /* 0x03e00000101879f3 */ /* 0x000fe20008003818 */
[----:B---3--:R-:W-:-:S05]  /*2b060*/  IADD3 R189, P6, R189, UR34, RZ ;  /* 0x00000022bdbd7c10 */ /* 0x008fca000ffde0ff */
[----:B------:R-:W-:Y:S04]  /*2b070*/  STL [R1+0x6b4], R189 ;  /* 0x0006b4bd01007387 */ /* 0x000fe80000100800 */
[----:B------:R-:W-:Y:S04]  /*2b080*/  STL [R1+0x6d8], R155 ;  /* 0x0006d89b01007387 */ /* 0x000fe80000100800 */
[----:B------:R0:W-:Y:S04]  /*2b090*/  STL [R1+0x6ac], R250 ;  /* 0x0006acfa01007387 */ /* 0x0001e80000100800 */
[----:B0-----:R-:W2:Y:S04]  /*2b0a0*/  LDL.LU R250, [R1+0x1038] ;  /* 0x0010380001fa7983 */ /* 0x001ea80000300800 */
[----:B------:R-:W3:Y:S01]  /*2b0b0*/  LDL.LU R189, [R1+0x6d0] ;  /* 0x0006d00001bd7983 */ /* 0x000ee20000300800 */
[----:B------:R-:W-:-:S02]  /*2b0c0*/  WARPGROUP.DEPBAR.LE gsb0, 0x0 ;  /* 0x00008000000079c5 */ /* 0x000fc40000010000 */
[----:B------:R-:W-:Y:S01]  /*2b0d0*/  WARPGROUP.ARRIVE ;  /* 0x00000000000079c5 */ /* 0x000fe20000000000 */
[----:B------:R-:W-:Y:S01]  /*2b0e0*/  UMOV UR36, UR28 ;  /* 0x0000001c00247c82 */ /* 0x000fe20008000000 */
[----:B------:R-:W-:Y:S01]  /*2b0f0*/  UMOV UR37, UR29 ;  /* 0x0000001d00257c82 */ /* 0x000fe20008000000 */
[----:B------:R-:W-:Y:S01]  /*2b100*/  UMOV UR38, UR10 ;  /* 0x0000000a00267c82 */ /* 0x000fe20008000000 */
[----:B------:R-:W-:Y:S02]  /*2b110*/  UMOV UR39, UR11 ;  /* 0x0000000b00277c82 */ /* 0x000fe40008000000 */
[----:B------:R-:W-:Y:S01]  /*2b120*/  QGMMA.64x256x32.F32.E5M2.E5M2 R24, gdesc[UR36], R24, gsb0 ;  /* 0x03e00000241879f3 */ /* 0x000fe20008003818 */
[----:B------:R-:W-:Y:S02]  /*2b130*/  IADD3.X R0, R0, UR5, RZ, P3, !PT ;  /* 0x0000000500007c10 */ /* 0x000fe40009ffe4ff */
[----:B------:R-:W-:Y:S02]  /*2b140*/  IADD3 R232, P3, R232, UR34, RZ ;  /* 0x00000022e8e87c10 */ /* 0x000fe4000ff7e0ff */
[----:B------:R-:W-:-:S02]  /*2b150*/  IADD3.X R190, R190, UR5, RZ, P4, !PT ;  /* 0x00000005bebe7c10 */ /* 0x000fc4000a7fe4ff */
[----:B------:R-:W-:Y:S02]  /*2b160*/  IADD3 R191, P4, R191, UR34, RZ ;  /* 0x00000022bfbf7c10 */ /* 0x000fe4000ff9e0ff */
[----:B------:R-:W-:Y:S02]  /*2b170*/  IADD3.X R192, R192, UR5, RZ, P5, !PT ;  /* 0x00000005c0c07c10 */ /* 0x000fe4000affe4ff */
[----:B------:R-:W-:Y:S02]  /*2b180*/  IADD3 R193, P5, R193, UR34, RZ ;  /* 0x00000022c1c17c10 */ /* 0x000fe4000ffbe0ff */
        /* <DEDUP_REMOVED lines=15> */
[----:B---3--:R-:W-:Y:S02]  /*2b280*/  IADD3.X R189, R189, UR5, RZ, P2, !PT ;  /* 0x00000005bdbd7c10 */ /* 0x008fe400097fe4ff */
[----:B------:R-:W-:-:S03]  /*2b290*/  IADD3 R249, P2, R249, UR34, RZ ;  /* 0x00000022f9f97c10 */ /* 0x000fc6000ff5e0ff */
[----:B------:R-:W-:Y:S04]  /*2b2a0*/  STL [R1+0x6d0], R189 ;  /* 0x0006d0bd01007387 */ /* 0x000fe80000100800 */
[----:B------:R0:W-:Y:S04]  /*2b2b0*/  STL [R1+0x6a4], R249 ;  /* 0x0006a4f901007387 */ /* 0x0001e80000100800 */
[----:B0-----:R-:W3:Y:S04]  /*2b2c0*/  LDL.LU R249, [R1+0x1034] ;  /* 0x0010340001f97983 */ /* 0x001ee80000300800 */
[----:B------:R0:W-:Y:S01]  /*2b2d0*/  STL [R1+0x6c8], R0 ;  /* 0x0006c80001007387 */ /* 0x0001e20000100800 */
[----:B------:R-:W-:-:S02]  /*2b2e0*/  IADD3.X R200, R200, UR5, RZ, P2, !PT ;  /* 0x00000005c8c87c10 */ /* 0x000fc400097fe4ff */
[----:B------:R-:W-:Y:S01]  /*2b2f0*/  IADD3 R204, P2, R204, UR34, RZ ;  /* 0x00000022cccc7c10 */ /* 0x000fe2000ff5e0ff */
[----:B0-----:R0:W5:Y:S04]  /*2b300*/  LDL.LU R0, [R1+0x1030] ;  /* 0x0010300001007983 */ /* 0x0011680000300800 */
[----:B------:R1:W-:Y:S04]  /*2b310*/  STL [R1+0x69c], R232 ;  /* 0x00069ce801007387 */ /* 0x0003e80000100800 */
        /* <DEDUP_REMOVED lines=15> */
[----:B------:R0:W-:Y:S01]  /*2b410*/  STL [R1+0x65c], R223 ;  /* 0x00065cdf01007387 */ /* 0x0001e20000100800 */
[----:B------:R-:W-:-:S03]  /*2b420*/  IADD3.X R228, R228, UR5, RZ, P2, !PT ;  /* 0x00000005e4e47c10 */ /* 0x000fc600097fe4ff */
[----:B------:R0:W-:Y:S01]  /*2b430*/  STL [R1+0x680], R224 ;  /* 0x000680e001007387 */ /* 0x0001e20000100800 */
[----:B------:R-:W-:-:S03]  /*2b440*/  IADD3 R229, P2, R229, UR34, RZ ;  /* 0x00000022e5e57c10 */ /* 0x000fc6000ff5e0ff */
[----:B------:R0:W-:Y:S04]  /*2b450*/  STL [R1+0x654], R225 ;  /* 0x000654e101007387 */ /* 0x0001e80000100800 */
[----:B------:R0:W-:Y:S01]  /*2b460*/  STL [R1+0x678], R226 ;  /* 0x000678e201007387 */ /* 0x0001e20000100800 */
[----:B------:R-:W-:-:S03]  /*2b470*/  IADD3 R231, P3, R231, UR34, RZ ;  /* 0x00000022e7e77c10 */ /* 0x000fc6000ff7e0ff */
[----:B------:R0:W-:Y:S01]  /*2b480*/  STL [R1+0x64c], R227 ;  /* 0x00064ce301007387 */ /* 0x0001e20000100800 */
[----:B------:R-:W-:-:S03]  /*2b490*/  IADD3.X R222, R222, UR5, RZ, P4, !PT ;  /* 0x00000005dede7c10 */ /* 0x000fc6000a7fe4ff */
        /* <DEDUP_REMOVED lines=13> */
[----:B------:R-:W-:Y:S01]  /*2b570*/  IADD3 R212, P1, R212, UR34, RZ ;  /* 0x00000022d4d47c10 */ /* 0x000fe2000ff3e0ff */
[----:B------:R-:W0:Y:S01]  /*2b580*/  S2R R153, SR_TID.X ;  /* 0x0000000000997919 */ /* 0x000e220000002100 */
[----:B------:R-:W0:Y:S01]  /*2b590*/  S2R R154, SR_TID.X ;  /* 0x00000000009a7919 */ /* 0x000e220000002100 */
[----:B------:R-:W0:Y:S01]  /*2b5a0*/  S2R R155, SR_TID.X ;  /* 0x00000000009b7919 */ /* 0x000e220000002100 */
        /* <DEDUP_REMOVED lines=8> */
[----:B-1----:R-:W1:Y:S02]  /*2b630*/  S2R R232, SR_TID.X ;  /* 0x0000000000e87919 */ /* 0x002e640000002100 */
[----:B------:R0:W-:Y:S01]  /*2b640*/  STL [R1+0x61c], R212 ;  /* 0x00061cd401007387 */ /* 0x0001e20000100800 */
[----:B------:R-:W-:-:S03]  /*2b650*/  IADD3.X R205, R205, UR5, RZ, P4, !PT ;  /* 0x00000005cdcd7c10 */ /* 0x000fc6000a7fe4ff */
[----:B------:R0:W-:Y:S01]  /*2b660*/  STL [R1+0x640], R210 ;  /* 0x000640d201007387 */ /* 0x0001e20000100800 */
[----:B------:R-:W-:-:S03]  /*2b670*/  IADD3 R203, P4, R203, UR34, RZ ;  /* 0x00000022cbcb7c10 */ /* 0x000fc6000ff9e0ff */
[----:B------:R0:W-:Y:S01]  /*2b680*/  STL [R1+0x614], R209 ;  /* 0x000614d101007387 */ /* 0x0001e20000100800 */
[----:B------:R-:W-:-:S03]  /*2b690*/  IADD3.X R202, R202, UR5, RZ, P5, !PT ;  /* 0x00000005caca7c10 */ /* 0x000fc6000affe4ff */
        /* <DEDUP_REMOVED lines=10> */
[----:B------:R0:W-:Y:S04]  /*2b740*/  STL [R1+0x620], R201 ;  /* 0x000620c901007387 */ /* 0x0001e80000100800 */
[----:B------:R0:W-:Y:S04]  /*2b750*/  STL [R1+0x618], R199 ;  /* 0x000618c701007387 */ /* 0x0001e80000100800 */
[----:B------:R0:W-:Y:S04]  /*2b760*/  STL [R1+0x610], R198 ;  /* 0x000610c601007387 */ /* 0x0001e80000100800 */
[----:B------:R0:W-:Y:S04]  /*2b770*/  STL [R1+0x608], R196 ;  /* 0x000608c401007387 */ /* 0x0001e80000100800 */
[----:B------:R0:W-:Y:S01]  /*2b780*/  STL [R1+0x600], R195 ;  /* 0x000600c301007387 */ /* 0x0001e20000100800 */
[----:B------:R-:W-:-:S02]  /*2b790*/  IADD3 R252, P5, R252, UR34, RZ ;  /* 0x00000022fcfc7c10 */ /* 0x000fc4000ffbe0ff */
[----:B--2---:R-:W-:Y:S02]  /*2b7a0*/  IADD3 R250, P6, R250, UR34, RZ ;  /* 0x00000022fafa7c10 */ /* 0x004fe4000ffde0ff */
[----:B------:R-:W-:Y:S02]  /*2b7b0*/  IADD3 R248, P1, R248, UR34, RZ ;  /* 0x00000022f8f87c10 */ /* 0x000fe4000ff3e0ff */
[----:B------:R-:W-:Y:S02]  /*2b7c0*/  IADD3 R246, P2, R246, UR34, RZ ;  /* 0x00000022f6f67c10 */ /* 0x000fe4000ff5e0ff */
[----:B------:R-:W-:Y:S02]  /*2b7d0*/  IADD3.X R251, R251, UR5, RZ, P5, !PT ;  /* 0x00000005fbfb7c10 */ /* 0x000fe4000affe4ff */
[----:B------:R-:W-:Y:S02]  /*2b7e0*/  IADD3 R244, P3, R244, UR34, RZ ;  /* 0x00000022f4f47c10 */ /* 0x000fe4000ff7e0ff */
[----:B------:R-:W-:-:S02]  /*2b7f0*/  IADD3.X R247, R247, UR5, RZ, P1, !PT ;  /* 0x00000005f7f77c10 */ /* 0x000fc40008ffe4ff */
[----:B----4-:R-:W-:Y:S02]  /*2b800*/  IADD3 R242, P4, R242, UR34, RZ ;  /* 0x00000022f2f27c10 */ /* 0x010fe4000ff9e0ff */
[----:B------:R-:W-:Y:S02]  /*2b810*/  IADD3 R240, P5, R240, UR34, RZ ;  /* 0x00000022f0f07c10 */ /* 0x000fe4000ffbe0ff */
[----:B------:R-:W-:Y:S02]  /*2b820*/  IADD3 R236, P1, R236, UR34, RZ ;  /* 0x00000022ecec7c10 */ /* 0x000fe4000ff3e0ff */
[----:B0-----:R-:W-:Y:S02]  /*2b830*/  LOP3.LUT R153, R153, 0x7f, RZ, 0xc0, !PT ;  /* 0x0000007f99997812 */ /* 0x001fe400078ec0ff */
[----:B------:R-:W-:Y:S02]  /*2b840*/  LOP3.LUT R154, R154, 0x7f, RZ, 0xc0, !PT ;  /* 0x0000007f9a9a7812 */ /* 0x000fe400078ec0ff */
[----:B------:R-:W-:Y:S01]  /*2b850*/  LOP3.LUT R155, R155, 0x7f, RZ, 0xc0, !PT ;  /* 0x0000007f9b9b7812 */ /* 0x000fe200078ec0ff */
[----:B------:R-:W-:-:S02]  /*2b860*/  WARPGROUP.DEPBAR.LE gsb0, 0x0 ;  /* 0x00008000000079c5 */ /* 0x000fc40000010000 */
[----:B------:R-:W-:Y:S02]  /*2b870*/  IADD3.X R245, R245, UR5, RZ, P2, !PT ;  /* 0x00000005f5f57c10 */ /* 0x000fe400097fe4ff */
[----:B------:R-:W-:Y:S02]  /*2b880*/  IADD3.X R243, R243, UR5, RZ, P3, !PT ;  /* 0x00000005f3f37c10 */ /* 0x000fe40009ffe4ff */
[----:B------:R-:W-:Y:S02]  /*2b890*/  IADD3.X R241, R241, UR5, RZ, P4, !PT ;  /* 0x00000005f1f17c10 */ /* 0x000fe4000a7fe4ff */
[----:B------:R-:W-:Y:S02]  /*2b8a0*/  IADD3.X R239, R239, UR5, RZ, P5, !PT ;  /* 0x00000005efef7c10 */ /* 0x000fe4000affe4ff */
[----:B------:R-:W-:Y:S02]  /*2b8b0*/  IADD3.X R235, R235, UR5, RZ, P1, !PT ;  /* 0x00000005ebeb7c10 */ /* 0x000fe40008ffe4ff */
[----:B------:R-:W-:-:S02]  /*2b8c0*/  LOP3.LUT R153, R153, 0x30, RZ, 0x3c, !PT ;  /* 0x0000003099997812 */ /* 0x000fc400078e3cff */
[----:B------:R-:W-:Y:S02]  /*2b8d0*/  LOP3.LUT R154, R154, 0x20, RZ, 0x3c, !PT ;  /* 0x000000209a9a7812 */ /* 0x000fe400078e3cff */
[----:B------:R-:W-:Y:S02]  /*2b8e0*/  LOP3.LUT R155, R155, 0x10, RZ, 0x3c, !PT ;  /* 0x000000109b9b7812 */ /* 0x000fe400078e3cff */
[----:B-1----:R-:W-:Y:S02]  /*2b8f0*/  LOP3.LUT R232, R232, 0x7f, RZ, 0xc0, !PT ;  /* 0x0000007fe8e87812 */ /* 0x002fe400078ec0ff */
[----:B---3--:R-:W-:Y:S02]  /*2b900*/  IADD3.X R249, R249, UR5, RZ, P6, !PT ;  /* 0x00000005f9f97c10 */ /* 0x008fe4000b7fe4ff */
[----:B------:R-:W-:-:S04]  /*2b910*/  IADD3 R238, P6, R238, UR34, RZ ;  /* 0x00000022eeee7c10 */ /* 0x000fc8000ffde0ff */
[----:B------:R-:W-:Y:S01]  /*2b920*/  IADD3.X R237, R237, UR5, RZ, P6, !PT ;  /* 0x00000005eded7c10 */ /* 0x000fe2000b7fe4ff */
[----:B------:R-:W-:Y:S08]  /*2b930*/  @P0 BRA `(.L_x_2) ;  /* 0xfffffebc00000947 */ /* 0x000ff0000383ffff */
.L_x_1:
[----:B------:R-:W2:Y:S01]  /*2b940*/  LDL.LU R169, [R1+0x408] ;  /* 0x0004080001a97983 */ /* 0x000ea20000300800 */
[----:B------:R-:W-:Y:S01]  /*2b950*/  ULDC UR5, c[0x0][0x248] ;  /* 0x0000920000057ab9 */ /* 0x000fe20000000800 */
[----:B------:R-:W-:Y:S01]  /*2b960*/  MOV R153, UR33 ;  /* 0x0000002100997c02 */ /* 0x000fe20008000f00 */
[----:B------:R-:W-:Y:S01]  /*2b970*/  ULDC.64 UR6, c[0x0][0x228] ;  /* 0x00008a0000067ab9 */ /* 0x000fe20000000a00 */
[----:B------:R-:W3:Y:S01]  /*2b980*/  LDL.LU R168, [R1+0x40c] ;  /* 0x00040c0001a87983 */ /* 0x000ee20000300800 */
[----:B------:R-:W-:Y:S01]  /*2b990*/  MOV R152, UR32 ;  /* 0x0000002000987c02 */ /* 0x000fe20008000f00 */
[----:B------:R-:W-:Y:S01]  /*2b9a0*/  ULDC UR8, c[0x0][0x22c] ;  /* 0x00008b0000087ab9 */ /* 0x000fe20000000800 */
[----:B------:R-:W-:Y:S01]  /*2b9b0*/  LOP3.LUT R3, R3, 0xfeffffff, RZ, 0xc0, !PT ;  /* 0xfeffffff03037812 */ /* 0x000fe200078ec0ff */
[----:B------:R-:W4:Y:S01]  /*2b9c0*/  LDL.LU R167, [R1+0x418] ;  /* 0x0004180001a77983 */ /* 0x000f220000300800 */
[----:B------:R-:W-:Y:S01]  /*2b9d0*/  ULDC UR32, c[0x0][0x22c] ;  /* 0x00008b0000207ab9 */ /* 0x000fe20000000800 */
[----:B------:R-:W-:Y:S01]  /*2b9e0*/  ULDC UR61, c[0x0][0x22c] ;  /* 0x00008b00003d7ab9 */ /* 0x000fe20000000800 */
[----:B------:R-:W-:Y:S01]  /*2b9f0*/  ULDC UR33, c[0x0][0x22c] ;  /* 0x00008b0000217ab9 */ /* 0x000fe20000000800 */
[----:B------:R-:W4:Y:S01]  /*2ba00*/  LDL.LU R166, [R1+0x41c] ;  /* 0x00041c0001a67983 */ /* 0x000f220000300800 */
[C---:B-----5:R-:W-:Y:S01]  /*2ba10*/  VIADD R154, R0.reuse, 0x29 ;  /* 0x00000029009a7836 */ /* 0x060fe20000000000 */
[----:B------:R-:W-:Y:S01]  /*2ba20*/  ULDC UR60, c[0x0][0x22c] ;  /* 0x00008b00003c7ab9 */ /* 0x000fe20000000800 */
[C---:B------:R-:W-:Y:S01]  /*2ba30*/  VIADD R155, R0.reuse, 0x28 ;  /* 0x00000028009b7836 */ /* 0x040fe20000000000 */
[----:B------:R-:W4:Y:S01]  /*2ba40*/  LDL.LU R165, [R1+0x428] ;  /* 0x0004280001a57983 */ /* 0x000f220000300800 */
[C---:B------:R-:W-:Y:S01]  /*2ba50*/  VIADD R177, R0.reuse, 0x12 ;  /* 0x0000001200b17836 */ /* 0x040fe20000000000 */
        /* <DEDUP_REMOVED lines=66> */
[----:B0-----:R-:W4:Y:S01]  /*2be80*/  LDL.LU R16, [R1+0x4ac] ;  /* 0x0004ac0001107983 */ /* 0x001f220000300800 */
        /* <DEDUP_REMOVED lines=27> */
[----:B-1----:R-:W4:Y:S01]  /*2c040*/  LDL.LU R2, [R1+0x518] ;  /* 0x0005180001027983 */ /* 0x002f220000300800 */
[C---:B------:R-:W-:Y:S01]  /*2c050*/  VIADD R225, R0.reuse, 0xd4 ;  /* 0x000000d400e17836 */ /* 0x040fe20000000000 */
[----:B------:R-:W-:Y:S01]  /*2c060*/  ULDC UR35, c[0x0][0x22c] ;  /* 0x00008b0000237ab9 */ /* 0x000fe20000000800 */
[C---:B------:R-:W-:Y:S01]  /*2c070*/  VIADD R226, R0.reuse, 0xd5 ;  /* 0x000000d500e27836 */ /* 0x040fe20000000000 */
[----:B------:R-:W-:Y:S01]  /*2c080*/  STL [R1+0x1080], R243 ;  /* 0x001080f301007387 */ /* 0x000fe20000100800 */
        /* <DEDUP_REMOVED lines=32> */
[----:B------:R-:W-:Y:S01]  /*2c290*/  VIADD R252, R0, 0xe8 ;  /* 0x000000e800fc7836 */ /* 0x000fe20000000000 */
[----:B------:R-:W-:Y:S01]  /*2c2a0*/  ULDC UR24, c[0x0][0x22c] ;  /* 0x00008b0000187ab9 */ /* 0x000fe20000000800 */
        /* <DEDUP_REMOVED lines=15> */
[----:B--2---:R-:W-:-:S02]  /*2c3a0*/  IMAD.MOV.U32 R173, RZ, RZ, R169 ;  /* 0x000000ffffad7224 */ /* 0x004fc400078e00a9 */
[----:B---3--:R-:W-:Y:S02]  /*2c3b0*/  IMAD.MOV.U32 R172, RZ, RZ, R168 ;  /* 0x000000ffffac7224 */ /* 0x008fe400078e00a8 */
[----:B------:R-:W-:Y:S02]  /*2c3c0*/  IMAD.MOV.U32 R174, RZ, RZ, R173 ;  /* 0x000000ffffae7224 */ /* 0x000fe400078e00ad */
[----:B----4-:R-:W-:Y:S02]  /*2c3d0*/  IMAD.MOV.U32 R171, RZ, RZ, R167 ;  /* 0x000000ffffab7224 */ /* 0x010fe400078e00a7 */
[----:B------:R-:W-:Y:S02]  /*2c3e0*/  IMAD.MOV.U32 R173, RZ, RZ, R172 ;  /* 0x000000ffffad7224 */ /* 0x000fe400078e00ac */
[----:B------:R-:W-:Y:S02]  /*2c3f0*/  IMAD.MOV.U32 R170, RZ, RZ, R166 ;  /* 0x000000ffffaa7224 */ /* 0x000fe400078e00a6 */
[----:B------:R-:W-:-:S02]  /*2c400*/  IMAD.MOV.U32 R172, RZ, RZ, R171 ;  /* 0x000000ffffac7224 */ /* 0x000fc400078e00ab */
[----:B------:R-:W-:Y:S02]  /*2c410*/  IMAD.MOV.U32 R169, RZ, RZ, R165 ;  /* 0x000000ffffa97224 */ /* 0x000fe400078e00a5 */
[----:B------:R-:W-:Y:S02]  /*2c420*/  IMAD.MOV.U32 R171, RZ, RZ, R170 ;  /* 0x000000ffffab7224 */ /* 0x000fe400078e00aa */
[----:B------:R-:W-:Y:S02]  /*2c430*/  IMAD.MOV.U32 R168, RZ, RZ, R164 ;  /* 0x000000ffffa87224 */ /* 0x000fe400078e00a4 */
        /* <DEDUP_REMOVED lines=38> */
[----:B------:R-:W-:Y:S01]  /*2c6a0*/  IMAD R13, R0, UR5, RZ ;  /* 0x00000005000d7c24 */ /* 0x000fe2000f8e02ff */
[----:B------:R-:W-:Y:S01]  /*2c6b0*/  ULDC UR5, c[0x0][0x248] ;  /* 0x0000920000057ab9 */ /* 0x000fe20000000800 */
[----:B------:R-:W-:-:S02]  /*2c6c0*/  IMAD.MOV.U32 R16, RZ, RZ, R12 ;  /* 0x000000ffff107224 */ /* 0x000fc400078e000c */
[----:B------:R-:W-:Y:S01]  /*2c6d0*/  VIADD R15, R13, UR5 ;  /* 0x000000050d0f7c36 */ /* 0x000fe20008000000 */
[----:B------:R-:W-:Y:S01]  /*2c6e0*/  ULDC UR5, c[0x0][0x248] ;  /* 0x0000920000057ab9 */ /* 0x000fe20000000800 */
[----:B------:R-:W-:Y:S02]  /*2c6f0*/  IMAD.MOV.U32 R14, RZ, RZ, R11 ;  /* 0x000000ffff0e7224 */ /* 0x000fe400078e000b */
[----:B------:R-:W-:Y:S01]  /*2c700*/  VIADD R11, R15, UR5 ;  /* 0x000000050f0b7c36 */ /* 0x000fe20008000000 */
[----:B------:R-:W-:Y:S01]  /*2c710*/  ULDC UR5, c[0x0][0x248] ;  /* 0x0000920000057ab9 */ /* 0x000fe20000000800 */
[----:B------:R-:W-:Y:S02]  /*2c720*/  IMAD.MOV.U32 R12, RZ, RZ, R10 ;  /* 0x000000ffff0c7224 */ /* 0x000fe400078e000a */
[----:B------:R-:W-:Y:S02]  /*2c730*/  IMAD.MOV.U32 R19, RZ, RZ, R18 ;  /* 0x000000ffff137224 */ /* 0x000fe400078e0012 */
[----:B------:R-:W-:-:S02]  /*2c740*/  IMAD.MOV.U32 R10, RZ, RZ, R2 ;  /* 0x000000ffff0a7224 */ /* 0x000fc400078e0002 */
[----:B------:R-:W-:Y:S01]  /*2c750*/  VIADD R2, R11, UR5 ;  /* 0x000000050b027c36 */ /* 0x000fe20008000000 */
[----:B------:R-:W-:Y:S01]  /*2c760*/  ULDC UR5, c[0x0][0x248] ;  /* 0x0000920000057ab9 */ /* 0x000fe20000000800 */
[----:B------:R-:W-:Y:S02]  /*2c770*/  IMAD.MOV.U32 R18, RZ, RZ, R17 ;  /* 0x000000ffff127224 */ /* 0x000fe400078e0011 */
[----:B------:R-:W-:Y:S01]  /*2c780*/  IMAD.MOV.U32 R17, RZ, RZ, R16 ;  /* 0x000000ffff117224 */ /* 0x000fe200078e0010 */
[----:B------:R0:W-:Y:S01]  /*2c790*/  STL [R1+0x600], R2 ;  /* 0x0006000201007387 */ /* 0x0001e20000100800 */
[----:B------:R-:W-:Y:S02]  /*2c7a0*/  IMAD.MOV.U32 R16, RZ, RZ, R14 ;  /* 0x000000ffff107224 */ /* 0x000fe400078e000e */
[----:B------:R-:W-:Y:S02]  /*2c7b0*/  IMAD.MOV.U32 R14, RZ, RZ, R12 ;  /* 0x000000ffff0e7224 */ /* 0x000fe400078e000c */
[----:B------:R-:W-:-:S02]  /*2c7c0*/  IMAD.MOV.U32 R12, RZ, RZ, R10 ;  /* 0x000000ffff0c7224 */ /* 0x000fc400078e000a */
[----:B0-----:R-:W-:Y:S01]  /*2c7d0*/  VIADD R2, R2, UR5 ;  /* 0x0000000502027c36 */ /* 0x001fe20008000000 */
[----:B------:R-:W-:-:S04]  /*2c7e0*/  ULDC UR5, c[0x0][0x248] ;  /* 0x0000920000057ab9 */ /* 0x000fc80000000800 */
[----:B------:R0:W-:Y:S02]  /*2c7f0*/  STL [R1+0x604], R2 ;  /* 0x0006040201007387 */ /* 0x0001e40000100800 */
        /* <DEDUP_REMOVED lines=782> */
[----:B------:R0:W-:Y:S04]  /*2f8e0*/  STL [R1+0x1020], R2 ;  /* 0x0010200201007387 */ /* 0x0001e80000100800 */
[----:B------:R-:W2:Y:S04]  /*2f8f0*/  LDL.LU R10, [R1+0x51c] ;  /* 0x00051c00010a7983 */ /* 0x000ea80000300800 */
[----:B------:R-:W3:Y:S01]  /*2f900*/  LDL.LU R176, [R1+0x400] ;  /* 0x0004000001b07983 */ /* 0x000ee20000300800 */
[----:B0-----:R-:W-:Y:S01]  /*2f910*/  VIADD R2, R2, UR5 ;  /* 0x0000000502027c36 */ /* 0x001fe20008000000 */
[----:B------:R-:W-:-:S02]  /*2f920*/  ULDC UR5, c[0x0][0x248] ;  /* 0x0000920000057ab9 */ /* 0x000fc40000000800 */
[----:B------:R-:W3:Y:S01]  /*2f930*/  LDL.LU R175, [R1+0x404] ;  /* 0x0004040001af7983 */ /* 0x000ee20000300800 */
[----:B------:R-:W-:Y:S02]  /*2f940*/  LOP3.LUT R9, R9, 0x7fffffff, RZ, 0xc0, !PT ;  /* 0x7fffffff09097812 */ /* 0x000fe400078ec0ff */
[----:B------:R-:W-:Y:S02]  /*2f950*/  LOP3.LUT R8, R8, 0x7fffffff, RZ, 0xc0, !PT ;  /* 0x7fffffff08087812 */ /* 0x000fe400078ec0ff */
[----:B------:R-:W-:Y:S02]  /*2f960*/  LOP3.LUT R7, R7, 0x7fffffff, RZ, 0xc0, !PT ;  /* 0x7fffffff07077812 */ /* 0x000fe400078ec0ff */
[----:B------:R-:W-:Y:S02]  /*2f970*/  LOP3.LUT R6, R6, 0x7fffffff, RZ, 0xc0, !PT ;  /* 0x7fffffff06067812 */ /* 0x000fe400078ec0ff */
[----:B------:R-:W-:Y:S02]  /*2f980*/  LOP3.LUT R5, R5, 0x7fffffff, RZ, 0xc0, !PT ;  /* 0x7fffffff05057812 */ /* 0x000fe400078ec0ff */
[----:B------:R-:W-:-:S02]  /*2f990*/  LOP3.LUT R4, R4, 0xfffffff7, RZ, 0xc0, !PT ;  /* 0xfffffff704047812 */ /* 0x000fc400078ec0ff */
[----:B------:R-:W-:Y:S01]  /*2f9a0*/  LOP3.LUT R242, R242, 0x7fffffff, RZ, 0xc0, !PT ;  /* 0x7ffffffff2f27812 */ /* 0x000fe200078ec0ff */
[----:B------:R-:W-:Y:S01]  /*2f9b0*/  BAR.SYNC.DEFER_BLOCKING 0x0 ;  /* 0x0000000000007b1d */ /* 0x000fe20000010000 */
[----:B---3--:R-:W-:Y:S01]  /*2f9c0*/  F2FP.SATFINITE.E5M2.F32.PACK_AB_MERGE_C R152, R175, R176, RZ ;  /* 0x000000b0af98723e */ /* 0x008fe200048060ff */
        /* <DEDUP_REMOVED lines=27> */
[----:B------:R-:W-:Y:S01]  /*2fb80*/  IMAD.MOV.U32 R16, RZ, RZ, R14 ;  /* 0x000000ffff107224 */ /* 0x000fe200078e000e */
[----:B------:R0:W-:Y:S01]  /*2fb90*/  STL [R1+0x848], R152 ;  /* 0x0008489801007387 */ /* 0x0001e20000100800 */
[----:B------:R-:W-:-:S02]  /*2fba0*/  IMAD.MOV.U32 R14, RZ, RZ, R12 ;  /* 0x000000ffff0e7224 */ /* 0x000fc400078e000c */
[----:B--2---:R-:W-:Y:S02]  /*2fbb0*/  IMAD.MOV.U32 R12, RZ, RZ, R10 ;  /* 0x000000ffff0c7224 */ /* 0x004fe400078e000a */
[----:B------:R-:W2:Y:S01]  /*2fbc0*/  LDL.LU R10, [R1+0x520] ;  /* 0x00052000010a7983 */ /* 0x000ea20000300800 */
[----:B0-----:R-:W-:Y:S01]  /*2fbd0*/  F2FP.SATFINITE.E5M2.F32.PACK_AB_MERGE_C R152, R174, R175, RZ ;  /* 0x000000afae98723e */ /* 0x001fe200048060ff */
        /* <DEDUP_REMOVED lines=26> */
[----:B------:R-:W-:Y:S01]  /*2fd80*/  STL [R1+0x1024], R2 ;  /* 0x0010240201007387 */ /* 0x000fe20000100800 */
[----:B------:R-:W-:Y:S02]  /*2fd90*/  IMAD.MOV.U32 R16, RZ, RZ, R14 ;  /* 0x000000ffff107224 */ /* 0x000fe400078e000e */
[----:B------:R-:W-:Y:S01]  /*2fda0*/  IMAD.MOV.U32 R14, RZ, RZ, R12 ;  /* 0x000000ffff0e7224 */ /* 0x000fe200078e000c */
[----:B------:R0:W-:Y:S01]  /*2fdb0*/  STL [R1+0x844], R152 ;  /* 0x0008449801007387 */ /* 0x0001e20000100800 */
[----:B--2---:R-:W-:-:S03]  /*2fdc0*/  IMAD.MOV.U32 R12, RZ, RZ, R10 ;  /* 0x000000ffff0c7224 */ /* 0x004fc600078e000a */
[----:B------:R-:W2:Y:S04]  /*2fdd0*/  LDL.LU R10, [R1+0x524] ;  /* 0x00052400010a7983 */ /* 0x000ea80000300800 */
[----:B------:R-:W0:Y:S04]  /*2fde0*/  LDL.LU R176, [R1+0x410] ;  /* 0x0004100001b07983 */ /* 0x000e280000300800 */
[----:B------:R-:W0:Y:S02]  /*2fdf0*/  LDL.LU R175, [R1+0x414] ;  /* 0x0004140001af7983 */ /* 0x000e240000300800 */
[----:B0-----:R-:W-:Y:S01]  /*2fe00*/  F2FP.SATFINITE.E5M2.F32.PACK_AB_MERGE_C R152, R175, R176, RZ ;  /* 0x000000b0af98723e */ /* 0x001fe200048060ff */
        /* <DEDUP_REMOVED lines=27> */
[----:B------:R-:W-:Y:S01]  /*2ffc0*/  IMAD.MOV.U32 R16, RZ, RZ, R14 ;  /* 0x000000ffff107224 */ /* 0x000fe200078e000e */
[----:B------:R0:W-:Y:S01]  /*2ffd0*/  STL [R1+0x834], R152 ;  /* 0x0008349801007387 */ /* 0x0001e20000100800 */
[----:B------:R-:W-:Y:S02]  /*2ffe0*/  IMAD.MOV.U32 R14, RZ, RZ, R12 ;  /* 0x000000ffff0e7224 */ /* 0x000fe400078e000c */
[----:B--2---:R-:W-:Y:S02]  /*2fff0*/  IMAD.MOV.U32 R12, RZ, RZ, R10 ;  /* 0x000000ffff0c7224 */ /* 0x004fe400078e000a */
[----:B------:R-:W2:Y:S01]  /*30000*/  LDL.LU R10, [R1+0x528] ;  /* 0x00052800010a7983 */ /* 0x000ea20000300800 */
        /* <DEDUP_REMOVED lines=23> */
[----:B------:R-:W-:Y:S01]  /*30180*/  VIADD R2, R2, UR5 ;  /* 0x0000000502027c36 */ /* 0x000fe20008000000 */
[----:B------:R-:W-:Y:S01]  /*30190*/  ULDC UR5, c[0x0][0x248] ;  /* 0x0000920000057ab9 */ /* 0x000fe20000000800 */
[----:B------:R-:W-:Y:S02]  /*301a0*/  IMAD.MOV.U32 R20, RZ, RZ, R19 ;  /* 0x000000ffff147224 */ /* 0x000fe400078e0013 */
[----:B------:R-:W-:-:S02]  /*301b0*/  IMAD.MOV.U32 R19, RZ, RZ, R18 ;  /* 0x000000ffff137224 */ /* 0x000fc400078e0012 */
        /* <DEDUP_REMOVED lines=509> */
[----:B------:R-:W-:Y:S02]  /*32190*/  IMAD.MOV.U32 R168, RZ, RZ, R167 ;  /* 0x000000ffffa87224 */ /* 0x000fe400078e00a7 */
[----:B------:R-:W3:Y:S01]  /*321a0*/  LDL.LU R167, [R1+0x4e8] ;  /* 0x0004e80001a77983 */ /* 0x000ee20000300800 */
[----:B------:R-:W-:Y:S01]  /*321b0*/  VIADD R2, R2, UR5 ;  /* 0x0000000502027c36 */ /* 0x000fe20008000000 */
[----:B------:R-:W-:Y:S01]  /*321c0*/  ULDC UR5, c[0x0][0x248] ;  /* 0x0000920000057ab9 */ /* 0x000fe20000000800 */
[----:B0-----:R-:W-:Y:S01]  /*321d0*/  F2FP.SATFINITE.E5M2.F32.PACK_AB_MERGE_C R152, R174, R175, RZ ;  /* 0x000000afae98723e */ /* 0x001fe200048060ff */
[----:B------:R-:W-:Y:S02]  /*321e0*/  IMAD.MOV.U32 R174, RZ, RZ, R173 ;  /* 0x000000ffffae7224 */ /* 0x000fe400078e00ad */
[----:B------:R-:W-:Y:S02]  /*321f0*/  IMAD.MOV.U32 R173, RZ, RZ, R172 ;  /* 0x000000ffffad7224 */ /* 0x000fe400078e00ac */
[----:B------:R-:W-:-:S02]  /*32200*/  IMAD.MOV.U32 R172, RZ, RZ, R171 ;  /* 0x000000ffffac7224 */ /* 0x000fc400078e00ab */
[----:B------:R-:W-:Y:S01]  /*32210*/  IMAD.MOV.U32 R171, RZ, RZ, R170 ;  /* 0x000000ffffab7224 */ /* 0x000fe200078e00aa */
[----:B------:R0:W-:Y:S01]  /*32220*/  STL [R1+0xfdc], R2 ;  /* 0x000fdc0201007387 */ /* 0x0001e20000100800 */
[----:B------:R-:W-:Y:S02]  /*32230*/  IMAD.MOV.U32 R170, RZ, RZ, R169 ;  /* 0x000000ffffaa7224 */ /* 0x000fe400078e00a9 */
[----:B------:R-:W-:Y:S01]  /*32240*/  IMAD.MOV.U32 R169, RZ, RZ, R168 ;  /* 0x000000ffffa97224 */ /* 0x000fe200078e00a8 */
[----:B------:R1:W-:Y:S01]  /*32250*/  STL [R1+0x868], R152 ;  /* 0x0008689801007387 */ /* 0x0003e20000100800 */
[----:B---3--:R-:W-:-:S03]  /*32260*/  IMAD.MOV.U32 R168, RZ, RZ, R167 ;  /* 0x000000ffffa87224 */ /* 0x008fc600078e00a7 */
[----:B------:R-:W3:Y:S04]  /*32270*/  LDL.LU R167, [R1+0x4ec] ;  /* 0x0004ec0001a77983 */ /* 0x000ee80000300800 */
[----:B------:R-:W1:Y:S04]  /*32280*/  LDL.LU R176, [R1+0x4a0] ;  /* 0x0004a00001b07983 */ /* 0x000e680000300800 */
[----:B------:R-:W1:Y:S01]  /*32290*/  LDL.LU R175, [R1+0x4a4] ;  /* 0x0004a40001af7983 */ /* 0x000e620000300800 */
[----:B0-----:R-:W-:Y:S01]  /*322a0*/  VIADD R2, R2, UR5 ;  /* 0x0000000502027c36 */ /* 0x001fe20008000000 */
[----:B------:R-:W-:Y:S01]  /*322b0*/  ULDC UR5, c[0x0][0x248] ;  /* 0x0000920000057ab9 */ /* 0x000fe20000000800 */
[----:B-1----:R-:W-:Y:S01]  /*322c0*/  F2FP.SATFINITE.E5M2.F32.PACK_AB_MERGE_C R152, R175, R176, RZ ;  /* 0x000000b0af98723e */ /* 0x002fe200048060ff */
[----:B------:R-:W-:-:S02]  /*322d0*/  IMAD.MOV.U32 R175, RZ, RZ, R174 ;  /* 0x000000ffffaf7224 */ /* 0x000fc400078e00ae */
[----:B------:R-:W-:Y:S02]  /*322e0*/  IMAD.MOV.U32 R174, RZ, RZ, R173 ;  /* 0x000000ffffae7224 */ /* 0x000fe400078e00ad */
[----:B------:R-:W-:Y:S01]  /*322f0*/  IMAD.MOV.U32 R173, RZ, RZ, R172 ;  /* 0x000000ffffad7224 */ /* 0x000fe200078e00ac */
[----:B------:R0:W-:Y:S01]  /*32300*/  STL [R1+0x894], R152 ;  /* 0x0008949801007387 */ /* 0x0001e20000100800 */
[----:B------:R-:W-:Y:S02]  /*32310*/  IMAD.MOV.U32 R172, RZ, RZ, R171 ;  /* 0x000000ffffac7224 */ /* 0x000fe400078e00ab */
[----:B------:R-:W-:Y:S02]  /*32320*/  IMAD.MOV.U32 R171, RZ, RZ, R170 ;  /* 0x000000ffffab7224 */ /* 0x000fe400078e00aa */
[----:B------:R-:W-:Y:S02]  /*32330*/  IMAD.MOV.U32 R170, RZ, RZ, R169 ;  /* 0x000000ffffaa7224 */ /* 0x000fe400078e00a9 */
[----:B------:R-:W-:Y:S01]  /*32340*/  IMAD.MOV.U32 R169, RZ, RZ, R168 ;  /* 0x000000ffffa97224 */ /* 0x000fe200078e00a8 */
[----:B0-----:R-:W-:Y:S01]  /*32350*/  F2FP.SATFINITE.E5M2.F32.PACK_AB_MERGE_C R152, R174, R175, RZ ;  /* 0x000000afae98723e */ /* 0x001fe200048060ff */
[----:B---3--:R-:W-:-:S02]  /*32360*/  IMAD.MOV.U32 R168, RZ, RZ, R167 ;  /* 0x000000ffffa87224 */ /* 0x008fc400078e00a7 */
[----:B------:R-:W-:Y:S01]  /*32370*/  IMAD.MOV.U32 R174, RZ, RZ, R173 ;  /* 0x000000ffffae7224 */ /* 0x000fe200078e00ad */
[----:B------:R-:W3:Y:S01]  /*32380*/  LDL.LU R167, [R1+0x4f0] ;  /* 0x0004f00001a77983 */ /* 0x000ee20000300800 */
[----:B------:R-:W-:Y:S02]  /*32390*/  IMAD.MOV.U32 R173, RZ, RZ, R172 ;  /* 0x000000ffffad7224 */ /* 0x000fe400078e00ac */
[----:B------:R-:W-:Y:S01]  /*323a0*/  IMAD.MOV.U32 R172, RZ, RZ, R171 ;  /* 0x000000ffffac7224 */ /* 0x000fe200078e00ab */
[----:B------:R-:W-:Y:S01]  /*323b0*/  STL [R1+0xfd4], R2 ;  /* 0x000fd40201007387 */ /* 0x000fe20000100800 */
[----:B------:R-:W-:-:S03]  /*323c0*/  IMAD.MOV.U32 R171, RZ, RZ, R170 ;  /* 0x000000ffffab7224 */ /* 0x000fc600078e00aa */
[----:B------:R0:W-:Y:S04]  /*323d0*/  STL [R1+0x88c], R152 ;  /* 0x00088c9801007387 */ /* 0x0001e80000100800 */
[----:B------:R-:W4:Y:S04]  /*323e0*/  LDL.LU R170, [R1+0x4d0] ;  /* 0x0004d00001aa7983 */ /* 0x000f280000300800 */
[----:B------:R-:W0:Y:S04]  /*323f0*/  LDL.LU R176, [R1+0x4b0] ;  /* 0x0004b00001b07983 */ /* 0x000e280000300800 */
[----:B------:R-:W0:Y:S02]  /*32400*/  LDL.LU R175, [R1+0x4b4] ;  /* 0x0004b40001af7983 */ /* 0x000e240000300800 */
[----:B0-----:R-:W-:Y:S01]  /*32410*/  F2FP.SATFINITE.E5M2.F32.PACK_AB_MERGE_C R152, R175, R176, RZ ;  /* 0x000000b0af98723e */ /* 0x001fe200048060ff */
[----:B------:R-:W-:-:S02]  /*32420*/  IMAD.MOV.U32 R175, RZ, RZ, R174 ;  /* 0x000000ffffaf7224 */ /* 0x000fc400078e00ae */
[----:B------:R-:W-:Y:S02]  /*32430*/  IMAD.MOV.U32 R174, RZ, RZ, R173 ;  /* 0x000000ffffae7224 */ /* 0x000fe400078e00ad */
[----:B------:R-:W-:Y:S01]  /*32440*/  IMAD.MOV.U32 R173, RZ, RZ, R172 ;  /* 0x000000ffffad7224 */ /* 0x000fe200078e00ac */
[----:B------:R0:W-:Y:S01]  /*32450*/  STL [R1+0x880], R152 ;  /* 0x0008809801007387 */ /* 0x0001e20000100800 */
[----:B------:R-:W-:Y:S02]  /*32460*/  IMAD.MOV.U32 R172, RZ, RZ, R171 ;  /* 0x000000ffffac7224 */ /* 0x000fe400078e00ab */
[----:B----4-:R-:W-:Y:S02]  /*32470*/  IMAD.MOV.U32 R171, RZ, RZ, R170 ;  /* 0x000000ffffab7224 */ /* 0x010fe400078e00aa */
[----:B------:R-:W4:Y:S01]  /*32480*/  LDL.LU R170, [R1+0x4d4] ;  /* 0x0004d40001aa7983 */ /* 0x000f220000300800 */
[----:B------:R-:W-:Y:S01]  /*32490*/  VIADD R2, R2, UR5 ;  /* 0x0000000502027c36 */ /* 0x000fe20008000000 */
[----:B------:R-:W-:Y:S01]  /*324a0*/  ULDC UR5, c[0x0][0x248] ;  /* 0x0000920000057ab9 */ /* 0x000fe20000000800 */
[----:B0-----:R-:W-:Y:S01]  /*324b0*/  F2FP.SATFINITE.E5M2.F32.PACK_AB_MERGE_C R152, R174, R175, RZ ;  /* 0x000000afae98723e */ /* 0x001fe200048060ff */
[----:B------:R-:W-:-:S02]  /*324c0*/  IMAD.MOV.U32 R174, RZ, RZ, R173 ;  /* 0x000000ffffae7224 */ /* 0x000fc400078e00ad */
[----:B------:R0:W-:Y:S01]  /*324d0*/  STL [R1+0xfcc], R2 ;  /* 0x000fcc0201007387 */ /* 0x0001e20000100800 */
[----:B------:R-:W-:Y:S02]  /*324e0*/  IMAD.MOV.U32 R173, RZ, RZ, R172 ;  /* 0x000000ffffad7224 */ /* 0x000fe400078e00ac */
[----:B------:R-:W-:Y:S01]  /*324f0*/  IMAD.MOV.U32 R172, RZ, RZ, R171 ;  /* 0x000000ffffac7224 */ /* 0x000fe200078e00ab */
[----:B------:R1:W-:Y:S01]  /*32500*/  STL [R1+0x878], R152 ;  /* 0x0008789801007387 */ /* 0x0003e20000100800 */
[----:B----4-:R-:W-:-:S03]  /*32510*/  IMAD.MOV.U32 R171, RZ, RZ, R170 ;  /* 0x000000ffffab7224 */ /* 0x010fc600078e00aa */
[----:B------:R-:W4:Y:S04]  /*32520*/  LDL.LU R170, [R1+0x4d8] ;  /* 0x0004d80001aa7983 */ /* 0x000f280000300800 */
        /* <DEDUP_REMOVED lines=10> */
[----:B----4-:R-:W-:Y:S02]  /*325d0*/  IMAD.MOV.U32 R171, RZ, RZ, R170 ;  /* 0x000000ffffab7224 */ /* 0x010fe400078e00aa */
[----:B------:R-:W4:Y:S01]  /*325e0*/  LDL.LU R170, [R1+0x4dc] ;  /* 0x0004dc0001aa7983 */ /* 0x000f220000300800 */
[----:B0-----:R-:W-:-:S03]  /*325f0*/  F2FP.SATFINITE.E5M2.F32.PACK_AB_MERGE_C R152, R174, R175, RZ ;  /* 0x000000afae98723e */ /* 0x001fc600048060ff */
[----:B------:R-:W-:Y:S01]  /*32600*/  STL [R1+0xfc4], R2 ;  /* 0x000fc40201007387 */ /* 0x000fe20000100800 */
[----:B------:R-:W-:Y:S02]  /*32610*/  IMAD.MOV.U32 R175, RZ, RZ, R173 ;  /* 0x000000ffffaf7224 */ /* 0x000fe400078e00ad */
[----:B------:R-:W-:Y:S01]  /*32620*/  IMAD.MOV.U32 R174, RZ, RZ, R172 ;  /* 0x000000ffffae7224 */ /* 0x000fe200078e00ac */
[----:B------:R0:W-:Y:S01]  /*32630*/  STL [R1+0x89c], R152 ;  /* 0x00089c9801007387 */ /* 0x0001e20000100800 */
[----:B------:R-:W-:-:S03]  /*32640*/  IMAD.MOV.U32 R173, RZ, RZ, R171 ;  /* 0x000000ffffad7224 */ /* 0x000fc600078e00ab */
[----:B------:R-:W2:Y:S01]  /*32650*/  LDL.LU R171, [R1+0x4e0] ;  /* 0x0004e00001ab7983 */ /* 0x000ea20000300800 */
[----:B----4-:R-:W-:-:S03]  /*32660*/  IMAD.MOV.U32 R172, RZ, RZ, R170 ;  /* 0x000000ffffac7224 */ /* 0x010fc600078e00aa */
[----:B------:R-:W4:Y:S01]  /*32670*/  LDL.LU R170, [R1+0x4e4] ;  /* 0x0004e40001aa7983 */ /* 0x000f220000300800 */
[----:B0-----:R-:W-:Y:S01]  /*32680*/  F2FP.SATFINITE.E5M2.F32.PACK_AB_MERGE_C R152, R174, R175, RZ ;  /* 0x000000afae98723e */ /* 0x001fe200048060ff */
[----:B------:R-:W-:Y:S01]  /*32690*/  VIADD R2, R2, UR5 ;  /* 0x0000000502027c36 */ /* 0x000fe20008000000 */
[----:B------:R-:W-:Y:S01]  /*326a0*/  ULDC UR5, c[0x0][0x248] ;  /* 0x0000920000057ab9 */ /* 0x000fe20000000800 */
[----:B------:R-:W-:Y:S02]  /*326b0*/  IMAD.MOV.U32 R175, RZ, RZ, R172 ;  /* 0x000000ffffaf7224 */ /* 0x000fe400078e00ac */
[----:B------:R0:W-:Y:S01]  /*326c0*/  STL [R1+0x890], R152 ;  /* 0x0008909801007387 */ /* 0x0001e20000100800 */
[----:B------:R-:W-:Y:S02]  /*326d0*/  IMAD.MOV.U32 R176, RZ, RZ, R173 ;  /* 0x000000ffffb07224 */ /* 0x000fe400078e00ad */
[----:B------:R-:W-:Y:S01]  /*326e0*/  IMAD.MOV.U32 R172, RZ, RZ, R169 ;  /* 0x000000ffffac7224 */ /* 0x000fe200078e00a9 */
[----:B------:R1:W-:Y:S01]  /*326f0*/  STL [R1+0xfbc], R2 ;  /* 0x000fbc0201007387 */ /* 0x0003e20000100800 */
[----:B--2---:R-:W-:-:S02]  /*32700*/  IMAD.MOV.U32 R174, RZ, RZ, R171 ;  /* 0x000000ffffae7224 */ /* 0x004fc400078e00ab */
[----:B------:R-:W-:Y:S01]  /*32710*/  IMAD.MOV.U32 R171, RZ, RZ, R168 ;  /* 0x000000ffffab7224 */ /* 0x000fe200078e00a8 */
[----:B------:R-:W2:Y:S04]  /*32720*/  LDL.LU R169, [R1+0x4f4] ;  /* 0x0004f40001a97983 */ /* 0x000ea80000300800 */
[----:B------:R-:W2:Y:S01]  /*32730*/  LDL.LU R168, [R1+0x4f8] ;  /* 0x0004f80001a87983 */ /* 0x000ea20000300800 */
[----:B----4-:R-:W-:Y:S02]  /*32740*/  IMAD.MOV.U32 R173, RZ, RZ, R170 ;  /* 0x000000ffffad7224 */ /* 0x010fe400078e00aa */
[----:B---3--:R-:W-:Y:S02]  /*32750*/  IMAD.MOV.U32 R170, RZ, RZ, R167 ;  /* 0x000000ffffaa7224 */ /* 0x008fe400078e00a7 */
[----:B------:R-:W3:Y:S01]  /*32760*/  LDL.LU R167, [R1+0x4fc] ;  /* 0x0004fc0001a77983 */ /* 0x000ee20000300800 */
[----:B------:R-:W-:-:S02]  /*32770*/  F2FP.SATFINITE.E5M2.F32.PACK_AB_MERGE_C R153, R175, R176, RZ ;  /* 0x000000b0af99723e */ /* 0x000fc400048060ff */
[----:B0-----:R-:W-:Y:S01]  /*32780*/  F2FP.SATFINITE.E5M2.F32.PACK_AB_MERGE_C R152, R173, R174, RZ ;  /* 0x000000aead98723e */ /* 0x001fe200048060ff */
[----:B-1----:R-:W-:Y:S01]  /*32790*/  VIADD R2, R2, UR5 ;  /* 0x0000000502027c36 */ /* 0x002fe20008000000 */
[----:B------:R-:W-:Y:S01]  /*327a0*/  ULDC UR5, c[0x0][0x248] ;  /* 0x0000920000057ab9 */ /* 0x000fe20000000800 */
[----:B------:R2:W-:Y:S04]  /*327b0*/  STL [R1+0x888], R153 ;  /* 0x0008889901007387 */ /* 0x0005e80000100800 */
[----:B------:R0:W-:Y:S04]  /*327c0*/  STL [R1+0x8b4], R152 ;  /* 0x0008b49801007387 */ /* 0x0001e80000100800 */
[----:B------:R1:W-:Y:S01]  /*327d0*/  STL [R1+0xfb4], R2 ;  /* 0x000fb40201007387 */ /* 0x0003e20000100800 */
[----:B--2---:R-:W-:-:S02]  /*327e0*/  F2FP.SATFINITE.E5M2.F32.PACK_AB_MERGE_C R153, R169, R170, RZ ;  /* 0x000000aaa999723e */ /* 0x004fc400048060ff */
[----:B0-----:R-:W-:Y:S01]  /*327f0*/  F2FP.SATFINITE.E5M2.F32.PACK_AB_MERGE_C R152, R171, R172, RZ ;  /* 0x000000acab98723e */ /* 0x001fe200048060ff */
[----:B-1----:R-:W-:-:S04]  /*32800*/  VIADD R2, R2, UR5 ;  /* 0x0000000502027c36 */ /* 0x002fc80008000000 */
[----:B------:R-:W-:Y:S01]  /*32810*/  STL [R1+0x8ac], R152 ;  /* 0x0008ac9801007387 */ /* 0x000fe20000100800 */
[----:B------:R-:W-:-:S03]  /*32820*/  ULDC UR5, c[0x0][0x248] ;  /* 0x0000920000057ab9 */ /* 0x000fc60000000800 */
[----:B------:R-:W-:Y:S04]  /*32830*/  STL [R1+0x8a0], R153 ;  /* 0x0008a09901007387 */ /* 0x000fe80000100800 */
[----:B------:R0:W-:Y:S01]  /*32840*/  STL [R1+0xfac], R2 ;  /* 0x000fac0201007387 */ /* 0x0001e20000100800 */
[----:B------:R-:W-:Y:S01]  /*32850*/  IMAD.MOV.U32 R172, RZ, RZ, R166 ;  /* 0x000000ffffac7224 */ /* 0x000fe200078e00a6 */
[----:B------:R-:W-:Y:S01]  /*32860*/  F2FP.SATFINITE.E5M2.F32.PACK_AB_MERGE_C R10, R10, R12, RZ ;  /* 0x0000000c0a0a723e */ /* 0x000fe200048060ff */
[----:B------:R-:W-:Y:S02]  /*32870*/  IMAD.MOV.U32 R171, RZ, RZ, R165 ;  /* 0x000000ffffab7224 */ /* 0x000fe400078e00a5 */
[----:B------:R-:W-:Y:S02]  /*32880*/  IMAD.MOV.U32 R166, RZ, RZ, R160 ;  /* 0x000000ffffa67224 */ /* 0x000fe400078e00a0 */
[----:B0-----:R-:W-:Y:S01]  /*32890*/  VIADD R2, R2, UR5 ;  /* 0x0000000502027c36 */ /* 0x001fe20008000000 */
[----:B------:R-:W-:Y:S01]  /*328a0*/  ULDC UR5, c[0x0][0x248] ;  /* 0x0000920000057ab9 */ /* 0x000fe20000000800 */
        /* <DEDUP_REMOVED lines=8> */
[----:B------:R-:W-:Y:S01]  /*32930*/  IMAD.MOV.U32 R157, RZ, RZ, R19 ;  /* 0x000000ffff9d7224 */ /* 0x000fe200078e0013 */
[----:B---3--:R-:W-:-:S05]  /*32940*/  F2FP.SATFINITE.E5M2.F32.PACK_AB_MERGE_C R152, R167, R168, RZ ;  /* 0x000000a8a798723e */ /* 0x008fca00048060ff */
[----:B------:R-:W-:Y:S04]  /*32950*/  STL [R1+0x898], R152 ;  /* 0x0008989801007387 */ /* 0x000fe80000100800 */
[----:B------:R-:W2:Y:S04]  /*32960*/  LDL.LU R174, [R1+0x508] ;  /* 0x0005080001ae7983 */ /* 0x000ea80000300800 */
[----:B------:R-:W2:Y:S04]  /*32970*/  LDL.LU R173, [R1+0x50c] ;  /* 0x00050c0001ad7983 */ /* 0x000ea80000300800 */
[----:B------:R-:W-:Y:S01]  /*32980*/  STL [R1+0xfa4], R2 ;  /* 0x000fa40201007387 */ /* 0x000fe20000100800 */
[----:B------:R-:W-:-:S03]  /*32990*/  IMAD.MOV.U32 R168, RZ, RZ, R162 ;  /* 0x000000ffffa87224 */ /* 0x000fc600078e00a2 */
[----:B------:R-:W3:Y:S01]  /*329a0*/  LDL.LU R22, [R1+0x560] ;  /* 0x0005600001167983 */ /* 0x000ee20000300800 */
[----:B------:R-:W-:-:S03]  /*329b0*/  IMAD.MOV.U32 R167, RZ, RZ, R161 ;  /* 0x000000ffffa77224 */ /* 0x000fc600078e00a1 */
[----:B------:R-:W3:Y:S01]  /*329c0*/  LDL.LU R21, [R1+0x564] ;  /* 0x0005640001157983 */ /* 0x000ee20000300800 */
[----:B------:R-:W-:-:S03]  /*329d0*/  IMAD.MOV.U32 R162, RZ, RZ, R156 ;  /* 0x000000ffffa27224 */ /* 0x000fc600078e009c */
[----:B------:R0:W-:Y:S01]  /*329e0*/  STL [R1+0x8c4], R10 ;  /* 0x0008c40a01007387 */ /* 0x0001e20000100800 */
[----:B------:R-:W-:Y:S02]  /*329f0*/  IMAD.MOV.U32 R161, RZ, RZ, R23 ;  /* 0x000000ffffa17224 */ /* 0x000fe400078e0017 */
[----:B------:R-:W-:Y:S01]  /*32a00*/  IMAD.MOV.U32 R156, RZ, RZ, R18 ;  /* 0x000000ffff9c7224 */ /* 0x000fe200078e0012 */
[----:B------:R-:W4:Y:S01]  /*32a10*/  LDL.LU R20, [R1+0x568] ;  /* 0x0005680001147983 */ /* 0x000f220000300800 */
[----:B------:R-:W-:-:S03]  /*32a20*/  IMAD.MOV.U32 R23, RZ, RZ, R17 ;  /* 0x000000ffff177224 */ /* 0x000fc600078e0011 */
[----:B------:R-:W4:Y:S04]  /*32a30*/  LDL.LU R19, [R1+0x56c] ;  /* 0x00056c0001137983 */ /* 0x000f280000300800 */
[----:B------:R-:W4:Y:S04]  /*32a40*/  LDL.LU R18, [R1+0x570] ;  /* 0x0005700001127983 */ /* 0x000f280000300800 */
[----:B------:R-:W4:Y:S04]  /*32a50*/  LDL.LU R17, [R1+0x574] ;  /* 0x0005740001117983 */ /* 0x000f280000300800 */
[----:B------:R-:W4:Y:S04]  /*32a60*/  LDL.LU R12, [R1+0x578] ;  /* 0x00057800010c7983 */ /* 0x000f280000300800 */
[----:B0-----:R-:W4:Y:S01]  /*32a70*/  LDL.LU R10, [R1+0x57c] ;  /* 0x00057c00010a7983 */ /* 0x001f220000300800 */
[----:B------:R-:W-:Y:S01]  /*32a80*/  F2FP.SATFINITE.E5M2.F32.PACK_AB_MERGE_C R153, R171, R172, RZ ;  /* 0x000000acab99723e */ /* 0x000fe200048060ff */
[----:B------:R-:W-:Y:S01]  /*32a90*/  VIADD R2, R2, UR5 ;  /* 0x0000000502027c36 */ /* 0x000fe20008000000 */
[----:B------:R-:W-:Y:S01]  /*32aa0*/  ULDC UR5, c[0x0][0x248] ;  /* 0x0000920000057ab9 */ /* 0x000fe20000000800 */
[----:B------:R-:W-:-:S02]  /*32ab0*/  F2FP.SATFINITE.E5M2.F32.PACK_AB_MERGE_C R23, R23, R156, RZ ;  /* 0x0000009c1717723e */ /* 0x000fc400048060ff */
[----:B------:R-:W-:Y:S02]  /*32ac0*/  F2FP.SATFINITE.E5M2.F32.PACK_AB_MERGE_C R14, R14, R16, RZ ;  /* 0x000000100e0e723e */ /* 0x000fe400048060ff */
[----:B--2---:R-:W-:-:S05]  /*32ad0*/  F2FP.SATFINITE.E5M2.F32.PACK_AB_MERGE_C R152, R173, R174, RZ ;  /* 0x000000aead98723e */ /* 0x004fca00048060ff */
[----:B------:R0:W-:Y:S04]  /*32ae0*/  STL [R1+0x8bc], R152 ;  /* 0x0008bc9801007387 */ /* 0x0001e80000100800 */
[----:B------:R1:W-:Y:S04]  /*32af0*/  STL [R1+0x8b0], R153 ;  /* 0x0008b09901007387 */ /* 0x0003e80000100800 */
[----:B------:R2:W-:Y:S01]  /*32b00*/  STL [R1+0xf9c], R2 ;  /* 0x000f9c0201007387 */ /* 0x0005e20000100800 */
[----:B0-----:R-:W-:Y:S02]  /*32b10*/  F2FP.SATFINITE.E5M2.F32.PACK_AB_MERGE_C R152, R169, R170, RZ ;  /* 0x000000aaa998723e */ /* 0x001fe400048060ff */
[----:B-1----:R-:W-:-:S03]  /*32b20*/  F2FP.SATFINITE.E5M2.F32.PACK_AB_MERGE_C R153, R167, R168, RZ ;  /* 0x000000a8a799723e */ /* 0x002fc600048060ff */
[----:B------:R0:W-:Y:S01]  /*32b30*/  STL [R1+0x8a8], R152 ;  /* 0x0008a89801007387 */ /* 0x0001e20000100800 */
[----:B--2---:R-:W-:Y:S01]  /*32b40*/  VIADD R2, R2, UR5 ;  /* 0x0000000502027c36 */ /* 0x004fe20008000000 */
[----:B------:R-:W-:Y:S02]  /*32b50*/  ULDC UR5, c[0x0][0x248] ;  /* 0x0000920000057ab9 */ /* 0x000fe40000000800 */
        /* <DEDUP_REMOVED lines=14> */
[----:B------:R-:W-:Y:S04]  /*32c40*/  STL [R1+0x8e4], R153 ;  /* 0x0008e49901007387 */ /* 0x000fe80000100800 */
[----:B------:R1:W-:Y:S01]  /*32c50*/  STL [R1+0xf84], R2 ;  /* 0x000f840201007387 */ /* 0x0003e20000100800 */
[----:B0-----:R-:W-:-:S05]  /*32c60*/  F2FP.SATFINITE.E5M2.F32.PACK_AB_MERGE_C R152, R157, R158, RZ ;  /* 0x0000009e9d98723e */ /* 0x001fca00048060ff */
[----:B------:R-:W-:Y:S01]  /*32c70*/  STL [R1+0x8dc], R152 ;  /* 0x0008dc9801007387 */ /* 0x000fe20000100800 */
[----:B-1----:R-:W-:-:S03]  /*32c80*/  VIADD R2, R2, UR5 ;  /* 0x0000000502027c36 */ /* 0x002fc60008000000 */
[----:B------:R-:W-:Y:S01]  /*32c90*/  STL [R1+0x8d0], R23 ;  /* 0x0008d01701007387 */ /* 0x000fe20000100800 */
[----:B------:R-:W-:-:S03]  /*32ca0*/  ULDC UR5, c[0x0][0x248] ;  /* 0x0000920000057ab9 */ /* 0x000fc60000000800 */
[----:B------:R-:W-:Y:S04]  /*32cb0*/  STL [R1+0xf7c], R2 ;  /* 0x000f7c0201007387 */ /* 0x000fe80000100800 */
[----:B------:R-:W2:Y:S04]  /*32cc0*/  LDL.LU R16, [R1+0x580] ;  /* 0x0005800001107983 */ /* 0x000ea80000300800 */
[----:B------:R0:W-:Y:S04]  /*32cd0*/  STL [R1+0x8c8], R14 ;  /* 0x0008c80e01007387 */ /* 0x0001e80000100800 */
[----:B0-----:R-:W2:Y:S01]  /*32ce0*/  LDL.LU R14, [R1+0x584] ;  /* 0x00058400010e7983 */ /* 0x001ea20000300800 */
[----:B---3--:R-:W-:Y:S01]  /*32cf0*/  F2FP.SATFINITE.E5M2.F32.PACK_AB_MERGE_C R21, R21, R22, RZ ;  /* 0x000000161515723e */ /* 0x008fe200048060ff */
[----:B------:R-:W-:Y:S01]  /*32d00*/  VIADD R2, R2, UR5 ;  /* 0x0000000502027c36 */ /* 0x000fe20008000000 */
[----:B------:R-:W-:Y:S01]  /*32d10*/  ULDC UR5, c[0x0][0x248] ;  /* 0x0000920000057ab9 */ /* 0x000fe20000000800 */
[----:B----4-:R-:W-:-:S02]  /*32d20*/  F2FP.SATFINITE.E5M2.F32.PACK_AB_MERGE_C R19, R19, R20, RZ ;  /* 0x000000141313723e */ /* 0x010fc400048060ff */
[----:B------:R-:W-:Y:S01]  /*32d30*/  STL [R1+0x8f4], R21 ;  /* 0x0008f41501007387 */ /* 0x000fe20000100800 */
[----:B------:R-:W-:-:S03]  /*32d40*/  F2FP.SATFINITE.E5M2.F32.PACK_AB_MERGE_C R17, R17, R18, RZ ;  /* 0x000000121111723e */ /* 0x000fc600048060ff */
[----:B------:R0:W-:Y:S01]  /*32d50*/  STL [R1+0xf74], R2 ;  /* 0x000f740201007387 */ /* 0x0001e20000100800 */
[----:B------:R-:W-:-:S03]  /*32d60*/  F2FP.SATFINITE.E5M2.F32.PACK_AB_MERGE_C R10, R10, R12, RZ ;  /* 0x0000000c0a0a723e */ /* 0x000fc600048060ff */
[----:B------:R-:W-:Y:S01]  /*32d70*/  STL [R1+0x8ec], R19 ;  /* 0x0008ec1301007387 */ /* 0x000fe20000100800 */
[----:B0-----:R-:W-:-:S03]  /*32d80*/  VIADD R2, R2, UR5 ;  /* 0x0000000502027c36 */ /* 0x001fc60008000000 */
[----:B------:R-:W-:Y:S01]  /*32d90*/  STL [R1+0x8e0], R17 ;  /* 0x0008e01101007387 */ /* 0x000fe20000100800 */
[----:B------:R-:W-:-:S03]  /*32da0*/  ULDC UR5, c[0x0][0x248] ;  /* 0x0000920000057ab9 */ /* 0x000fc60000000800 */
[----:B------:R0:W-:Y:S04]  /*32db0*/  STL [R1+0xf6c], R2 ;  /* 0x000f6c0201007387 */ /* 0x0001e80000100800 */
[----:B------:R1:W-:Y:S04]  /*32dc0*/  STL [R1+0x8d8], R10 ;  /* 0x0008d80a01007387 */ /* 0x0003e80000100800 */
[----:B------:R-:W3:Y:S01]  /*32dd0*/  LDL.LU R174, [R1+0x588] ;  /* 0x0005880001ae7983 */ /* 0x000ee20000300800 */
[----:B0-----:R-:W-:Y:S01]  /*32de0*/  VIADD R2, R2, UR5 ;  /* 0x0000000502027c36 */ /* 0x001fe20008000000 */
[----:B------:R-:W-:-:S02]  /*32df0*/  ULDC UR5, c[0x0][0x248] ;  /* 0x0000920000057ab9 */ /* 0x000fc40000000800 */
[----:B------:R-:W3:Y:S04]  /*32e00*/  LDL.LU R173, [R1+0x58c] ;  /* 0x00058c0001ad7983 */ /* 0x000ee80000300800 */
[----:B------:R-:W4:Y:S04]  /*32e10*/  LDL.LU R172, [R1+0x590] ;  /* 0x0005900001ac7983 */ /* 0x000f280000300800 */
[----:B------:R-:W4:Y:S04]  /*32e20*/  LDL.LU R171, [R1+0x594] ;  /* 0x0005940001ab7983 */ /* 0x000f280000300800 */
[----:B------:R-:W4:Y:S04]  /*32e30*/  LDL.LU R170, [R1+0x598] ;  /* 0x0005980001aa7983 */ /* 0x000f280000300800 */
[----:B------:R0:W-:Y:S04]  /*32e40*/  STL [R1+0xf64], R2 ;  /* 0x000f640201007387 */ /* 0x0001e80000100800 */
[----:B------:R-:W4:Y:S04]  /*32e50*/  LDL.LU R169, [R1+0x59c] ;  /* 0x00059c0001a97983 */ /* 0x000f280000300800 */
        /* <DEDUP_REMOVED lines=13> */
[----:B-1----:R-:W4:Y:S04]  /*32f30*/  LDL.LU R10, [R1+0x5d4] ;  /* 0x0005d400010a7983 */ /* 0x002f280000300800 */
[----:B------:R-:W4:Y:S04]  /*32f40*/  LDL.LU R156, [R1+0x5d8] ;  /* 0x0005d800019c7983 */ /* 0x000f280000300800 */
[----:B------:R-:W4:Y:S01]  /*32f50*/  LDL.LU R23, [R1+0x5dc] ;  /* 0x0005dc0001177983 */ /* 0x000f220000300800 */
[----:B0-----:R-:W-:Y:S01]  /*32f60*/  VIADD R2, R2, UR5 ;  /* 0x0000000502027c36 */ /* 0x001fe20008000000 */
[----:B------:R-:W-:Y:S01]  /*32f70*/  ULDC UR5, c[0x0][0x248] ;  /* 0x0000920000057ab9 */ /* 0x000fe20000000800 */
[----:B--2---:R-:W-:-:S05]  /*32f80*/  F2FP.SATFINITE.E5M2.F32.PACK_AB_MERGE_C R14, R14, R16, RZ ;  /* 0x000000100e0e723e */ /* 0x004fca00048060ff */
[----:B------:R0:W-:Y:S04]  /*32f90*/  STL [R1+0x904], R14 ;  /* 0x0009040e01007387 */ /* 0x0001e80000100800 */
[----:B------:R-:W2:Y:S04]  /*32fa0*/  LDL.LU R22, [R1+0x5e0] ;  /* 0x0005e00001167983 */ /* 0x000ea80000300800 */
[----:B------:R-:W2:Y:S04]  /*32fb0*/  LDL.LU R21, [R1+0x5e4] ;  /* 0x0005e40001157983 */ /* 0x000ea80000300800 */
[----:B------:R-:W2:Y:S04]  /*32fc0*/  LDL.LU R20, [R1+0x5e8] ;  /* 0x0005e80001147983 */ /* 0x000ea80000300800 */
[----:B------:R-:W2:Y:S04]  /*32fd0*/  LDL.LU R19, [R1+0x5ec] ;  /* 0x0005ec0001137983 */ /* 0x000ea80000300800 */
[----:B------:R-:W2:Y:S04]  /*32fe0*/  LDL.LU R18, [R1+0x5f0] ;  /* 0x0005f00001127983 */ /* 0x000ea80000300800 */
[----:B------:R-:W2:Y:S04]  /*32ff0*/  LDL.LU R17, [R1+0x5f4] ;  /* 0x0005f40001117983 */ /* 0x000ea80000300800 */
[----:B------:R-:W2:Y:S04]  /*33000*/  LDL.LU R16, [R1+0x5f8] ;  /* 0x0005f80001107983 */ /* 0x000ea80000300800 */
[----:B0-----:R-:W2:Y:S01]  /*33010*/  LDL.LU R14, [R1+0x5fc] ;  /* 0x0005fc00010e7983 */ /* 0x001ea20000300800 */
[----:B---3--:R-:W-:-:S05]  /*33020*/  F2FP.SATFINITE.E5M2.F32.PACK_AB_MERGE_C R152, R173, R174, RZ ;  /* 0x000000aead98723e */ /* 0x008fca00048060ff */
[----:B------:R0:W-:Y:S01]  /*33030*/  STL [R1+0x8fc], R152 ;  /* 0x0008fc9801007387 */ /* 0x0001e20000100800 */
[----:B----4-:R-:W-:-:S05]  /*33040*/  F2FP.SATFINITE.E5M2.F32.PACK_AB_MERGE_C R153, R171, R172, RZ ;  /* 0x000000acab99723e */ /* 0x010fca00048060ff */
[----:B------:R1:W-:Y:S01]  /*33050*/  STL [R1+0x8f0], R153 ;  /* 0x0008f09901007387 */ /* 0x0003e20000100800 */
[----:B0-----:R-:W-:-:S03]  /*33060*/  F2FP.SATFINITE.E5M2.F32.PACK_AB_MERGE_C R152, R169, R170, RZ ;  /* 0x000000aaa998723e */ /* 0x001fc600048060ff */
[----:B------:R0:W-:Y:S04]  /*33070*/  STL [R1+0xf5c], R2 ;  /* 0x000f5c0201007387 */ /* 0x0001e80000100800 */
[----:B------:R3:W-:Y:S01]  /*33080*/  STL [R1+0x8e8], R152 ;  /* 0x0008e89801007387 */ /* 0x0007e20000100800 */
[----:B-1----:R-:W-:Y:S01]  /*33090*/  F2FP.SATFINITE.E5M2.F32.PACK_AB_MERGE_C R153, R167, R168, RZ ;  /* 0x000000a8a799723e */ /* 0x002fe200048060ff */
[----:B0-----:R-:W-:Y:S01]  /*330a0*/  VIADD R2, R2, UR5 ;  /* 0x0000000502027c36 */ /* 0x001fe20008000000 */
[----:B------:R-:W-:-:S03]  /*330b0*/  ULDC UR5, c[0x0][0x248] ;  /* 0x0000920000057ab9 */ /* 0x000fc60000000800 */
[----:B------:R0:W-:Y:S01]  /*330c0*/  STL [R1+0x914], R153 ;  /* 0x0009149901007387 */ /* 0x0001e20000100800 */
[----:B---3--:R-:W-:-:S03]  /*330d0*/  F2FP.SATFINITE.E5M2.F32.PACK_AB_MERGE_C R152, R165, R166, RZ ;  /* 0x000000a6a598723e */ /* 0x008fc600048060ff */
[----:B------:R1:W-:Y:S04]  /*330e0*/  STL [R1+0xf54], R2 ;  /* 0x000f540201007387 */ /* 0x0003e80000100800 */
[----:B------:R3:W-:Y:S01]  /*330f0*/  STL [R1+0x90c], R152 ;  /* 0x00090c9801007387 */ /* 0x0007e20000100800 */
[----:B0-----:R-:W-:Y:S01]  /*33100*/  F2FP.SATFINITE.E5M2.F32.PACK_AB_MERGE_C R153, R163, R164, RZ ;  /* 0x000000a4a399723e */ /* 0x001fe200048060ff */
[----:B-1----:R-:W-:Y:S01]  /*33110*/  VIADD R2, R2, UR5 ;  /* 0x0000000502027c36 */ /* 0x002fe20008000000 */
        /* <DEDUP_REMOVED lines=8> */
[----:B------:R-:W-:Y:S01]  /*331a0*/  STL [R1+0x924], R153 ;  /* 0x0009249901007387 */ /* 0x000fe20000100800 */
[----:B---3--:R-:W-:-:S03]  /*331b0*/  F2FP.SATFINITE.E5M2.F32.PACK_AB_MERGE_C R152, R157, R158, RZ ;  /* 0x0000009e9d98723e */ /* 0x008fc600048060ff */
[----:B------:R-:W-:Y:S04]  /*331c0*/  STL [R1+0xf44], R2 ;  /* 0x000f440201007387 */ /* 0x000fe80000100800 */
[----:B------:R0:W-:Y:S02]  /*331d0*/  STL [R1+0x91c], R152 ;  /* 0x00091c9801007387 */ /* 0x0001e40000100800 */
[----:B0-----:R-:W-:Y:S02]  /*331e0*/  F2FP.SATFINITE.E5M2.F32.PACK_AB_MERGE_C R152, R10, R12, RZ ;  /* 0x0000000c0a98723e */ /* 0x001fe400048060ff */
[----:B------:R-:W3:Y:S04]  /*331f0*/  LDL.LU R12, [R1+0x200] ;  /* 0x00020000010c7983 */ /* 0x000ee80000300800 */
[----:B------:R-:W3:Y:S01]  /*33200*/  LDL.LU R10, [R1+0x204] ;  /* 0x00020400010a7983 */ /* 0x000ee20000300800 */
[----:B------:R-:W-:Y:S01]  /*33210*/  VIADD R2, R2, UR5 ;  /* 0x0000000502027c36 */ /* 0x000fe20008000000 */
[----:B------:R-:W-:Y:S01]  /*33220*/  ULDC UR5, c[0x0][0x248] ;  /* 0x0000920000057ab9 */ /* 0x000fe20000000800 */
[----:B------:R-:W-:Y:S01]  /*33230*/  F2FP.SATFINITE.E5M2.F32.PACK_AB_MERGE_C R23, R23, R156, RZ ;  /* 0x0000009c1717723e */ /* 0x000fe200048060ff */
[----:B------:R-:W-:Y:S04]  /*33240*/  STL [R1+0x910], R152 ;  /* 0x0009109801007387 */ /* 0x000fe80000100800 */
[----:B------:R0:W-:Y:S04]  /*33250*/  STL [R1+0xf3c], R2 ;  /* 0x000f3c0201007387 */ /* 0x0001e80000100800 */
[----:B------:R-:W-:Y:S01]  /*33260*/  STL [R1+0x908], R23 ;  /* 0x0009081701007387 */ /* 0x000fe20000100800 */
[----:B0-----:R-:W-:Y:S01]  /*33270*/  VIADD R2, R2, UR5 ;  /* 0x0000000502027c36 */ /* 0x001fe20008000000 */
[----:B------:R-:W-:Y:S01]  /*33280*/  ULDC UR5, c[0x0][0x248] ;  /* 0x0000920000057ab9 */ /* 0x000fe20000000800 */
[----:B--2---:R-:W-:-:S05]  /*33290*/  F2FP.SATFINITE.E5M2.F32.PACK_AB_MERGE_C R21, R21, R22, RZ ;  /* 0x000000161515723e */ /* 0x004fca00048060ff */
[----:B------:R-:W-:Y:S01]  /*332a0*/  STL [R1+0x934], R21 ;  /* 0x0009341501007387 */ /* 0x000fe20000100800 */
[----:B------:R-:W-:-:S03]  /*332b0*/  F2FP.SATFINITE.E5M2.F32.PACK_AB_MERGE_C R19, R19, R20, RZ ;  /* 0x000000141313723e */ /* 0x000fc600048060ff */
[----:B------:R0:W-:Y:S01]  /*332c0*/  STL [R1+0xf34], R2 ;  /* 0x000f340201007387 */ /* 0x0001e20000100800 */
[----:B------:R-:W-:Y:S01]  /*332d0*/  F2FP.SATFINITE.E5M2.F32.PACK_AB_MERGE_C R17, R17, R18, RZ ;  /* 0x000000121111723e */ /* 0x000fe200048060ff */
[----:B0-----:R-:W-:Y:S02]  /*332e0*/  VIADD R2, R2, UR5 ;  /* 0x0000000502027c36 */ /* 0x001fe40008000000 */
[----:B------:R-:W-:Y:S01]  /*332f0*/  STL [R1+0x92c], R19 ;  /* 0x00092c1301007387 */ /* 0x000fe20000100800 */
[----:B------:R-:W-:Y:S01]  /*33300*/  ULDC UR5, c[0x0][0x248] ;  /* 0x0000920000057ab9 */ /* 0x000fe20000000800 */
[----:B------:R-:W-:Y:S02]  /*33310*/  F2FP.SATFINITE.E5M2.F32.PACK_AB_MERGE_C R14, R14, R16, RZ ;  /* 0x000000100e0e723e */ /* 0x000fe400048060ff */
[----:B------:R-:W-:Y:S04]  /*33320*/  STL [R1+0x920], R17 ;  /* 0x0009201101007387 */ /* 0x000fe80000100800 */
[----:B------:R0:W-:Y:S04]  /*33330*/  STL [R1+0xf2c], R2 ;  /* 0x000f2c0201007387 */ /* 0x0001e80000100800 */
[----:B------:R1:W-:Y:S04]  /*33340*/  STL [R1+0x918], R14 ;  /* 0x0009180e01007387 */ /* 0x0003e80000100800 */
[----:B------:R-:W2:Y:S01]  /*33350*/  LDL.LU R174, [R1+0x208] ;  /* 0x0002080001ae7983 */ /* 0x000ea20000300800 */
[----:B0-----:R-:W-:Y:S01]  /*33360*/  VIADD R2, R2, UR5 ;  /* 0x0000000502027c36 */ /* 0x001fe20008000000 */
[----:B------:R-:W-:-:S02]  /*33370*/  ULDC UR5, c[0x0][0x248] ;  /* 0x0000920000057ab9 */ /* 0x000fc40000000800 */
[----:B------:R-:W2:Y:S04]  /*33380*/  LDL.LU R173, [R1+0x20c] ;  /* 0x00020c0001ad7983 */ /* 0x000ea80000300800 */
[----:B------:R-:W4:Y:S04]  /*33390*/  LDL.LU R172, [R1+0x210] ;  /* 0x0002100001ac7983 */ /* 0x000f280000300800 */
[----:B------:R-:W4:Y:S04]  /*333a0*/  LDL.LU R171, [R1+0x214] ;  /* 0x0002140001ab7983 */ /* 0x000f280000300800 */
[----:B------:R-:W4:Y:S04]  /*333b0*/  LDL.LU R170, [R1+0x218] ;  /* 0x0002180001aa7983 */ /* 0x000f280000300800 */
[----:B------:R-:W-:Y:S04]  /*333c0*/  STL [R1+0xf24], R2 ;  /* 0x000f240201007387 */ /* 0x000fe80000100800 */
        /* <DEDUP_REMOVED lines=12> */
[----:B-1----:R-:W4:Y:S01]  /*33490*/  LDL.LU R14, [R1+0x24c] ;  /* 0x00024c00010e7983 */ /* 0x002f220000300800 */
[----:B---3--:R-:W-:-:S03]  /*334a0*/  F2FP.SATFINITE.E5M2.F32.PACK_AB_MERGE_C R10, R10, R12, RZ ;  /* 0x0000000c0a0a723e */ /* 0x008fc600048060ff */
[----:B------:R-:W3:Y:S04]  /*334b0*/  LDL.LU R158, [R1+0x250] ;  /* 0x00025000019e7983 */ /* 0x000ee80000300800 */
[----:B------:R-:W3:Y:S04]  /*334c0*/  LDL.LU R157, [R1+0x254] ;  /* 0x00025400019d7983 */ /* 0x000ee80000300800 */
[----:B------:R0:W-:Y:S04]  /*334d0*/  STL [R1+0x944], R10 ;  /* 0x0009440a01007387 */ /* 0x0001e80000100800 */
[----:B------:R-:W3:Y:S04]  /*334e0*/  LDL.LU R156, [R1+0x258] ;  /* 0x00025800019c7983 */ /* 0x000ee80000300800 */
        /* <DEDUP_REMOVED lines=8> */
[----:B0-----:R-:W3:Y:S01]  /*33570*/  LDL.LU R10, [R1+0x27c] ;  /* 0x00027c00010a7983 */ /* 0x001ee20000300800 */
[----:B------:R-:W-:Y:S01]  /*33580*/  VIADD R2, R2, UR5 ;  /* 0x0000000502027c36 */ /* 0x000fe20008000000 */
[----:B------:R-:W-:Y:S01]  /*33590*/  ULDC UR5, c[0x0][0x248] ;  /* 0x0000920000057ab9 */ /* 0x000fe20000000800 */
[----:B--2---:R-:W-:-:S05]  /*335a0*/  F2FP.SATFINITE.E5M2.F32.PACK_AB_MERGE_C R152, R173, R174, RZ ;  /* 0x000000aead98723e */ /* 0x004fca00048060ff */
        /* <DEDUP_REMOVED lines=10> */
[----:B--2---:R-:W-:-:S03]  /*33650*/  F2FP.SATFINITE.E5M2.F32.PACK_AB_MERGE_C R152, R165, R166, RZ ;  /* 0x000000a6a598723e */ /* 0x004fc600048060ff */
[----:B------:R1:W-:Y:S04]  /*33660*/  STL [R1+0xf14], R2 ;  /* 0x000f140201007387 */ /* 0x0003e80000100800 */
[----:B------:R2:W-:Y:S01]  /*33670*/  STL [R1+0x9b8], R152 ;  /* 0x0009b89801007387 */ /* 0x0005e20000100800 */
[----:B0-----:R-:W-:Y:S01]  /*33680*/  F2FP.SATFINITE.E5M2.F32.PACK_AB_MERGE_C R153, R163, R164, RZ ;  /* 0x000000a4a399723e */ /* 0x001fe200048060ff */
[----:B-1----:R-:W-:Y:S01]  /*33690*/  VIADD R2, R2, UR5 ;  /* 0x0000000502027c36 */ /* 0x002fe20008000000 */
[----:B------:R-:W-:-:S03]  /*336a0*/  ULDC UR5, c[0x0][0x248] ;  /* 0x0000920000057ab9 */ /* 0x000fc60000000800 */
[----:B------:R-:W-:Y:S01]  /*336b0*/  STL [R1+0x940], R153 ;  /* 0x0009409901007387 */ /* 0x000fe20000100800 */
[----:B--2---:R-:W-:-:S03]  /*336c0*/  F2FP.SATFINITE.E5M2.F32.PACK_AB_MERGE_C R152, R161, R162, RZ ;  /* 0x000000a2a198723e */ /* 0x004fc600048060ff */
[----:B------:R0:W-:Y:S04]  /*336d0*/  STL [R1+0xf0c], R2 ;  /* 0x000f0c0201007387 */ /* 0x0001e80000100800 */
[----:B------:R1:W-:Y:S01]  /*336e0*/  STL [R1+0x938], R152 ;  /* 0x0009389801007387 */ /* 0x0003e20000100800 */
[----:B0-----:R-:W-:Y:S01]  /*336f0*/  VIADD R2, R2, UR5 ;  /* 0x0000000502027c36 */ /* 0x001fe20008000000 */
[----:B------:R-:W-:Y:S01]  /*33700*/  ULDC UR5, c[0x0][0x248] ;  /* 0x0000920000057ab9 */ /* 0x000fe20000000800 */
[----:B-1----:R-:W-:Y:S02]  /*33710*/  F2FP.SATFINITE.E5M2.F32.PACK_AB_MERGE_C R152, R159, R160, RZ ;  /* 0x000000a09f98723e */ /* 0x002fe400048060ff */
[----:B------:R-:W-:-:S03]  /*33720*/  F2FP.SATFINITE.E5M2.F32.PACK_AB_MERGE_C R14, R14, R16, RZ ;  /* 0x000000100e0e723e */ /* 0x000fc600048060ff */
[----:B------:R3:W-:Y:S04]  /*33730*/  STL [R1+0xa2c], R152 ;  /* 0x000a2c9801007387 */ /* 0x0007e80000100800 */
[----:B------:R0:W-:Y:S04]  /*33740*/  STL [R1+0xf04], R2 ;  /* 0x000f040201007387 */ /* 0x0001e80000100800 */
[----:B------:R-:W2:Y:S04]  /*33750*/  LDL.LU R16, [R1+0x280] ;  /* 0x0002800001107983 */ /* 0x000ea80000300800 */
[----:B------:R1:W-:Y:S01]  /*33760*/  STL [R1+0x9f4], R14 ;  /* 0x0009f40e01007387 */ /* 0x0003e20000100800 */
[----:B---3--:R-:W-:Y:S01]  /*33770*/  F2FP.SATFINITE.E5M2.F32.PACK_AB_MERGE_C R152, R157, R158, RZ ;  /* 0x0000009e9d98723e */ /* 0x008fe200048060ff */
[----:B0-----:R-:W-:Y:S01]  /*33780*/  VIADD R2, R2, UR5 ;  /* 0x0000000502027c36 */ /* 0x001fe20008000000 */
[----:B------:R-:W-:Y:S01]  /*33790*/  ULDC UR5, c[0x0][0x248] ;  /* 0x0000920000057ab9 */ /* 0x000fe20000000800 */
[----:B-1----:R-:W2:Y:S01]  /*337a0*/  LDL.LU R14, [R1+0x284] ;  /* 0x00028400010e7983 */ /* 0x002ea20000300800 */
[----:B------:R-:W-:-:S02]  /*337b0*/  F2FP.SATFINITE.E5M2.F32.PACK_AB_MERGE_C R23, R23, R156, RZ ;  /* 0x0000009c1717723e */ /* 0x000fc400048060ff */
[----:B------:R-:W-:Y:S01]  /*337c0*/  F2FP.SATFINITE.E5M2.F32.PACK_AB_MERGE_C R21, R21, R22, RZ ;  /* 0x000000161515723e */ /* 0x000fe200048060ff */
[----:B------:R-:W-:Y:S04]  /*337d0*/  STL [R1+0x9b4], R152 ;  /* 0x0009b49801007387 */ /* 0x000fe80000100800 */
[----:B------:R0:W-:Y:S01]  /*337e0*/  STL [R1+0xefc], R2 ;  /* 0x000efc0201007387 */ /* 0x0001e20000100800 */
[----:B------:R-:W-:-:S03]  /*337f0*/  F2FP.SATFINITE.E5M2.F32.PACK_AB_MERGE_C R19, R19, R20, RZ ;  /* 0x000000141313723e */ /* 0x000fc600048060ff */
[----:B------:R-:W-:Y:S01]  /*33800*/  STL [R1+0x97c], R23 ;  /* 0x00097c1701007387 */ /* 0x000fe20000100800 */
[----:B0-----:R-:W-:Y:S01]  /*33810*/  VIADD R2, R2, UR5 ;  /* 0x0000000502027c36 */ /* 0x001fe20008000000 */
[----:B------:R-:W-:Y:S02]  /*33820*/  ULDC UR5, c[0x0][0x248] ;  /* 0x0000920000057ab9 */ /* 0x000fe40000000800 */
        /* <DEDUP_REMOVED lines=47> */
[----:B---3--:R-:W-:-:S02]  /*33b20*/  F2FP.SATFINITE.E5M2.F32.PACK_AB_MERGE_C R152, R173, R174, RZ ;  /* 0x000000aead98723e */ /* 0x008fc400048060ff */
[----:B----4-:R-:W-:-:S03]  /*33b30*/  F2FP.SATFINITE.E5M2.F32.PACK_AB_MERGE_C R153, R171, R172, RZ ;  /* 0x000000acab99723e */ /* 0x010fc600048060ff */
[----:B------:R0:W-:Y:S04]  /*33b40*/  STL [R1+0x9ec], R152 ;  /* 0x0009ec9801007387 */ /* 0x0001e80000100800 */
        /* <DEDUP_REMOVED lines=39> */
[----:B------:R0:W-:Y:S01]  /*33dc0*/  STL [R1+0xe24], R2 ;  /* 0x000e240201007387 */ /* 0x0001e20000100800 */
[----:B------:R-:W-:-:S03]  /*33dd0*/  F2FP.SATFINITE.E5M2.F32.PACK_AB_MERGE_C R17, R17, R18, RZ ;  /* 0x000000121111723e */ /* 0x000fc600048060ff */
[----:B------:R-:W-:Y:S01]  /*33de0*/  STL [R1+0x9e0], R19 ;  /* 0x0009e01301007387 */ /* 0x000fe20000100800 */
[----:B0-----:R-:W-:Y:S01]  /*33df0*/  VIADD R2, R2, UR5 ;  /* 0x0000000502027c36 */ /* 0x001fe20008000000 */
[----:B------:R-:W-:Y:S02]  /*33e00*/  F2FP.SATFINITE.E5M2.F32.PACK_AB_MERGE_C R14, R14, R16, RZ ;  /* 0x000000100e0e723e */ /* 0x000fe400048060ff */
[----:B------:R-:W-:Y:S01]  /*33e10*/  STL [R1+0x9a0], R17 ;  /* 0x0009a01101007387 */ /* 0x000fe20000100800 */
[----:B------:R-:W-:-:S03]  /*33e20*/  ULDC UR5, c[0x0][0x248] ;  /* 0x0000920000057ab9 */ /* 0x000fc60000000800 */
        /* <DEDUP_REMOVED lines=57> */
[----:B------:R-:W-:Y:S04]  /*341c0*/  STL [R1+0x998], R152 ;  /* 0x0009989801007387 */ /* 0x000fe80000100800 */
[----:B------:R0:W-:Y:S04]  /*341d0*/  STL [R1+0xdfc], R2 ;  /* 0x000dfc0201007387 */ /* 0x0001e80000100800 */
[----:B------:R-:W2:Y:S01]  /*341e0*/  LDL.LU R16, [R1+0x380] ;  /* 0x0003800001107983 */ /* 0x000ea20000300800 */
[----:B---3--:R-:W-:-:S03]  /*341f0*/  F2FP.SATFINITE.E5M2.F32.PACK_AB_MERGE_C R153, R161, R162, RZ ;  /* 0x000000a2a199723e */ /* 0x008fc600048060ff */
[----:B------:R1:W-:Y:S01]  /*34200*/  STL [R1+0x960], R14 ;  /* 0x0009600e01007387 */ /* 0x0003e20000100800 */
[----:B0-----:R-:W-:Y:S01]  /*34210*/  VIADD R2, R2, UR5 ;  /* 0x0000000502027c36 */ /* 0x001fe20008000000 */
[----:B------:R-:W-:Y:S01]  /*34220*/  ULDC UR5, c[0x0][0x248] ;  /* 0x0000920000057ab9 */ /* 0x000fe20000000800 */
[----:B------:R-:W-:Y:S01]  /*34230*/  F2FP.SATFINITE.E5M2.F32.PACK_AB_MERGE_C R152, R159, R160, RZ ;  /* 0x000000a09f98723e */ /* 0x000fe200048060ff */
[----:B-1----:R-:W2:Y:S04]  /*34240*/  LDL.LU R14, [R1+0x384] ;  /* 0x00038400010e7983 */ /* 0x002ea80000300800 */
[----:B------:R-:W-:Y:S04]  /*34250*/  STL [R1+0xa0c], R153 ;  /* 0x000a0c9901007387 */ /* 0x000fe80000100800 */
[----:B------:R0:W-:Y:S04]  /*34260*/  STL [R1+0xdf4], R2 ;  /* 0x000df40201007387 */ /* 0x0001e80000100800 */
[----:B------:R1:W-:Y:S01]  /*34270*/  STL [R1+0x9d4], R152 ;  /* 0x0009d49801007387 */ /* 0x0003e20000100800 */
[----:B------:R-:W-:Y:S01]  /*34280*/  F2FP.SATFINITE.E5M2.F32.PACK_AB_MERGE_C R23, R23, R156, RZ ;  /* 0x0000009c1717723e */ /* 0x000fe200048060ff */
[----:B0-----:R-:W-:Y:S01]  /*34290*/  VIADD R2, R2, UR5 ;  /* 0x0000000502027c36 */ /* 0x001fe20008000000 */
[----:B------:R-:W-:Y:S01]  /*342a0*/  ULDC UR5, c[0x0][0x248] ;  /* 0x0000920000057ab9 */ /* 0x000fe20000000800 */
[----:B-1----:R-:W-:-:S02]  /*342b0*/  F2FP.SATFINITE.E5M2.F32.PACK_AB_MERGE_C R152, R157, R158, RZ ;  /* 0x0000009e9d98723e */ /* 0x002fc400048060ff */
[----:B------:R-:W-:-:S03]  /*342c0*/  F2FP.SATFINITE.E5M2.F32.PACK_AB_MERGE_C R21, R21, R22, RZ ;  /* 0x000000161515723e */ /* 0x000fc600048060ff */
[----:B------:R-:W-:Y:S04]  /*342d0*/  STL [R1+0x994], R152 ;  /* 0x0009949801007387 */ /* 0x000fe80000100800 */
[----:B------:R0:W-:Y:S01]  /*342e0*/  STL [R1+0xdec], R2 ;  /* 0x000dec0201007387 */ /* 0x0001e20000100800 */
[----:B------:R-:W-:-:S03]  /*342f0*/  F2FP.SATFINITE.E5M2.F32.PACK_AB_MERGE_C R19, R19, R20, RZ ;  /* 0x000000141313723e */ /* 0x000fc600048060ff */
[----:B------:R-:W-:Y:S01]  /*34300*/  STL [R1+0x95c], R23 ;  /* 0x00095c1701007387 */ /* 0x000fe20000100800 */
[----:B------:R-:W-:Y:S01]  /*34310*/  F2FP.SATFINITE.E5M2.F32.PACK_AB_MERGE_C R17, R17, R18, RZ ;  /* 0x000000121111723e */ /* 0x000fe200048060ff */
[----:B0-----:R-:W-:Y:S01]  /*34320*/  VIADD R2, R2, UR5 ;  /* 0x0000000502027c36 */ /* 0x001fe20008000000 */
[----:B------:R-:W-:Y:S01]  /*34330*/  ULDC UR5, c[0x0][0x248] ;  /* 0x0000920000057ab9 */ /* 0x000fe20000000800 */
[----:B------:R-:W-:Y:S01]  /*34340*/  STL [R1+0xa08], R21 ;  /* 0x000a081501007387 */ /* 0x000fe20000100800 */
[----:B------:R-:W-:-:S03]  /*34350*/  F2FP.SATFINITE.E5M2.F32.PACK_AB_MERGE_C R10, R10, R12, RZ ;  /* 0x0000000c0a0a723e */ /* 0x000fc600048060ff */
[----:B------:R0:W-:Y:S04]  /*34360*/  STL [R1+0xde4], R2 ;  /* 0x000de40201007387 */ /* 0x0001e80000100800 */
        /* <DEDUP_REMOVED lines=54> */
[----:B---3--:R-:W-:-:S03]  /*346d0*/  F2FP.SATFINITE.E5M2.F32.PACK_AB_MERGE_C R152, R165, R166, RZ ;  /* 0x000000a6a598723e */ /* 0x008fc600048060ff */
[----:B------:R-:W-:Y:S04]  /*346e0*/  STL [R1+0xdc4], R2 ;  /* 0x000dc40201007387 */ /* 0x000fe80000100800 */
[----:B------:R0:W-:Y:S02]  /*346f0*/  STL [R1+0x9c8], R152 ;  /* 0x0009c89801007387 */ /* 0x0001e40000100800 */
[----:B0-----:R-:W-:Y:S02]  /*34700*/  F2FP.SATFINITE.E5M2.F32.PACK_AB_MERGE_C R152, R10, R12, RZ ;  /* 0x0000000c0a98723e */ /* 0x001fe400048060ff */
[----:B------:R-:W3:Y:S04]  /*34710*/  LDL.LU R12, [R1] ;  /* 0x00000000010c7983 */ /* 0x000ee80000300800 */
[----:B------:R-:W3:Y:S01]  /*34720*/  LDL.LU R10, [R1+0x4] ;  /* 0x00000400010a7983 */ /* 0x000ee20000300800 */
[----:B------:R-:W-:Y:S01]  /*34730*/  VIADD R2, R2, UR5 ;  /* 0x0000000502027c36 */ /* 0x000fe20008000000 */
[----:B------:R-:W-:-:S02]  /*34740*/  ULDC UR5, c[0x0][0x248] ;  /* 0x0000920000057ab9 */ /* 0x000fc40000000800 */
[----:B------:R0:W-:Y:S04]  /*34750*/  STL [R1+0x988], R152 ;  /* 0x0009889801007387 */ /* 0x0001e80000100800 */
[----:B------:R1:W-:Y:S01]  /*34760*/  STL [R1+0xdbc], R2 ;  /* 0x000dbc0201007387 */ /* 0x0003e20000100800 */
[----:B0-----:R-:W-:Y:S01]  /*34770*/  F2FP.SATFINITE.E5M2.F32.PACK_AB_MERGE_C R152, R163, R164, RZ ;  /* 0x000000a4a398723e */ /* 0x001fe200048060ff */
[----:B-1----:R-:W-:-:S04]  /*34780*/  VIADD R2, R2, UR5 ;  /* 0x0000000502027c36 */ /* 0x002fc80008000000 */
[----:B------:R0:W-:Y:S01]  /*34790*/  STL [R1+0x950], R152 ;  /* 0x0009509801007387 */ /* 0x0001e20000100800 */
[----:B------:R-:W-:Y:S01]  /*347a0*/  ULDC UR5, c[0x0][0x248] ;  /* 0x0000920000057ab9 */ /* 0x000fe20000000800 */
[----:B--2---:R-:W-:-:S05]  /*347b0*/  F2FP.SATFINITE.E5M2.F32.PACK_AB_MERGE_C R153, R161, R162, RZ ;  /* 0x000000a2a199723e */ /* 0x004fca00048060ff */
[----:B------:R-:W-:Y:S01]  /*347c0*/  STL [R1+0x9fc], R153 ;  /* 0x0009fc9901007387 */ /* 0x000fe20000100800 */
[----:B0-----:R-:W-:-:S03]  /*347d0*/  F2FP.SATFINITE.E5M2.F32.PACK_AB_MERGE_C R152, R159, R160, RZ ;  /* 0x000000a09f98723e */ /* 0x001fc600048060ff */
[----:B------:R0:W-:Y:S04]  /*347e0*/  STL [R1+0xdb4], R2 ;  /* 0x000db40201007387 */ /* 0x0001e80000100800 */
[----:B------:R1:W-:Y:S01]  /*347f0*/  STL [R1+0x9c4], R152 ;  /* 0x0009c49801007387 */ /* 0x0003e20000100800 */
[----:B0-----:R-:W-:Y:S01]  /*34800*/  VIADD R2, R2, UR5 ;  /* 0x0000000502027c36 */ /* 0x001fe20008000000 */
[----:B------:R-:W-:Y:S01]  /*34810*/  ULDC UR5, c[0x0][0x248] ;  /* 0x0000920000057ab9 */ /* 0x000fe20000000800 */
[----:B-1----:R-:W-:Y:S02]  /*34820*/  F2FP.SATFINITE.E5M2.F32.PACK_AB_MERGE_C R152, R157, R158, RZ ;  /* 0x0000009e9d98723e */ /* 0x002fe400048060ff */
[----:B------:R-:W-:-:S03]  /*34830*/  F2FP.SATFINITE.E5M2.F32.PACK_AB_MERGE_C R23, R23, R156, RZ ;  /* 0x0000009c1717723e */ /* 0x000fc600048060ff */
[----:B------:R-:W-:Y:S04]  /*34840*/  STL [R1+0x984], R152 ;  /* 0x0009849801007387 */ /* 0x000fe80000100800 */
[----:B------:R0:W-:Y:S01]  /*34850*/  STL [R1+0xdac], R2 ;  /* 0x000dac0201007387 */ /* 0x0001e20000100800 */
[----:B------:R-:W-:-:S03]  /*34860*/  F2FP.SATFINITE.E5M2.F32.PACK_AB_MERGE_C R21, R21, R22, RZ ;  /* 0x000000161515723e */ /* 0x000fc600048060ff */
[----:B------:R-:W-:Y:S01]  /*34870*/  STL [R1+0x94c], R23 ;  /* 0x00094c1701007387 */ /* 0x000fe20000100800 */
[----:B0-----:R-:W-:Y:S01]  /*34880*/  VIADD R2, R2, UR5 ;  /* 0x0000000502027c36 */ /* 0x001fe20008000000 */
[----:B------:R-:W-:Y:S01]  /*34890*/  ULDC UR5, c[0x0][0x248] ;  /* 0x0000920000057ab9 */ /* 0x000fe20000000800 */
[----:B------:R-:W-:Y:S01]  /*348a0*/  F2FP.SATFINITE.E5M2.F32.PACK_AB_MERGE_C R19, R19, R20, RZ ;  /* 0x000000141313723e */ /* 0x000fe200048060ff */
[----:B------:R-:W-:Y:S01]  /*348b0*/  STL [R1+0x9f8], R21 ;  /* 0x0009f81501007387 */ /* 0x000fe20000100800 */
[----:B------:R-:W-:-:S03]  /*348c0*/  F2FP.SATFINITE.E5M2.F32.PACK_AB_MERGE_C R17, R17, R18, RZ ;  /* 0x000000121111723e */ /* 0x000fc600048060ff */
[----:B------:R0:W-:Y:S04]  /*348d0*/  STL [R1+0xda4], R2 ;  /* 0x000da40201007387 */ /* 0x0001e80000100800 */
[----:B------:R-:W-:Y:S01]  /*348e0*/  STL [R1+0x9c0], R19 ;  /* 0x0009c01301007387 */ /* 0x000fe20000100800 */
[----:B------:R-:W-:Y:S01]  /*348f0*/  F2FP.SATFINITE.E5M2.F32.PACK_AB_MERGE_C R14, R14, R16, RZ ;  /* 0x000000100e0e723e */ /* 0x000fe200048060ff */
[----:B0-----:R-:W-:Y:S02]  /*34900*/  VIADD R2, R2, UR5 ;  /* 0x0000000502027c36 */ /* 0x001fe40008000000 */
        /* <DEDUP_REMOVED lines=17> */
[----:B------:R-:W4:Y:S01]  /*34a20*/  LDL.LU R164, [R1+0x30] ;  /* 0x0000300001a47983 */ /* 0x000f220000300800 */
[----:B---3--:R-:W-:-:S03]  /*34a30*/  F2FP.SATFINITE.E5M2.F32.PACK_AB_MERGE_C R10, R10, R12, RZ ;  /* 0x0000000c0a0a723e */ /* 0x008fc600048060ff */
        /* <DEDUP_REMOVED lines=17> */
[----:B-1----:R-:W3:Y:S04]  /*34b50*/  LDL.LU R14, [R1+0x74] ;  /* 0x00007400010e7983 */ /* 0x002ee80000300800 */
[----:B------:R-:W3:Y:S04]  /*34b60*/  LDL.LU R12, [R1+0x78] ;  /* 0x00007800010c7983 */ /* 0x000ee80000300800 */
[----:B0-----:R-:W3:Y:S01]  /*34b70*/  LDL.LU R10, [R1+0x7c] ;  /* 0x00007c00010a7983 */ /* 0x001ee20000300800 */
[----:B------:R-:W-:Y:S01]  /*34b80*/  VIADD R2, R2, UR5 ;  /* 0x0000000502027c36 */ /* 0x000fe20008000000 */
[----:B------:R-:W-:Y:S01]  /*34b90*/  ULDC UR5, c[0x0][0x248] ;  /* 0x0000920000057ab9 */ /* 0x000fe20000000800 */
[----:B--2---:R-:W-:-:S05]  /*34ba0*/  F2FP.SATFINITE.E5M2.F32.PACK_AB_MERGE_C R152, R173, R174, RZ ;  /* 0x000000aead98723e */ /* 0x004fca00048060ff */
[----:B------:R0:W-:Y:S01]  /*34bb0*/  STL [R1+0x490], R152 ;  /* 0x0004909801007387 */ /* 0x0001e20000100800 */
[----:B----4-:R-:W-:-:S05]  /*34bc0*/  F2FP.SATFINITE.E5M2.F32.PACK_AB_MERGE_C R153, R171, R172, RZ ;  /* 0x000000acab99723e */ /* 0x010fca00048060ff */
        /* <DEDUP_REMOVED lines=10> */
[----:B---3--:R-:W-:-:S03]  /*34c70*/  F2FP.SATFINITE.E5M2.F32.PACK_AB_MERGE_C R153, R163, R164, RZ ;  /* 0x000000a4a399723e */ /* 0x008fc600048060ff */
[----:B------:R-:W-:Y:S01]  /*34c80*/  STL [R1+0x1030], R232 ;  /* 0x001030e801007387 */ /* 0x000fe20000100800 */
[----:B0-----:R-:W-:Y:S01]  /*34c90*/  VIADD R2, R2, UR5 ;  /* 0x0000000502027c36 */ /* 0x001fe20008000000 */
[----:B------:R-:W-:Y:S01]  /*34ca0*/  ULDC UR5, c[0x0][0x248] ;  /* 0x0000920000057ab9 */ /* 0x000fe20000000800 */
[----:B------:R-:W-:Y:S01]  /*34cb0*/  F2FP.SATFINITE.E5M2.F32.PACK_AB_MERGE_C R152, R161, R162, RZ ;  /* 0x000000a2a198723e */ /* 0x000fe200048060ff */
[----:B------:R0:W-:Y:S04]  /*34cc0*/  STL [R1+0x478], R153 ;  /* 0x0004789901007387 */ /* 0x0001e80000100800 */
[----:B------:R1:W-:Y:S01]  /*34cd0*/  STL [R1+0xd58], R2 ;  /* 0x000d580201007387 */ /* 0x0003e20000100800 */
[----:B0-----:R-:W-:-:S03]  /*34ce0*/  F2FP.SATFINITE.E5M2.F32.PACK_AB_MERGE_C R153, R159, R160, RZ ;  /* 0x000000a09f99723e */ /* 0x001fc600048060ff */
[----:B------:R0:W-:Y:S01]  /*34cf0*/  STL [R1+0x474], R152 ;  /* 0x0004749801007387 */ /* 0x0001e20000100800 */
[----:B-1----:R-:W-:Y:S01]  /*34d00*/  VIADD R2, R2, UR5 ;  /* 0x0000000502027c36 */ /* 0x002fe20008000000 */
[----:B------:R-:W-:Y:S02]  /*34d10*/  ULDC UR5, c[0x0][0x248] ;  /* 0x0000920000057ab9 */ /* 0x000fe40000000800 */
[----:B------:R-:W-:Y:S04]  /*34d20*/  STL [R1+0x4a8], R153 ;  /* 0x0004a89901007387 */ /* 0x000fe80000100800 */
[----:B------:R1:W-:Y:S01]  /*34d30*/  STL [R1+0xd40], R2 ;  /* 0x000d400201007387 */ /* 0x0003e20000100800 */
[----:B0-----:R-:W-:Y:S02]  /*34d40*/  F2FP.SATFINITE.E5M2.F32.PACK_AB_MERGE_C R152, R157, R158, RZ ;  /* 0x0000009e9d98723e */ /* 0x001fe400048060ff */
[----:B------:R-:W-:-:S03]  /*34d50*/  F2FP.SATFINITE.E5M2.F32.PACK_AB_MERGE_C R23, R23, R156, RZ ;  /* 0x0000009c1717723e */ /* 0x000fc600048060ff */
[----:B------:R-:W-:Y:S01]  /*34d60*/  STL [R1+0x4a0], R152 ;  /* 0x0004a09801007387 */ /* 0x000fe20000100800 */
[----:B-1----:R-:W-:Y:S01]  /*34d70*/  VIADD R2, R2, UR5 ;  /* 0x0000000502027c36 */ /* 0x002fe20008000000 */
[----:B------:R-:W-:Y:S01]  /*34d80*/  ULDC UR5, c[0x0][0x248] ;  /* 0x0000920000057ab9 */ /* 0x000fe20000000800 */
[----:B------:R-:W-:Y:S01]  /*34d90*/  F2FP.SATFINITE.E5M2.F32.PACK_AB_MERGE_C R21, R21, R22, RZ ;  /* 0x000000161515723e */ /* 0x000fe200048060ff */
[----:B------:R-:W-:Y:S04]  /*34da0*/  STL [R1+0x498], R23 ;  /* 0x0004981701007387 */ /* 0x000fe80000100800 */
[----:B------:R0:W-:Y:S01]  /*34db0*/  STL [R1+0xd30], R2 ;  /* 0x000d300201007387 */ /* 0x0001e20000100800 */
[----:B------:R-:W-:-:S03]  /*34dc0*/  F2FP.SATFINITE.E5M2.F32.PACK_AB_MERGE_C R19, R19, R20, RZ ;  /* 0x000000141313723e */ /* 0x000fc600048060ff */
[----:B------:R-:W-:Y:S01]  /*34dd0*/  STL [R1+0x48c], R21 ;  /* 0x00048c1501007387 */ /* 0x000fe20000100800 */
[----:B0-----:R-:W-:Y:S01]  /*34de0*/  VIADD R2, R2, UR5 ;  /* 0x0000000502027c36 */ /* 0x001fe20008000000 */
[----:B------:R-:W-:Y:S01]  /*34df0*/  ULDC UR5, c[0x0][0x248] ;  /* 0x0000920000057ab9 */ /* 0x000fe20000000800 */
[----:B------:R-:W-:Y:S01]  /*34e00*/  F2FP.SATFINITE.E5M2.F32.PACK_AB_MERGE_C R17, R17, R18, RZ ;  /* 0x000000121111723e */ /* 0x000fe200048060ff */
[----:B------:R-:W-:Y:S04]  /*34e10*/  STL [R1+0x4b8], R19 ;  /* 0x0004b81301007387 */ /* 0x000fe80000100800 */
[----:B------:R0:W-:Y:S01]  /*34e20*/  STL [R1+0xd20], R2 ;  /* 0x000d200201007387 */ /* 0x0001e20000100800 */
[----:B------:R-:W-:-:S03]  /*34e30*/  F2FP.SATFINITE.E5M2.F32.PACK_AB_MERGE_C R14, R14, R16, RZ ;  /* 0x000000100e0e723e */ /* 0x000fc600048060ff */
[----:B------:R-:W-:Y:S01]  /*34e40*/  STL [R1+0x4b0], R17 ;  /* 0x0004b01101007387 */ /* 0x000fe20000100800 */
[----:B------:R-:W-:Y:S01]  /*34e50*/  F2FP.SATFINITE.E5M2.F32.PACK_AB_MERGE_C R10, R10, R12, RZ ;  /* 0x0000000c0a0a723e */ /* 0x000fe200048060ff */
[----:B0-----:R-:W-:Y:S02]  /*34e60*/  VIADD R2, R2, UR5 ;  /* 0x0000000502027c36 */ /* 0x001fe40008000000 */
[----:B------:R-:W-:Y:S01]  /*34e70*/  STL [R1+0x4a4], R14 ;  /* 0x0004a40e01007387 */ /* 0x000fe20000100800 */
[----:B------:R-:W-:-:S03]  /*34e80*/  ULDC UR5, c[0x0][0x248] ;  /* 0x0000920000057ab9 */ /* 0x000fc60000000800 */
[----:B------:R0:W-:Y:S04]  /*34e90*/  STL [R1+0xd08], R2 ;  /* 0x000d080201007387 */ /* 0x0001e80000100800 */
[----:B------:R1:W-:Y:S04]  /*34ea0*/  STL [R1+0x49c], R10 ;  /* 0x00049c0a01007387 */ /* 0x0003e80000100800 */
[----:B------:R-:W2:Y:S04]  /*34eb0*/  LDL.LU R176, [R1+0x80] ;  /* 0x0000800001b07983 */ /* 0x000ea80000300800 */
[----:B------:R-:W2:Y:S01]  /*34ec0*/  LDL.LU R175, [R1+0x84] ;  /* 0x0000840001af7983 */ /* 0x000ea20000300800 */
[----:B0-----:R-:W-:Y:S01]  /*34ed0*/  VIADD R2, R2, UR5 ;  /* 0x0000000502027c36 */ /* 0x001fe20008000000 */
[----:B------:R-:W-:-:S02]  /*34ee0*/  ULDC UR5, c[0x0][0x248] ;  /* 0x0000920000057ab9 */ /* 0x000fc40000000800 */
[----:B------:R-:W3:Y:S04]  /*34ef0*/  LDL.LU R174, [R1+0x88] ;  /* 0x0000880001ae7983 */ /* 0x000ee80000300800 */
        /* <DEDUP_REMOVED lines=30> */
[----:B0-----:R-:W-:Y:S01]  /*350e0*/  VIADD R2, R2, UR5 ;  /* 0x0000000502027c36 */ /* 0x001fe20008000000 */
[----:B------:R-:W-:Y:S01]  /*350f0*/  ULDC UR5, c[0x0][0x248] ;  /* 0x0000920000057ab9 */ /* 0x000fe20000000800 */
[----:B--2---:R-:W-:-:S05]  /*35100*/  F2FP.SATFINITE.E5M2.F32.PACK_AB_MERGE_C R153, R175, R176, RZ ;  /* 0x000000b0af99723e */ /* 0x004fca00048060ff */
[----:B------:R4:W-:Y:S01]  /*35110*/  STL [R1+0x4c8], R153 ;  /* 0x0004c89901007387 */ /* 0x0009e20000100800 */
[----:B---3--:R-:W-:Y:S02]  /*35120*/  F2FP.SATFINITE.E5M2.F32.PACK_AB_MERGE_C R152, R173, R174, RZ ;  /* 0x000000aead98723e */ /* 0x008fe400048060ff */
[----:B----4-:R-:W-:-:S03]  /*35130*/  F2FP.SATFINITE.E5M2.F32.PACK_AB_MERGE_C R153, R171, R172, RZ ;  /* 0x000000acab99723e */ /* 0x010fc600048060ff */
[----:B------:R0:W-:Y:S04]  /*35140*/  STL [R1+0x4c0], R152 ;  /* 0x0004c09801007387 */ /* 0x0001e80000100800 */
[----:B------:R-:W-:Y:S04]  /*35150*/  STL [R1+0x4b4], R153 ;  /* 0x0004b49901007387 */ /* 0x000fe80000100800 */
[----:B------:R1:W-:Y:S01]  /*35160*/  STL [R1+0xce8], R2 ;  /* 0x000ce80201007387 */ /* 0x0003e20000100800 */
[----:B0-----:R-:W-:Y:S01]  /*35170*/  F2FP.SATFINITE.E5M2.F32.PACK_AB_MERGE_C R152, R169, R170, RZ ;  /* 0x000000aaa998723e */ /* 0x001fe200048060ff */
[----:B-1----:R-:W-:Y:S01]  /*35180*/  VIADD R2, R2, UR5 ;  /* 0x0000000502027c36 */ /* 0x002fe20008000000 */
[----:B------:R-:W-:-:S03]  /*35190*/  F2FP.SATFINITE.E5M2.F32.PACK_AB_MERGE_C R153, R167, R168, RZ ;  /* 0x000000a8a799723e */ /* 0x000fc600048060ff */
[----:B------:R0:W-:Y:S01]  /*351a0*/  STL [R1+0x4ac], R152 ;  /* 0x0004ac9801007387 */ /* 0x0001e20000100800 */
[----:B------:R-:W-:-:S03]  /*351b0*/  ULDC UR5, c[0x0][0x248] ;  /* 0x0000920000057ab9 */ /* 0x000fc60000000800 */
[----:B------:R1:W-:Y:S04]  /*351c0*/  STL [R1+0x4d8], R153 ;  /* 0x0004d89901007387 */ /* 0x0003e80000100800 */
[----:B------:R2:W-:Y:S01]  /*351d0*/  STL [R1+0xcd8], R2 ;  /* 0x000cd80201007387 */ /* 0x0005e20000100800 */
[----:B0-----:R-:W-:Y:S02]  /*351e0*/  F2FP.SATFINITE.E5M2.F32.PACK_AB_MERGE_C R152, R165, R166, RZ ;  /* 0x000000a6a598723e */ /* 0x001fe400048060ff */
[----:B-1----:R-:W-:Y:S01]  /*351f0*/  F2FP.SATFINITE.E5M2.F32.PACK_AB_MERGE_C R153, R163, R164, RZ ;  /* 0x000000a4a399723e */ /* 0x002fe200048060ff */
[----:B--2---:R-:W-:Y:S02]  /*35200*/  VIADD R2, R2, UR5 ;  /* 0x0000000502027c36 */ /* 0x004fe40008000000 */
[----:B------:R0:W-:Y:S01]  /*35210*/  STL [R1+0x4d0], R152 ;  /* 0x0004d09801007387 */ /* 0x0001e20000100800 */
[----:B------:R-:W-:-:S03]  /*35220*/  ULDC UR5, c[0x0][0x248] ;  /* 0x0000920000057ab9 */ /* 0x000fc60000000800 */
        /* <DEDUP_REMOVED lines=203> */
[----:B------:R-:W-:Y:S01]  /*35ee0*/  F2FP.SATFINITE.E5M2.F32.PACK_AB_MERGE_C R10, R10, R12, RZ ;  /* 0x0000000c0a0a723e */ /* 0x000fe200048060ff */
[----:B------:R-:W-:Y:S01]  /*35ef0*/  ULDC UR5, c[0x0][0x248] ;  /* 0x0000920000057ab9 */ /* 0x000fe20000000800 */
[----:B------:R-:W-:Y:S01]  /*35f00*/  STL [R1+0x564], R14 ;  /* 0x0005640e01007387 */ /* 0x000fe20000100800 */
[----:B------:R-:W-:-:S03]  /*35f10*/  F2FP.SATFINITE.E5M2.F32.PACK_AB_MERGE_C R12, R25, R24, RZ ;  /* 0x00000018190c723e */ /* 0x000fc600048060ff */
[----:B------:R0:W-:Y:S04]  /*35f20*/  STL [R1+0xcb4], R2 ;  /* 0x000cb40201007387 */ /* 0x0001e80000100800 */
[----:B------:R1:W-:Y:S01]  /*35f30*/  STL [R1+0x55c], R10 ;  /* 0x00055c0a01007387 */ /* 0x0003e20000100800 */
[----:B0-----:R-:W-:Y:S01]  /*35f40*/  VIADD R2, R2, UR5 ;  /* 0x0000000502027c36 */ /* 0x001fe20008000000 */
[----:B------:R-:W-:Y:S01]  /*35f50*/  ULDC UR5, c[0x0][0x248] ;  /* 0x0000920000057ab9 */ /* 0x000fe20000000800 */
[----:B-1----:R-:W-:Y:S01]  /*35f60*/  F2FP.SATFINITE.E5M2.F32.PACK_AB_MERGE_C R10, R27, R26, RZ ;  /* 0x0000001a1b0a723e */ /* 0x002fe200048060ff */
[----:B------:R0:W-:Y:S04]  /*35f70*/  STL [R1+0x588], R12 ;  /* 0x0005880c01007387 */ /* 0x0001e80000100800 */
[----:B------:R1:W-:Y:S04]  /*35f80*/  STL [R1+0xcbc], R2 ;  /* 0x000cbc0201007387 */ /* 0x0003e80000100800 */
[----:B------:R2:W-:Y:S01]  /*35f90*/  STL [R1+0x580], R10 ;  /* 0x0005800a01007387 */ /* 0x0005e20000100800 */
[----:B0-----:R-:W-:Y:S01]  /*35fa0*/  F2FP.SATFINITE.E5M2.F32.PACK_AB_MERGE_C R12, R29, R28, RZ ;  /* 0x0000001c1d0c723e */ /* 0x001fe200048060ff */
[----:B-1----:R-:W-:Y:S01]  /*35fb0*/  VIADD R2, R2, UR5 ;  /* 0x0000000502027c36 */ /* 0x002fe20008000000 */
[----:B------:R-:W-:Y:S01]  /*35fc0*/  ULDC UR5, c[0x0][0x248] ;  /* 0x0000920000057ab9 */ /* 0x000fe20000000800 */
[----:B--2---:R-:W-:-:S02]  /*35fd0*/  F2FP.SATFINITE.E5M2.F32.PACK_AB_MERGE_C R10, R31, R30, RZ ;  /* 0x0000001e1f0a723e */ /* 0x004fc400048060ff */
        /* <DEDUP_REMOVED lines=186> */
[----:B-1----:R-:W-:-:S04]  /*36b80*/  VIADD R2, R2, UR5 ;  /* 0x0000000502027c36 */ /* 0x002fc80008000000 */
[----:B------:R0:W-:Y:S01]  /*36b90*/  STL [R1+0x7f4], R12 ;  /* 0x0007f40c01007387 */ /* 0x0001e20000100800 */
[----:B------:R-:W-:Y:S01]  /*36ba0*/  ULDC UR5, c[0x0][0x248] ;  /* 0x0000920000057ab9 */ /* 0x000fe20000000800 */
[----:B--2---:R-:W-:Y:S02]  /*36bb0*/  F2FP.SATFINITE.E5M2.F32.PACK_AB_MERGE_C R10, R139, R138, RZ ;  /* 0x0000008a8b0a723e */ /* 0x004fe400048060ff */
[----:B------:R1:W-:Y:S04]  /*36bc0*/  STL [R1+0xca0], R2 ;  /* 0x000ca00201007387 */ /* 0x0003e80000100800 */
[----:B------:R2:W-:Y:S04]  /*36bd0*/  STL [R1+0x7bc], R10 ;  /* 0x0007bc0a01007387 */ /* 0x0005e80000100800 */
[----:B0-----:R-:W3:Y:S01]  /*36be0*/  LDL.LU R12, [R1+0x102c] ;  /* 0x00102c00010c7983 */ /* 0x001ee20000300800 */
[----:B-1----:R-:W-:Y:S01]  /*36bf0*/  VIADD R2, R2, UR5 ;  /* 0x0000000502027c36 */ /* 0x002fe20008000000 */
[----:B------:R-:W-:Y:S01]  /*36c00*/  ULDC UR5, c[0x0][0x248] ;  /* 0x0000920000057ab9 */ /* 0x000fe20000000800 */
[----:B--2---:R-:W-:-:S02]  /*36c10*/  F2FP.SATFINITE.E5M2.F32.PACK_AB_MERGE_C R10, R141, R140, RZ ;  /* 0x0000008c8d0a723e */ /* 0x004fc400048060ff */
[----:B------:R-:W-:-:S03]  /*36c20*/  F2FP.SATFINITE.E5M2.F32.PACK_AB_MERGE_C R14, R143, R142, RZ ;  /* 0x0000008e8f0e723e */ /* 0x000fc600048060ff */
[----:B------:R0:W-:Y:S04]  /*36c30*/  STL [R1+0x5c8], R10 ;  /* 0x0005c80a01007387 */ /* 0x0001e80000100800 */
[----:B------:R1:W-:Y:S01]  /*36c40*/  STL [R1+0xc38], R2 ;  /* 0x000c380201007387 */ /* 0x0003e20000100800 */
[----:B0-----:R-:W-:-:S03]  /*36c50*/  VIADD R10, R2, UR5 ;  /* 0x00000005020a7c36 */ /* 0x001fc60008000000 */
[----:B------:R-:W-:Y:S01]  /*36c60*/  STL [R1+0x590], R14 ;  /* 0x0005900e01007387 */ /* 0x000fe20000100800 */
[----:B------:R-:W-:Y:S01]  /*36c70*/  ULDC UR5, c[0x0][0x248] ;  /* 0x0000920000057ab9 */ /* 0x000fe20000000800 */
[----:B-1----:R-:W-:-:S05]  /*36c80*/  F2FP.SATFINITE.E5M2.F32.PACK_AB_MERGE_C R2, R145, R144, RZ ;  /* 0x000000909102723e */ /* 0x002fca00048060ff */
[----:B------:R0:W-:Y:S02]  /*36c90*/  STL [R1+0x7f0], R2 ;  /* 0x0007f00201007387 */ /* 0x0001e40000100800 */
[----:B0-----:R-:W0:Y:S01]  /*36ca0*/  S2R R2, SR_TID.X ;  /* 0x0000000000027919 */ /* 0x001e220000002100 */
[----:B------:R-:W-:Y:S02]  /*36cb0*/  F2FP.SATFINITE.E5M2.F32.PACK_AB_MERGE_C R14, R147, R146, RZ ;  /* 0x00000092930e723e */ /* 0x000fe400048060ff */
[----:B------:R-:W-:Y:S01]  /*36cc0*/  F2FP.SATFINITE.E5M2.F32.PACK_AB_MERGE_C R16, R149, R148, RZ ;  /* 0x000000949510723e */ /* 0x000fe200048060ff */
[----:B------:R-:W-:Y:S04]  /*36cd0*/  STL [R1+0xc10], R10 ;  /* 0x000c100a01007387 */ /* 0x000fe80000100800 */
[----:B------:R1:W-:Y:S04]  /*36ce0*/  STL [R1+0x7b8], R14 ;  /* 0x0007b80e01007387 */ /* 0x0003e80000100800 */
[----:B------:R-:W-:Y:S01]  /*36cf0*/  STL [R1+0x5c4], R16 ;  /* 0x0005c41001007387 */ /* 0x000fe20000100800 */
[----:B-1----:R-:W-:Y:S01]  /*36d00*/  VIADD R14, R10, UR5 ;  /* 0x000000050a0e7c36 */ /* 0x002fe20008000000 */
[----:B------:R-:W-:-:S04]  /*36d10*/  ULDC UR5, c[0x0][0x248] ;  /* 0x0000920000057ab9 */ /* 0x000fc80000000800 */
[----:B------:R1:W-:Y:S02]  /*36d20*/  STL [R1+0xb94], R14 ;  /* 0x000b940e01007387 */ /* 0x0003e40000100800 */
[----:B-1----:R-:W-:Y:S01]  /*36d30*/  VIADD R14, R14, UR5 ;  /* 0x000000050e0e7c36 */ /* 0x002fe20008000000 */
[----:B------:R-:W-:Y:S01]  /*36d40*/  ULDC UR5, c[0x0][0x248] ;  /* 0x0000920000057ab9 */ /* 0x000fe20000000800 */
[C---:B0-----:R-:W-:Y:S02]  /*36d50*/  IMAD.SHL.U32 R10, R2.reuse, 0x10, RZ ;  /* 0x00000010020a7824 */ /* 0x041fe400078e00ff */
[----:B------:R-:W-:Y:S01]  /*36d60*/  IMAD.SHL.U32 R2, R2, 0x40, RZ ;  /* 0x0000004002027824 */ /* 0x000fe200078e00ff */
[----:B------:R0:W-:Y:S02]  /*36d70*/  STL [R1+0xb90], R14 ;  /* 0x000b900e01007387 */ /* 0x0001e40000100800 */
[----:B------:R-:W-:Y:S02]  /*36d80*/  LOP3.LUT R10, R10, 0xf0, RZ, 0xc0, !PT ;  /* 0x000000f00a0a7812 */ /* 0x000fe400078ec0ff */
[----:B------:R-:W-:Y:S01]  /*36d90*/  LOP3.LUT R2, R2, 0x400, RZ, 0xc0, !PT ;  /* 0x0000040002027812 */ /* 0x000fe200078ec0ff */
[----:B0-----:R-:W-:Y:S01]  /*36da0*/  VIADD R14, R14, UR5 ;  /* 0x000000050e0e7c36 */ /* 0x001fe20008000000 */
[----:B------:R-:W-:Y:S01]  /*36db0*/  ULDC UR5, c[0x0][0x248] ;  /* 0x0000920000057ab9 */ /* 0x000fe20000000800 */
[----:B------:R-:W-:-:S03]  /*36dc0*/  F2FP.SATFINITE.E5M2.F32.PACK_AB_MERGE_C R16, R151, R150, RZ ;  /* 0x000000969710723e */ /* 0x000fc600048060ff */
[----:B------:R0:W-:Y:S01]  /*36dd0*/  STL [R1+0xbbc], R14 ;  /* 0x000bbc0e01007387 */ /* 0x0001e20000100800 */
[----:B------:R-:W-:Y:S02]  /*36de0*/  IADD3 R232, R2, UR4, R10 ;  /* 0x0000000402e87c10 */ /* 0x000fe4000fffe00a */
[----:B------:R-:W-:Y:S01]  /*36df0*/  MOV R2, UR4 ;  /* 0x0000000400027c02 */ /* 0x000fe20008000f00 */
[----:B------:R-:W-:Y:S01]  /*36e00*/  STL [R1+0x58c], R16 ;  /* 0x00058c1001007387 */ /* 0x000fe20000100800 */
[----:B---3--:R-:W-:Y:S01]  /*36e10*/  ISETP.GE.AND P6, PT, R12, UR6, PT ;  /* 0x000000060c007c0c */ /* 0x008fe2000bfc6270 */
[----:B0-----:R-:W-:Y:S01]  /*36e20*/  VIADD R14, R14, UR5 ;  /* 0x000000050e0e7c36 */ /* 0x001fe20008000000 */
[----:B------:R-:W-:Y:S01]  /*36e30*/  ULDC UR5, c[0x0][0x248] ;  /* 0x0000920000057ab9 */ /* 0x000fe20000000800 */
[----:B------:R-:W-:Y:S01]  /*36e40*/  STL [R1+0x1040], R232 ;  /* 0x001040e801007387 */ /* 0x000fe20000100800 */
[----:B------:R-:W-:Y:S01]  /*36e50*/  ULDC UR6, c[0x0][0x22c] ;  /* 0x00008b0000067ab9 */ /* 0x000fe20000000800 */
[----:B------:R-:W-:Y:S01]  /*36e60*/  VIADD R10, R14, UR5 ;  /* 0x000000050e0a7c36 */ /* 0x000fe20008000000 */
[----:B------:R-:W-:Y:S01]  /*36e70*/  ULDC UR5, c[0x0][0x248] ;  /* 0x0000920000057ab9 */ /* 0x000fe20000000800 */
[----:B------:R0:W-:Y:S01]  /*36e80*/  STL [R1+0xbb8], R14 ;  /* 0x000bb80e01007387 */ /* 0x0001e20000100800 */
[----:B------:R-:W-:Y:S01]  /*36e90*/  VIADD R248, R0, 0x19d ;  /* 0x0000019d00f87836 */ /* 0x000fe20000000000 */
[----:B------:R-:W-:-:S02]  /*36ea0*/  ULDC UR4, c[0x0][0x22c] ;  /* 0x00008b0000047ab9 */ /* 0x000fc40000000800 */
[----:B------:R-:W-:Y:S04]  /*36eb0*/  STL [R1+0x46c], R2 ;  /* 0x00046c0201007387 */ /* 0x000fe80000100800 */
[----:B------:R1:W-:Y:S01]  /*36ec0*/  STL [R1+0xc14], R10 ;  /* 0x000c140a01007387 */ /* 0x0003e20000100800 */
[----:B0-----:R-:W-:Y:S01]  /*36ed0*/  VIADD R14, R10, UR5 ;  /* 0x000000050a0e7c36 */ /* 0x001fe20008000000 */
[----:B------:R-:W-:Y:S01]  /*36ee0*/  ULDC UR5, c[0x0][0x248] ;  /* 0x0000920000057ab9 */ /* 0x000fe20000000800 */
[----:B-1----:R-:W-:-:S03]  /*36ef0*/  VIADD R10, R0, 0xb1 ;  /* 0x000000b1000a7836 */ /* 0x002fc60000000000 */
[----:B------:R0:W-:Y:S01]  /*36f00*/  STL [R1+0xc3c], R14 ;  /* 0x000c3c0e01007387 */ /* 0x0001e20000100800 */
[----:B------:R-:W-:Y:S01]  /*36f10*/  VIADD R2, R0, 0x1ff ;  /* 0x000001ff00027836 */ /* 0x000fe20000000000 */
[----:B------:R-:W-:Y:S01]  /*36f20*/  ISETP.LT.AND P0, PT, R10, UR7, !P6 ;  /* 0x000000070a007c0c */ /* 0x000fe2000f701270 */
[----:B0-----:R-:W-:Y:S01]  /*36f30*/  VIADD R14, R14, UR5 ;  /* 0x000000050e0e7c36 */ /* 0x001fe20008000000 */
[----:B------:R-:W-:Y:S02]  /*36f40*/  ULDC UR5, c[0x0][0x248] ;  /* 0x0000920000057ab9 */ /* 0x000fe40000000800 */
[----:B------:R-:W-:Y:S01]  /*36f50*/  ISETP.LT.AND P5, PT, R2, UR8, !P6 ;  /* 0x0000000802007c0c */ /* 0x000fe2000f7a1270 */
[----:B------:R-:W-:Y:S01]  /*36f60*/  VIADD R2, R0, 0xb0 ;  /* 0x000000b000027836 */ /* 0x000fe20000000000 */
[----:B------:R-:W-:Y:S01]  /*36f70*/  ULDC UR8, c[0x0][0x22c] ;  /* 0x00008b0000087ab9 */ /* 0x000fe20000000800 */
[----:B------:R0:W-:Y:S06]  /*36f80*/  STL [R1+0xca4], R14 ;  /* 0x000ca40e01007387 */ /* 0x0001ec0000100800 */
[----:B------:R-:W-:-:S02]  /*36f90*/  @P0 LOP3.LUT R3, R3, 0x1000000, RZ, 0xfc, !PT ;  /* 0x0100000003030812 */ /* 0x000fc400078efcff */
[----:B------:R-:W-:Y:S01]  /*36fa0*/  ISETP.LT.AND P0, PT, R2, UR6, !P6 ;  /* 0x0000000602007c0c */ /* 0x000fe2000f701270 */
[----:B0-----:R-:W-:Y:S01]  /*36fb0*/  VIADD R14, R14, UR5 ;  /* 0x000000050e0e7c36 */ /* 0x001fe20008000000 */
[----:B------:R-:W-:Y:S01]  /*36fc0*/  ULDC UR5, c[0x0][0x248] ;  /* 0x0000920000057ab9 */ /* 0x000fe20000000800 */
[----:B------:R-:W-:Y:S01]  /*36fd0*/  VIADD R2, R0, 0xaf ;  /* 0x000000af00027836 */ /* 0x000fe20000000000 */
[----:B------:R-:W-:Y:S01]  /*36fe0*/  LOP3.LUT R3, R3, 0xff7fffff, RZ, 0xc0, !PT ;  /* 0xff7fffff03037812 */ /* 0x000fe200078ec0ff */
[----:B------:R-:W-:Y:S01]  /*36ff0*/  VIADD R10, R14, UR5 ;  /* 0x000000050e0a7c36 */ /* 0x000fe20008000000 */
[----:B------:R-:W-:Y:S01]  /*37000*/  STL [R1+0xccc], R14 ;  /* 0x000ccc0e01007387 */ /* 0x000fe20000100800 */
[----:B------:R-:W-:Y:S01]  /*37010*/  ULDC UR5, c[0x0][0x248] ;  /* 0x0000920000057ab9 */ /* 0x000fe20000000800 */
[----:B------:R-:W-:Y:S02]  /*37020*/  ULDC UR6, c[0x0][0x22c] ;  /* 0x00008b0000067ab9 */ /* 0x000fe40000000800 */
[----:B------:R0:W-:Y:S03]  /*37030*/  STL [R1+0xd1c], R10 ;  /* 0x000d1c0a01007387 */ /* 0x0001e60000100800 */
[----:B------:R-:W-:Y:S01]  /*37040*/  @P0 LOP3.LUT R3, R3, 0x800000, RZ, 0xfc, !PT ;  /* 0x0080000003030812 */ /* 0x000fe200078efcff */
[----:B0-----:R-:W-:Y:S01]  /*37050*/  VIADD R10, R10, UR5 ;  /* 0x000000050a0a7c36 */ /* 0x001fe20008000000 */
[----:B------:R-:W-:-:S04]  /*37060*/  ULDC UR5, c[0x0][0x248] ;  /* 0x0000920000057ab9 */ /* 0x000fc80000000800 */
[----:B------:R0:W-:Y:S01]  /*37070*/  STL [R1+0xd4c], R10 ;  /* 0x000d4c0a01007387 */ /* 0x0001e20000100800 */
[----:B------:R-:W-:Y:S01]  /*37080*/  ISETP.LT.AND P0, PT, R2, UR6, !P6 ;  /* 0x0000000602007c0c */ /* 0x000fe2000f701270 */
[----:B------:R-:W-:Y:S01]  /*37090*/  ULDC UR6, c[0x0][0x248] ;  /* 0x0000920000067ab9 */ /* 0x000fe20000000800 */
[----:B0-----:R-:W-:Y:S01]  /*370a0*/  VIADD R10, R10, UR5 ;  /* 0x000000050a0a7c36 */ /* 0x001fe20008000000 */
[----:B------:R-:W-:-:S04]  /*370b0*/  ULDC UR5, c[0x0][0x244] ;  /* 0x0000910000057ab9 */ /* 0x000fc80000000800 */
[----:B------:R0:W-:Y:S02]  /*370c0*/  STL [R1+0xd74], R10 ;  /* 0x000d740a01007387 */ /* 0x0001e40000100800 */
[----:B0-----:R-:W-:Y:S01]  /*370d0*/  VIADD R10, R10, UR6 ;  /* 0x000000060a0a7c36 */ /* 0x001fe20008000000 */
[----:B------:R-:W-:-:S03]  /*370e0*/  ULDC UR6, c[0x0][0x248] ;  /* 0x0000920000067ab9 */ /* 0x000fc60000000800 */
[----:B------:R-:W-:Y:S01]  /*370f0*/  VIADD R14, R10, UR6 ;  /* 0x000000060a0e7c36 */ /* 0x000fe20008000000 */
[----:B------:R0:W-:Y:S01]  /*37100*/  STL [R1+0xe28], R10 ;  /* 0x000e280a01007387 */ /* 0x0001e20000100800 */
[----:B------:R-:W-:Y:S01]  /*37110*/  LOP3.LUT R3, R3, 0xffbfffff, RZ, 0xc0, !PT ;  /* 0xffbfffff03037812 */ /* 0x000fe200078ec0ff */
[----:B------:R-:W-:Y:S01]  /*37120*/  IMAD R2, R12, UR5, RZ ;  /* 0x000000050c027c24 */ /* 0x000fe2000f8e02ff */
[----:B------:R-:W-:Y:S01]  /*37130*/  ULDC UR5, c[0x0][0x248] ;  /* 0x0000920000057ab9 */ /* 0x000fe20000000800 */
[----:B------:R1:W-:Y:S01]  /*37140*/  STL [R1+0xe2c], R14 ;  /* 0x000e2c0e01007387 */ /* 0x0003e20000100800 */
[----:B------:R-:W-:-:S03]  /*37150*/  ULDC.64 UR6, c[0x0][0x220] ;  /* 0x0000880000067ab9 */ /* 0x000fc60000000a00 */
[----:B------:R-:W2:Y:S01]  /*37160*/  LDL.LU R19, [R1+0x1028] ;  /* 0x0010280001137983 */ /* 0x000ea20000300800 */
[----:B------:R-:W-:Y:S01]  /*37170*/  @P0 LOP3.LUT R3, R3, 0x400000, RZ, 0xfc, !PT ;  /* 0x0040000003030812 */ /* 0x000fe200078efcff */
[----:B------:R-:W-:Y:S01]  /*37180*/  VIADD R12, R0, 0xae ;  /* 0x000000ae000c7836 */ /* 0x000fe20000000000 */
[----:B0-----:R-:W-:Y:S01]  /*37190*/  IADD3 R10, P0, R2, UR6, RZ ;  /* 0x00000006020a7c10 */ /* 0x001fe2000ff1e0ff */
[----:B------:R-:W-:Y:S01]  /*371a0*/  ULDC UR6, c[0x0][0x248] ;  /* 0x0000920000067ab9 */ /* 0x000fe20000000800 */
[----:B-1----:R-:W-:Y:S01]  /*371b0*/  VIADD R14, R14, UR5 ;  /* 0x000000050e0e7c36 */ /* 0x002fe20008000000 */
[----:B------:R-:W-:Y:S01]  /*371c0*/  ULDC UR5, c[0x0][0x248] ;  /* 0x0000920000057ab9 */ /* 0x000fe20000000800 */
[----:B------:R-:W-:Y:S01]  /*371d0*/  ISETP.LT.AND P1, PT, R12, UR8, !P6 ;  /* 0x000000080c007c0c */ /* 0x000fe2000f721270 */
[----:B------:R-:W-:Y:S01]  /*371e0*/  VIADD R249, R0, 0x1bd ;  /* 0x000001bd00f97836 */ /* 0x000fe20000000000 */
[----:B------:R-:W-:Y:S01]  /*371f0*/  LEA.HI.X.SX32 R2, R2, UR7, 0x1, P0 ;  /* 0x0000000702027c11 */ /* 0x000fe200080f0eff */
[----:B------:R0:W-:Y:S01]  /*37200*/  STL [R1+0xe30], R14 ;  /* 0x000e300e01007387 */ /* 0x0001e20000100800 */
[----:B------:R-:W-:Y:S01]  /*37210*/  IADD3 R12, P0, R13, R10, RZ ;  /* 0x0000000a0d0c7210 */ /* 0x000fe20007f1e0ff */
[----:B------:R-:W-:Y:S01]  /*37220*/  ULDC UR7, c[0x0][0x22c] ;  /* 0x00008b0000077ab9 */ /* 0x000fe20000000800 */
[----:B------:R-:W-:Y:S01]  /*37230*/  LOP3.LUT R3, R3, 0xffdfffff, RZ, 0xc0, !PT ;  /* 0xffdfffff03037812 */ /* 0x000fe200078ec0ff */
[C---:B------:R-:W-:Y:S01]  /*37240*/  VIADD R143, R0.reuse, 0xac ;  /* 0x000000ac008f7836 */ /* 0x040fe20000000000 */
[----:B------:R-:W-:Y:S01]  /*37250*/  LEA.HI.X.SX32 R13, R13, R2, 0x1, P0 ;  /* 0x000000020d0d7211 */ /* 0x000fe200000f0eff */
[----:B------:R-:W-:Y:S01]  /*37260*/  VIADD R27, R0, 0xab ;  /* 0x000000ab001b7836 */ /* 0x000fe20000000000 */
[----:B------:R-:W-:Y:S01]  /*37270*/  ULDC UR8, c[0x0][0x22c] ;  /* 0x00008b0000087ab9 */ /* 0x000fe20000000800 */
[----:B0-----:R-:W-:Y:S01]  /*37280*/  VIADD R14, R14, UR5 ;  /* 0x000000050e0e7c36 */ /* 0x001fe20008000000 */
[----:B------:R-:W-:-:S03]  /*37290*/  ULDC UR5, c[0x0][0x248] ;  /* 0x0000920000057ab9 */ /* 0x000fc60000000800 */
[----:B------:R-:W-:Y:S01]  /*372a0*/  VIADD R16, R14, UR5 ;  /* 0x000000050e107c36 */ /* 0x000fe20008000000 */
[----:B------:R0:W-:Y:S01]  /*372b0*/  STL [R1+0xe34], R14 ;  /* 0x000e340e01007387 */ /* 0x0001e20000100800 */
[----:B------:R-:W-:Y:S02]  /*372c0*/  ULDC UR5, c[0x0][0x248] ;  /* 0x0000920000057ab9 */ /* 0x000fe40000000800 */
[----:B------:R-:W-:Y:S01]  /*372d0*/  VIADD R18, R16, UR6 ;  /* 0x0000000610127c36 */ /* 0x000fe20008000000 */
[----:B------:R1:W-:Y:S01]  /*372e0*/  STL [R1+0x1038], R12 ;  /* 0x0010380c01007387 */ /* 0x0003e20000100800 */
[----:B------:R-:W-:Y:S01]  /*372f0*/  @P1 LOP3.LUT R3, R3, 0x200000, RZ, 0xfc, !PT ;  /* 0x0020000003031812 */ /* 0x000fe200078efcff */
[----:B------:R-:W-:Y:S01]  /*37300*/  VIADD R138, R0, 0xaa ;  /* 0x000000aa008a7836 */ /* 0x000fe20000000000 */
[----:B------:R-:W-:Y:S01]  /*37310*/  ULDC UR6, c[0x0][0x22c] ;  /* 0x00008b0000067ab9 */ /* 0x000fe20000000800 */
[C---:B0-----:R-:W-:Y:S01]  /*37320*/  IADD3 R14, P0, R15.reuse, R10, RZ ;  /* 0x0000000a0f0e7210 */ /* 0x041fe20007f1e0ff */
[----:B------:R-:W-:Y:S03]  /*37330*/  STL [R1+0x1034], R13 ;  /* 0x0010340d01007387 */ /* 0x000fe60000100800 */
[----:B------:R-:W-:Y:S01]  /*37340*/  LEA.HI.X.SX32 R15, R15, R2, 0x1, P0 ;  /* 0x000000020f0f7211 */ /* 0x000fe200000f0eff */
[----:B------:R0:W-:Y:S01]  /*37350*/  STL [R1+0xe38], R16 ;  /* 0x000e381001007387 */ /* 0x0001e20000100800 */
[----:B-1----:R-:W-:Y:S01]  /*37360*/  VIADD R12, R18, UR5 ;  /* 0x00000005120c7c36 */ /* 0x002fe20008000000 */
[----:B------:R-:W-:-:S02]  /*37370*/  ULDC UR5, c[0x0][0x248] ;  /* 0x0000920000057ab9 */ /* 0x000fc40000000800 */
[----:B------:R-:W-:Y:S01]  /*37380*/  STL [R1+0x1044], R14 ;  /* 0x0010440e01007387 */ /* 0x000fe20000100800 */
[----:B0-----:R-:W-:-:S03]  /*37390*/  IADD3 R16, P0, R11, R10, RZ ;  /* 0x0000000a0b107210 */ /* 0x001fc60007f1e0ff */
[----:B------:R-:W-:Y:S01]  /*373a0*/  STL [R1+0xe3c], R18 ;  /* 0x000e3c1201007387 */ /* 0x000fe20000100800 */
[----:B------:R-:W-:-:S03]  /*373b0*/  LEA.HI.X.SX32 R17, R11, R2, 0x1, P0 ;  /* 0x000000020b117211 */ /* 0x000fc600000f0eff */
[----:B------:R-:W-:Y:S04]  /*373c0*/  STL [R1+0x103c], R15 ;  /* 0x00103c0f01007387 */ /* 0x000fe80000100800 */
[----:B------:R0:W-:Y:S04]  /*373d0*/  STL [R1+0x1048], R10 ;  /* 0x0010480a01007387 */ /* 0x0001e80000100800 */
[----:B------:R-:W-:Y:S04]  /*373e0*/  STL [R1+0xe40], R12 ;  /* 0x000e400c01007387 */ /* 0x000fe80000100800 */
[----:B------:R-:W-:Y:S01]  /*373f0*/  STL [R1+0x1054], R16 ;  /* 0x0010541001007387 */ /* 0x000fe20000100800 */
[----:B0-----:R-:W-:Y:S01]  /*37400*/  VIADD R10, R12, UR5 ;  /* 0x000000050c0a7c36 */ /* 0x001fe20008000000 */
[----:B------:R-:W-:-:S02]  /*37410*/  ULDC UR5, c[0x0][0x248] ;  /* 0x0000920000057ab9 */ /* 0x000fc40000000800 */
[----:B------:R-:W-:Y:S04]  /*37420*/  STL [R1+0x1050], R17 ;  /* 0x0010501101007387 */ /* 0x000fe80000100800 */
[----:B------:R0:W-:Y:S04]  /*37430*/  STL [R1+0x104c], R2 ;  /* 0x00104c0201007387 */ /* 0x0001e80000100800 */
[----:B------:R1:W-:Y:S01]  /*37440*/  STL [R1+0xe44], R10 ;  /* 0x000e440a01007387 */ /* 0x0003e20000100800 */
[----:B0-----:R-:W-:Y:S01]  /*37450*/  VIADD R2, R10, UR5 ;  /* 0x000000050a027c36 */ /* 0x001fe20008000000 */
[----:B------:R-:W-:Y:S01]  /*37460*/  ULDC UR5, c[0x0][0x248] ;  /* 0x0000920000057ab9 */ /* 0x000fe20000000800 */
[----:B------:R-:W-:-:S02]  /*37470*/  VIADD R12, R0, 0xeb ;  /* 0x000000eb000c7836 */ /* 0x000fc40000000000 */
[----:B-1----:R-:W-:Y:S01]  /*37480*/  VIADD R10, R0, 0xea ;  /* 0x000000ea000a7836 */ /* 0x002fe20000000000 */
[----:B--2---:R-:W-:-:S05]  /*37490*/  LOP3.LUT R13, R19, 0x300, RZ, 0xc0, !PT ;  /* 0x00000300130d7812 */ /* 0x004fca00078ec0ff */
[----:B------:R-:W-:Y:S04]  /*374a0*/  STL [R1+0x1058], R13 ;  /* 0x0010580d01007387 */ /* 0x000fe80000100800 */
        /* <DEDUP_REMOVED lines=80> */
[----:B------:R-:W-:Y:S01]  /*379b0*/  LOP3.LUT R3, R3, 0xffefffff, RZ, 0xc0, !PT ;  /* 0xffefffff03037812 */ /* 0x000fe200078ec0ff */
[C---:B------:R-:W-:Y:S01]  /*379c0*/  VIADD R18, R0.reuse, 0xad ;  /* 0x000000ad00127836 */ /* 0x040fe20000000000 */
[----:B------:R-:W-:Y:S02]  /*379d0*/  ULDC UR5, c[0x0][0x22c] ;  /* 0x00008b0000057ab9 */ /* 0x000fe40000000800 */
[----:B------:R0:W-:Y:S02]  /*379e0*/  STL [R1+0xeb4], R2 ;  /* 0x000eb40201007387 */ /* 0x0001e40000100800 */
[----:B0-----:R-:W-:-:S05]  /*379f0*/  VIADD R2, R0, 0xe9 ;  /* 0x000000e900027836 */ /* 0x001fca0000000000 */
[----:B------:R0:W-:Y:S04]  /*37a00*/  STL [R1], R2 ;  /* 0x0000000201007387 */ /* 0x0001e80000100800 */
[----:B------:R1:W-:Y:S01]  /*37a10*/  STL [R1+0x4], R10 ;  /* 0x0000040a01007387 */ /* 0x0003e20000100800 */
[----:B0-----:R-:W-:-:S03]  /*37a20*/  VIADD R2, R0, 0xec ;  /* 0x000000ec00027836 */ /* 0x001fc60000000000 */
[----:B------:R0:W-:Y:S01]  /*37a30*/  STL [R1+0x8], R12 ;  /* 0x0000080c01007387 */ /* 0x0001e20000100800 */
[----:B-1----:R-:W-:-:S03]  /*37a40*/  VIADD R10, R0, 0xed ;  /* 0x000000ed000a7836 */ /* 0x002fc60000000000 */
[----:B------:R1:W-:Y:S01]  /*37a50*/  STL [R1+0xc], R2 ;  /* 0x00000c0201007387 */ /* 0x0003e20000100800 */
[----:B0-----:R-:W-:-:S03]  /*37a60*/  VIADD R12, R0, 0xee ;  /* 0x000000ee000c7836 */ /* 0x001fc60000000000 */
[----:B------:R0:W-:Y:S01]  /*37a70*/  STL [R1+0x10], R10 ;  /* 0x0000100a01007387 */ /* 0x0001e20000100800 */
[----:B-1----:R-:W-:-:S03]  /*37a80*/  VIADD R2, R0, 0xef ;  /* 0x000000ef00027836 */ /* 0x002fc60000000000 */
[----:B------:R1:W-:Y:S04]  /*37a90*/  STL [R1+0x14], R12 ;  /* 0x0000140c01007387 */ /* 0x0003e80000100800 */
[----:B------:R2:W-:Y:S01]  /*37aa0*/  STL [R1+0x18], R2 ;  /* 0x0000180201007387 */ /* 0x0005e20000100800 */
[C---:B0-----:R-:W-:Y:S02]  /*37ab0*/  VIADD R10, R0.reuse, 0xf0 ;  /* 0x000000f0000a7836 */ /* 0x041fe40000000000 */
[----:B-1----:R-:W-:-:S03]  /*37ac0*/  VIADD R12, R0, 0xf1 ;  /* 0x000000f1000c7836 */ /* 0x002fc60000000000 */
[----:B------:R0:W-:Y:S01]  /*37ad0*/  STL [R1+0x1c], R10 ;  /* 0x00001c0a01007387 */ /* 0x0001e20000100800 */
[----:B--2---:R-:W-:-:S03]  /*37ae0*/  VIADD R2, R0, 0xf2 ;  /* 0x000000f200027836 */ /* 0x004fc60000000000 */
        /* <DEDUP_REMOVED lines=23> */
[----:B--2---:R-:W-:-:S05]  /*37c60*/  VIADD R2, R0, 0xfe ;  /* 0x000000fe00027836 */ /* 0x004fca0000000000 */
        /* <DEDUP_REMOVED lines=8> */
[----:B------:R1:W-:Y:S01]  /*37cf0*/  STL [R1+0x64], R12 ;  /* 0x0000640c01007387 */ /* 0x0003e20000100800 */
[----:B0-----:R-:W-:-:S03]  /*37d00*/  VIADD R2, R0, 0x104 ;  /* 0x0000010400027836 */ /* 0x001fc60000000000 */
[----:B------:R0:W-:Y:S04]  /*37d10*/  STL [R1+0x68], R10 ;  /* 0x0000680a01007387 */ /* 0x0001e80000100800 */
[----:B------:R2:W-:Y:S01]  /*37d20*/  STL [R1+0x6c], R2 ;  /* 0x00006c0201007387 */ /* 0x0005e20000100800 */
[C---:B-1----:R-:W-:Y:S02]  /*37d30*/  VIADD R12, R0.reuse, 0x105 ;  /* 0x00000105000c7836 */ /* 0x042fe40000000000 */
[----:B0-----:R-:W-:-:S03]  /*37d40*/  VIADD R10, R0, 0x106 ;  /* 0x00000106000a7836 */ /* 0x001fc60000000000 */
        /* <DEDUP_REMOVED lines=47> */
[C---:B-1----:R-:W-:Y:S02]  /*38040*/  VIADD R10, R0.reuse, 0x11e ;  /* 0x0000011e000a7836 */ /* 0x042fe40000000000 */
[----:B--2---:R-:W-:-:S03]  /*38050*/  VIADD R2, R0, 0x120 ;  /* 0x0000012000027836 */ /* 0x004fc60000000000 */
[----:B------:R0:W-:Y:S04]  /*38060*/  STL [R1+0xd4], R10 ;  /* 0x0000d40a01007387 */ /* 0x0001e80000100800 */
        /* <DEDUP_REMOVED lines=243> */
[----:B------:R-:W-:Y:S01]  /*38fa0*/  STL [R1+0x1064], R248 ;  /* 0x001064f801007387 */ /* 0x000fe20000100800 */
[----:B0-----:R-:W-:-:S03]  /*38fb0*/  VIADD R12, R0, 0x19f ;  /* 0x0000019f000c7836 */ /* 0x001fc60000000000 */
[----:B------:R0:W-:Y:S01]  /*38fc0*/  STL [R1+0x2cc], R2 ;  /* 0x0002cc0201007387 */ /* 0x0001e20000100800 */
[C---:B-1----:R-:W-:Y:S02]  /*38fd0*/  VIADD R10, R0.reuse, 0x1a0 ;  /* 0x000001a0000a7836 */ /* 0x042fe40000000000 */
[----:B0-----:R-:W-:-:S05]  /*38fe0*/  VIADD R2, R0, 0x19e ;  /* 0x0000019e00027836 */ /* 0x001fca0000000000 */
        /* <DEDUP_REMOVED lines=55> */
[----:B------:R-:W-:Y:S04]  /*39360*/  STL [R1+0x344], R12 ;  /* 0x0003440c01007387 */ /* 0x000fe80000100800 */
[----:B------:R1:W-:Y:S01]  /*39370*/  STL [R1+0x348], R10 ;  /* 0x0003480a01007387 */ /* 0x0003e20000100800 */
[----:B0-----:R-:W-:-:S03]  /*39380*/  VIADD R2, R0, 0x1bc ;  /* 0x000001bc00027836 */ /* 0x001fc60000000000 */
[----:B------:R-:W-:Y:S01]  /*39390*/  STL [R1+0x1068], R249 ;  /* 0x001068f901007387 */ /* 0x000fe20000100800 */
[----:B-1----:R-:W-:-:S03]  /*393a0*/  VIADD R10, R0, 0x1be ;  /* 0x000001be000a7836 */ /* 0x002fc60000000000 */
[----:B------:R0:W-:Y:S01]  /*393b0*/  STL [R1+0x34c], R2 ;  /* 0x00034c0201007387 */ /* 0x0001e20000100800 */
[----:B------:R-:W-:-:S03]  /*393c0*/  VIADD R12, R0, 0x1c0 ;  /* 0x000001c0000c7836 */ /* 0x000fc60000000000 */
[----:B------:R1:W-:Y:S01]  /*393d0*/  STL [R1+0x354], R10 ;  /* 0x0003540a01007387 */ /* 0x0003e20000100800 */
[C---:B0-----:R-:W-:Y:S02]  /*393e0*/  VIADD R2, R0.reuse, 0x1bf ;  /* 0x000001bf00027836 */ /* 0x041fe40000000000 */
[----:B-1----:R-:W-:-:S03]  /*393f0*/  VIADD R10, R0, 0x1c1 ;  /* 0x000001c1000a7836 */ /* 0x002fc60000000000 */
        /* <DEDUP_REMOVED lines=85> */
[----:B------:R1:W-:Y:S01]  /*39950*/  STL [R1+0x404], R12 ;  /* 0x0004040c01007387 */ /* 0x0003e20000100800 */
[----:B------:R-:W-:-:S03]  /*39960*/  ISETP.LT.AND P0, PT, R18, UR7, !P6 ;  /* 0x0000000712007c0c */ /* 0x000fc6000f701270 */
[----:B------:R2:W-:Y:S01]  /*39970*/  STL [R1+0x408], R10 ;  /* 0x0004080a01007387 */ /* 0x0005e20000100800 */
[C---:B0-----:R-:W-:Y:S01]  /*39980*/  VIADD R2, R0.reuse, 0x1ec ;  /* 0x000001ec00027836 */ /* 0x041fe20000000000 */
[----:B------:R-:W-:Y:S01]  /*39990*/  MOV R248, UR4 ;  /* 0x0000000400f87c02 */ /* 0x000fe20008000f00 */
[----:B------:R-:W-:Y:S01]  /*399a0*/  ULDC UR4, c[0x0][0x22c] ;  /* 0x00008b0000047ab9 */ /* 0x000fe20000000800 */
[C---:B-1----:R-:W-:Y:S02]  /*399b0*/  VIADD R12, R0.reuse, 0x1ed ;  /* 0x000001ed000c7836 */ /* 0x042fe40000000000 */
[----:B------:R0:W-:Y:S01]  /*399c0*/  STL [R1+0x40c], R2 ;  /* 0x00040c0201007387 */ /* 0x0001e20000100800 */
[C---:B------:R-:W-:Y:S02]  /*399d0*/  VIADD R13, R0.reuse, 0x1f6 ;  /* 0x000001f6000d7836 */ /* 0x040fe40000000000 */
[C---:B------:R-:W-:Y:S01]  /*399e0*/  VIADD R136, R0.reuse, 0xa9 ;  /* 0x000000a900887836 */ /* 0x040fe20000000000 */
[----:B------:R-:W-:Y:S01]  /*399f0*/  MOV R249, UR33 ;  /* 0x0000002100f97c02 */ /* 0x000fe20008000f00 */
[C---:B--2---:R-:W-:Y:S01]  /*39a00*/  VIADD R10, R0.reuse, 0x1ee ;  /* 0x000001ee000a7836 */ /* 0x044fe20000000000 */
[----:B------:R1:W-:Y:S01]  /*39a10*/  STL [R1+0x410], R12 ;  /* 0x0004100c01007387 */ /* 0x0003e20000100800 */
[----:B------:R-:W-:Y:S01]  /*39a20*/  @P0 LOP3.LUT R3, R3, 0x100000, RZ, 0xfc, !PT ;  /* 0x0010000003030812 */ /* 0x000fe200078efcff */
[----:B------:R-:W-:Y:S01]  /*39a30*/  ULDC UR33, c[0x0][0x22c] ;  /* 0x00008b0000217ab9 */ /* 0x000fe20000000800 */
[C---:B------:R-:W-:Y:S01]  /*39a40*/  VIADD R28, R0.reuse, 0xa8 ;  /* 0x000000a8001c7836 */ /* 0x040fe20000000000 */
[----:B------:R2:W-:Y:S01]  /*39a50*/  STL [R1+0x414], R10 ;  /* 0x0004140a01007387 */ /* 0x0005e20000100800 */
[C---:B0-----:R-:W-:Y:S01]  /*39a60*/  VIADD R2, R0.reuse, 0x1ef ;  /* 0x000001ef00027836 */ /* 0x041fe20000000000 */
[----:B------:R-:W-:Y:S01]  /*39a70*/  ULDC UR7, c[0x0][0x22c] ;  /* 0x00008b0000077ab9 */ /* 0x000fe20000000800 */
[----:B-1----:R-:W-:-:S03]  /*39a80*/  VIADD R12, R0, 0x1f0 ;  /* 0x000001f0000c7836 */ /* 0x002fc60000000000 */
[----:B------:R0:W-:Y:S01]  /*39a90*/  STL [R1+0x418], R2 ;  /* 0x0004180201007387 */ /* 0x0001e20000100800 */
[----:B--2---:R-:W-:-:S03]  /*39aa0*/  VIADD R10, R0, 0x1f1 ;  /* 0x000001f1000a7836 */ /* 0x004fc60000000000 */
[----:B------:R1:W-:Y:S01]  /*39ab0*/  STL [R1+0x41c], R12 ;  /* 0x00041c0c01007387 */ /* 0x0003e20000100800 */
[----:B------:R-:W-:Y:S01]  /*39ac0*/  ISETP.LT.AND P0, PT, R143, UR4, !P6 ;  /* 0x000000048f007c0c */ /* 0x000fe2000f701270 */
[----:B------:R-:W-:Y:S02]  /*39ad0*/  ULDC UR4, c[0x0][0x22c] ;  /* 0x00008b0000047ab9 */ /* 0x000fe40000000800 */
[----:B------:R2:W-:Y:S01]  /*39ae0*/  STL [R1+0x420], R10 ;  /* 0x0004200a01007387 */ /* 0x0005e20000100800 */
[C---:B0-----:R-:W-:Y:S02]  /*39af0*/  VIADD R2, R0.reuse, 0x1f2 ;  /* 0x000001f200027836 */ /* 0x041fe40000000000 */
[----:B-1----:R-:W-:-:S03]  /*39b00*/  VIADD R12, R0, 0x1f3 ;  /* 0x000001f3000c7836 */ /* 0x002fc60000000000 */
[----:B------:R0:W-:Y:S01]  /*39b10*/  STL [R1+0x424], R2 ;  /* 0x0004240201007387 */ /* 0x0001e20000100800 */
[----:B--2---:R-:W-:-:S03]  /*39b20*/  VIADD R10, R0, 0x1f4 ;  /* 0x000001f4000a7836 */ /* 0x004fc60000000000 */
[----:B------:R-:W-:Y:S04]  /*39b30*/  STL [R1+0x428], R12 ;  /* 0x0004280c01007387 */ /* 0x000fe80000100800 */
[----:B------:R-:W-:Y:S01]  /*39b40*/  STL [R1+0x42c], R10 ;  /* 0x00042c0a01007387 */ /* 0x000fe20000100800 */
[----:B0-----:R-:W-:-:S03]  /*39b50*/  VIADD R2, R0, 0x1f5 ;  /* 0x000001f500027836 */ /* 0x001fc60000000000 */
[----:B------:R0:W-:Y:S01]  /*39b60*/  STL [R1+0x106c], R13 ;  /* 0x00106c0d01007387 */ /* 0x0001e20000100800 */
[----:B------:R-:W-:-:S03]  /*39b70*/  LOP3.LUT R3, R3, 0xfff7ffff, RZ, 0xc0, !PT ;  /* 0xfff7ffff03037812 */ /* 0x000fc600078ec0ff */
[----:B------:R-:W-:Y:S01]  /*39b80*/  STL [R1+0x430], R2 ;  /* 0x0004300201007387 */ /* 0x000fe20000100800 */
[----:B0-----:R-:W-:Y:S01]  /*39b90*/  MOV R13, UR32 ;  /* 0x00000020000d7c02 */ /* 0x001fe20008000f00 */
[----:B------:R-:W-:Y:S01]  /*39ba0*/  ULDC UR32, c[0x0][0x22c] ;  /* 0x00008b0000207ab9 */ /* 0x000fe20000000800 */
[----:B------:R-:W-:-:S03]  /*39bb0*/  @P0 LOP3.LUT R3, R3, 0x80000, RZ, 0xfc, !PT ;  /* 0x0008000003030812 */ /* 0x000fc600078efcff */
[----:B------:R0:W-:Y:S01]  /*39bc0*/  STL [R1+0x460], R13 ;  /* 0x0004600d01007387 */ /* 0x0001e20000100800 */
[----:B------:R-:W-:Y:S01]  /*39bd0*/  ISETP.LT.AND P2, PT, R138, UR32, !P6 ;  /* 0x000000208a007c0c */ /* 0x000fe2000f741270 */
[C---:B------:R-:W-:Y:S01]  /*39be0*/  VIADD R30, R0.reuse, 0xa7 ;  /* 0x000000a7001e7836 */ /* 0x040fe20000000000 */
[----:B------:R-:W-:Y:S01]  /*39bf0*/  LOP3.LUT R3, R3, 0xfffbffff, RZ, 0xc0, !PT ;  /* 0xfffbffff03037812 */ /* 0x000fe200078ec0ff */
[----:B------:R-:W-:Y:S01]  /*39c00*/  VIADD R24, R0, 0xa6 ;  /* 0x000000a600187836 */ /* 0x000fe20000000000 */
[----:B------:R-:W-:Y:S01]  /*39c10*/  ISETP.LT.AND P1, PT, R136, UR33, !P6 ;  /* 0x0000002188007c0c */ /* 0x000fe2000f721270 */
[----:B------:R-:W-:Y:S01]  /*39c20*/  ULDC UR32, c[0x0][0x22c] ;  /* 0x00008b0000207ab9 */ /* 0x000fe20000000800 */
[C---:B------:R-:W-:Y:S01]  /*39c30*/  VIADD R29, R0.reuse, 0xa5 ;  /* 0x000000a5001d7836 */ /* 0x040fe20000000000 */
[----:B------:R-:W-:Y:S01]  /*39c40*/  ULDC UR33, c[0x0][0x22c] ;  /* 0x00008b0000217ab9 */ /* 0x000fe20000000800 */
[C---:B------:R-:W-:Y:S01]  /*39c50*/  VIADD R31, R0.reuse, 0xa4 ;  /* 0x000000a4001f7836 */ /* 0x040fe20000000000 */
[----:B0-----:R-:W-:Y:S01]  /*39c60*/  MOV R13, UR61 ;  /* 0x0000003d000d7c02 */ /* 0x001fe20008000f00 */
[----:B------:R-:W-:Y:S01]  /*39c70*/  ULDC UR61, c[0x0][0x22c] ;  /* 0x00008b00003d7ab9 */ /* 0x000fe20000000800 */
[C---:B------:R-:W-:Y:S01]  /*39c80*/  VIADD R34, R0.reuse, 0xa3 ;  /* 0x000000a300227836 */ /* 0x040fe20000000000 */
[----:B------:R-:W-:Y:S01]  /*39c90*/  ISETP.LT.AND P0, PT, R27, UR61, !P6 ;  /* 0x0000003d1b007c0c */ /* 0x000fe2000f701270 */
[----:B------:R-:W-:Y:S01]  /*39ca0*/  ULDC UR61, c[0x0][0x22c] ;  /* 0x00008b00003d7ab9 */ /* 0x000fe20000000800 */
[C---:B------:R-:W-:Y:S01]  /*39cb0*/  VIADD R32, R0.reuse, 0xa2 ;  /* 0x000000a200207836 */ /* 0x040fe20000000000 */
[----:B------:R-:W2:Y:S01]  /*39cc0*/  LDL.LU R143, [R1+0x10] ;  /* 0x00001000018f7983 */ /* 0x000ea20000300800 */
[----:B------:R-:W-:-:S02]  /*39cd0*/  VIADD R33, R0, 0xa1 ;  /* 0x000000a100217836 */ /* 0x000fc40000000000 */
[C---:B------:R-:W-:Y:S01]  /*39ce0*/  VIADD R35, R0.reuse, 0xa0 ;  /* 0x000000a000237836 */ /* 0x040fe20000000000 */
[----:B------:R-:W3:Y:S01]  /*39cf0*/  LDL.LU R27, [R1+0xc] ;  /* 0x00000c00011b7983 */ /* 0x000ee20000300800 */
[C---:B------:R-:W-:Y:S02]  /*39d00*/  VIADD R38, R0.reuse, 0x9f ;  /* 0x0000009f00267836 */ /* 0x040fe40000000000 */
[----:B------:R-:W-:Y:S01]  /*39d10*/  VIADD R36, R0, 0x9e ;  /* 0x0000009e00247836 */ /* 0x000fe20000000000 */
[----:B------:R-:W4:Y:S02]  /*39d20*/  LDL.LU R138, [R1] ;  /* 0x00000000018a7983 */ /* 0x000f240000300800 */
[----:B------:R-:W-:-:S04]  /*39d30*/  @P0 LOP3.LUT R3, R3, 0x40000, RZ, 0xfc, !PT ;  /* 0x0004000003030812 */ /* 0x000fc800078efcff */
[----:B------:R-:W-:-:S04]  /*39d40*/  LOP3.LUT R3, R3, 0xfffdffff, RZ, 0xc0, !PT ;  /* 0xfffdffff03037812 */ /* 0x000fc800078ec0ff */
[----:B------:R-:W-:Y:S02]  /*39d50*/  @P2 LOP3.LUT R3, R3, 0x20000, RZ, 0xfc, !PT ;  /* 0x0002000003032812 */ /* 0x000fe400078efcff */
[----:B------:R-:W-:Y:S01]  /*39d60*/  ISETP.LT.AND P0, PT, R28, UR4, !P6 ;  /* 0x000000041c007c0c */ /* 0x000fe2000f701270 */
[----:B------:R-:W-:Y:S01]  /*39d70*/  ULDC UR4, c[0x0][0x22c] ;  /* 0x00008b0000047ab9 */ /* 0x000fe20000000800 */
[----:B------:R-:W-:-:S04]  /*39d80*/  LOP3.LUT R3, R3, 0xfffeffff, RZ, 0xc0, !PT ;  /* 0xfffeffff03037812 */ /* 0x000fc800078ec0ff */
[----:B------:R-:W-:-:S04]  /*39d90*/  @P1 LOP3.LUT R3, R3, 0x10000, RZ, 0xfc, !PT ;  /* 0x0001000003031812 */ /* 0x000fc800078efcff */
[----:B------:R-:W-:-:S04]  /*39da0*/  LOP3.LUT R3, R3, 0xffff7fff, RZ, 0xc0, !PT ;  /* 0xffff7fff03037812 */ /* 0x000fc800078ec0ff */
[----:B------:R-:W-:Y:S02]  /*39db0*/  @P0 LOP3.LUT R3, R3, 0x8000, RZ, 0xfc, !PT ;  /* 0x0000800003030812 */ /* 0x000fe400078efcff */
[----:B------:R-:W-:Y:S01]  /*39dc0*/  ISETP.LT.AND P0, PT, R30, UR61, !P6 ;  /* 0x0000003d1e007c0c */ /* 0x000fe2000f701270 */
[----:B------:R-:W-:Y:S01]  /*39dd0*/  ULDC UR61, c[0x0][0x22c] ;  /* 0x00008b00003d7ab9 */ /* 0x000fe20000000800 */
[----:B------:R-:W-:Y:S01]  /*39de0*/  ISETP.LT.AND P2, PT, R24, UR32, !P6 ;  /* 0x0000002018007c0c */ /* 0x000fe2000f741270 */
[----:B------:R-:W-:Y:S01]  /*39df0*/  ULDC UR32, c[0x0][0x22c] ;  /* 0x00008b0000207ab9 */ /* 0x000fe20000000800 */
[----:B------:R-:W-:Y:S01]  /*39e00*/  LOP3.LUT R3, R3, 0xffffbfff, RZ, 0xc0, !PT ;  /* 0xffffbfff03037812 */ /* 0x000fe200078ec0ff */
[C---:B------:R-:W-:Y:S01]  /*39e10*/  VIADD R37, R0.reuse, 0x9d ;  /* 0x0000009d00257836 */ /* 0x040fe20000000000 */
[----:B------:R-:W-:Y:S01]  /*39e20*/  ISETP.LT.AND P1, PT, R29, UR33, !P6 ;  /* 0x000000211d007c0c */ /* 0x000fe2000f721270 */
[----:B------:R-:W-:Y:S01]  /*39e30*/  ULDC UR33, c[0x0][0x22c] ;  /* 0x00008b0000217ab9 */ /* 0x000fe20000000800 */
[C---:B------:R-:W-:Y:S01]  /*39e40*/  VIADD R39, R0.reuse, 0x9c ;  /* 0x0000009c00277836 */ /* 0x040fe20000000000 */
[----:B------:R-:W2:Y:S04]  /*39e50*/  LDL.LU R24, [R1+0x8] ;  /* 0x0000080001187983 */ /* 0x000ea80000300800 */
[----:B------:R-:W-:Y:S01]  /*39e60*/  @P0 LOP3.LUT R3, R3, 0x4000, RZ, 0xfc, !PT ;  /* 0x0000400003030812 */ /* 0x000fe200078efcff */
[----:B------:R-:W-:Y:S01]  /*39e70*/  VIADD R42, R0, 0x9b ;  /* 0x0000009b002a7836 */ /* 0x000fe20000000000 */
[----:B------:R-:W3:Y:S02]  /*39e80*/  LDL.LU R29, [R1+0x4] ;  /* 0x00000400011d7983 */ /* 0x000ee40000300800 */
[----:B------:R-:W-:-:S02]  /*39e90*/  LOP3.LUT R3, R3, 0xffffdfff, RZ, 0xc0, !PT ;  /* 0xffffdfff03037812 */ /* 0x000fc400078ec0ff */
[----:B------:R-:W-:Y:S01]  /*39ea0*/  ISETP.LT.AND P0, PT, R31, UR4, !P6 ;  /* 0x000000041f007c0c */ /* 0x000fe2000f701270 */
[----:B------:R-:W-:Y:S01]  /*39eb0*/  ULDC UR4, c[0x0][0x22c] ;  /* 0x00008b0000047ab9 */ /* 0x000fe20000000800 */
[----:B------:R-:W-:Y:S01]  /*39ec0*/  @P2 LOP3.LUT R3, R3, 0x2000, RZ, 0xfc, !PT ;  /* 0x0000200003032812 */ /* 0x000fe200078efcff */
[----:B------:R-:W-:Y:S01]  /*39ed0*/  VIADD R43, R0, 0x98 ;  /* 0x00000098002b7836 */ /* 0x000fe20000000000 */
[----:B------:R-:W3:Y:S02]  /*39ee0*/  LDL.LU R30, [R1+0x14] ;  /* 0x00001400011e7983 */ /* 0x000ee40000300800 */
[----:B------:R-:W-:Y:S02]  /*39ef0*/  LOP3.LUT R3, R3, 0xffffefff, RZ, 0xc0, !PT ;  /* 0xffffefff03037812 */ /* 0x000fe400078ec0ff */
[----:B------:R-:W-:Y:S01]  /*39f00*/  ISETP.LT.AND P2, PT, R32, UR32, !P6 ;  /* 0x0000002020007c0c */ /* 0x000fe2000f741270 */
[----:B------:R-:W-:Y:S01]  /*39f10*/  ULDC UR32, c[0x0][0x22c] ;  /* 0x00008b0000207ab9 */ /* 0x000fe20000000800 */
        /* <DEDUP_REMOVED lines=8> */
[----:B------:R-:W-:Y:S01]  /*39fa0*/  ISETP.LT.AND P0, PT, R34, UR61, !P6 ;  /* 0x0000003d22007c0c */ /* 0x000fe2000f701270 */
[----:B------:R-:W-:Y:S01]  /*39fb0*/  ULDC UR61, c[0x0][0x22c] ;  /* 0x00008b00003d7ab9 */ /* 0x000fe20000000800 */
[----:B------:R-:W-:Y:S01]  /*39fc0*/  LOP3.LUT R3, R3, 0xfffffbff, RZ, 0xc0, !PT ;  /* 0xfffffbff03037812 */ /* 0x000fe200078ec0ff */
[----:B------:R-:W-:Y:S01]  /*39fd0*/  VIADD R41, R0, 0x99 ;  /* 0x0000009900297836 */ /* 0x000fe20000000000 */
[----:B------:R-:W3:Y:S09]  /*39fe0*/  LDL.LU R136, [R1+0x1c] ;  /* 0x00001c0001887983 */ /* 0x000ef20000300800 */
        /* <DEDUP_REMOVED lines=13> */
[----:B------:R-:W-:Y:S02]  /*3a0c0*/  LOP3.LUT R3, R3, 0xffffffbf, RZ, 0xc0, !PT ;  /* 0xffffffbf03037812 */ /* 0x000fe400078ec0ff */
[----:B------:R-:W-:Y:S01]  /*3a0d0*/  ISETP.LT.AND P1, PT, R37, UR33, !P6 ;  /* 0x0000002125007c0c */ /* 0x000fe2000f721270 */
[----:B------:R-:W-:-:S06]  /*3a0e0*/  ULDC UR33, c[0x0][0x22c] ;  /* 0x00008b0000217ab9 */ /* 0x000fcc0000000800 */
        /* <DEDUP_REMOVED lines=11> */
[----:B------:R-:W-:Y:S02]  /*3a1a0*/  LOP3.LUT R3, R3, 0xfffffffb, RZ, 0xc0, !PT ;  /* 0xfffffffb03037812 */ /* 0x000fe400078ec0ff */
[----:B------:R-:W-:Y:S01]  /*3a1b0*/  ISETP.LT.AND P2, PT, R40, UR32, !P6 ;  /* 0x0000002028007c0c */ /* 0x000fe2000f741270 */
[C---:B------:R-:W-:Y:S01]  /*3a1c0*/  VIADD R44, R0.reuse, 0x96 ;  /* 0x00000096002c7836 */ /* 0x040fe20000000000 */
[----:B------:R-:W-:Y:S01]  /*3a1d0*/  ISETP.LT.AND P1, PT, R41, UR33, !P6 ;  /* 0x0000002129007c0c */ /* 0x000fe2000f721270 */
[----:B------:R-:W-:Y:S01]  /*3a1e0*/  ULDC UR32, c[0x0][0x22c] ;  /* 0x00008b0000207ab9 */ /* 0x000fe20000000800 */
[----:B------:R-:W-:Y:S01]  /*3a1f0*/  VIADD R45, R0, 0x95 ;  /* 0x00000095002d7836 */ /* 0x000fe20000000000 */
[----:B------:R-:W-:-:S04]  /*3a200*/  ULDC UR33, c[0x0][0x22c] ;  /* 0x00008b0000217ab9 */ /* 0x000fc80000000800 */
[----:B------:R-:W-:Y:S02]  /*3a210*/  @P0 LOP3.LUT R3, R3, 0x4, RZ, 0xfc, !PT ;  /* 0x0000000403030812 */ /* 0x000fe400078efcff */
[----:B------:R-:W-:Y:S01]  /*3a220*/  ISETP.LT.AND P0, PT, R43, UR4, !P6 ;  /* 0x000000042b007c0c */ /* 0x000fe2000f701270 */
[----:B------:R-:W-:Y:S01]  /*3a230*/  VIADD R47, R0, 0x94 ;  /* 0x00000094002f7836 */ /* 0x000fe20000000000 */
[----:B------:R-:W-:Y:S01]  /*3a240*/  LOP3.LUT R3, R3, 0xfffffffd, RZ, 0xc0, !PT ;  /* 0xfffffffd03037812 */ /* 0x000fe200078ec0ff */
[----:B------:R-:W-:-:S10]  /*3a250*/  ULDC UR4, c[0x0][0x22c] ;  /* 0x00008b0000047ab9 */ /* 0x000fd40000000800 */
[----:B------:R-:W-:Y:S02]  /*3a260*/  @P0 LOP3.LUT R9, R9, 0x80000000, RZ, 0xfc, !PT ;  /* 0x8000000009090812 */ /* 0x000fe400078efcff */
[----:B------:R-:W-:Y:S01]  /*3a270*/  ISETP.LT.AND P0, PT, R46, UR61, !P6 ;  /* 0x0000003d2e007c0c */ /* 0x000fe2000f701270 */
[----:B------:R-:W-:Y:S01]  /*3a280*/  VIADD R50, R0, 0x93 ;  /* 0x0000009300327836 */ /* 0x000fe20000000000 */
[----:B------:R-:W-:Y:S01]  /*3a290*/  @P2 LOP3.LUT R3, R3, 0x2, RZ, 0xfc, !PT ;  /* 0x0000000203032812 */ /* 0x000fe200078efcff */
[----:B------:R-:W-:Y:S01]  /*3a2a0*/  ULDC UR61, c[0x0][0x22c] ;  /* 0x00008b00003d7ab9 */ /* 0x000fe20000000800 */
[----:B------:R-:W-:Y:S01]  /*3a2b0*/  ISETP.LT.AND P2, PT, R44, UR32, !P6 ;  /* 0x000000202c007c0c */ /* 0x000fe2000f741270 */
[----:B------:R-:W-:Y:S01]  /*3a2c0*/  VIADD R48, R0, 0x92 ;  /* 0x0000009200307836 */ /* 0x000fe20000000000 */
[----:B------:R-:W-:Y:S01]  /*3a2d0*/  LOP3.LUT R9, R9, 0xbfffffff, RZ, 0xc0, !PT ;  /* 0xbfffffff09097812 */ /* 0x000fe200078ec0ff */
[----:B------:R-:W-:Y:S01]  /*3a2e0*/  ULDC UR32, c[0x0][0x22c] ;  /* 0x00008b0000207ab9 */ /* 0x000fe20000000800 */
[----:B------:R-:W-:-:S05]  /*3a2f0*/  LOP3.LUT R3, R3, 0xfffffffe, RZ, 0xc0, !PT ;  /* 0xfffffffe03037812 */ /* 0x000fca00078ec0ff */
[----:B------:R-:W-:Y:S02]  /*3a300*/  @P0 LOP3.LUT R9, R9, 0x40000000, RZ, 0xfc, !PT ;  /* 0x4000000009090812 */ /* 0x000fe400078efcff */
[----:B------:R-:W-:Y:S02]  /*3a310*/  @P1 LOP3.LUT R3, R3, 0x1, RZ, 0xfc, !PT ;  /* 0x0000000103031812 */ /* 0x000fe400078efcff */
[----:B------:R-:W-:Y:S01]  /*3a320*/  ISETP.LT.AND P1, PT, R45, UR33, !P6 ;  /* 0x000000212d007c0c */ /* 0x000fe2000f721270 */
[----:B------:R-:W-:Y:S01]  /*3a330*/  VIADD R49, R0, 0x91 ;  /* 0x0000009100317836 */ /* 0x000fe20000000000 */
[----:B------:R-:W-:Y:S01]  /*3a340*/  LOP3.LUT R9, R9, 0xdfffffff, RZ, 0xc0, !PT ;  /* 0xdfffffff09097812 */ /* 0x000fe200078ec0ff */
[----:B------:R-:W-:-:S03]  /*3a350*/  ULDC UR33, c[0x0][0x22c] ;  /* 0x00008b0000217ab9 */ /* 0x000fc60000000800 */
[----:B------:R-:W-:Y:S02]  /*3a360*/  @P2 LOP3.LUT R9, R9, 0x20000000, RZ, 0xfc, !PT ;  /* 0x2000000009092812 */ /* 0x000fe400078efcff */
[----:B------:R-:W-:Y:S01]  /*3a370*/  ISETP.LT.AND P0, PT, R47, UR4, !P6 ;  /* 0x000000042f007c0c */ /* 0x000fe2000f701270 */
[----:B------:R-:W-:Y:S01]  /*3a380*/  VIADD R52, R0, 0x90 ;  /* 0x0000009000347836 */ /* 0x000fe20000000000 */
[----:B------:R-:W-:Y:S01]  /*3a390*/  LOP3.LUT R9, R9, 0xefffffff, RZ, 0xc0, !PT ;  /* 0xefffffff09097812 */ /* 0x000fe200078ec0ff */
[----:B------:R-:W-:-:S03]  /*3a3a0*/  ULDC UR4, c[0x0][0x22c] ;  /* 0x00008b0000047ab9 */ /* 0x000fc60000000800 */
[----:B------:R-:W-:-:S04]  /*3a3b0*/  @P1 LOP3.LUT R9, R9, 0x10000000, RZ, 0xfc, !PT ;  /* 0x1000000009091812 */ /* 0x000fc800078efcff */
[----:B------:R-:W-:-:S04]  /*3a3c0*/  LOP3.LUT R9, R9, 0xf7ffffff, RZ, 0xc0, !PT ;  /* 0xf7ffffff09097812 */ /* 0x000fc800078ec0ff */
[----:B------:R-:W-:Y:S02]  /*3a3d0*/  @P0 LOP3.LUT R9, R9, 0x8000000, RZ, 0xfc, !PT ;  /* 0x0800000009090812 */ /* 0x000fe400078efcff */
[----:B------:R-:W-:Y:S01]  /*3a3e0*/  ISETP.LT.AND P0, PT, R50, UR61, !P6 ;  /* 0x0000003d32007c0c */ /* 0x000fe2000f701270 */
[----:B------:R-:W-:Y:S01]  /*3a3f0*/  VIADD R54, R0, 0x8f ;  /* 0x0000008f00367836 */ /* 0x000fe20000000000 */
[----:B------:R-:W-:Y:S01]  /*3a400*/  ISETP.LT.AND P2, PT, R48, UR32, !P6 ;  /* 0x0000002030007c0c */ /* 0x000fe2000f741270 */
[----:B------:R-:W-:Y:S01]  /*3a410*/  ULDC UR61, c[0x0][0x22c] ;  /* 0x00008b00003d7ab9 */ /* 0x000fe20000000800 */
[----:B------:R-:W-:Y:S01]  /*3a420*/  LOP3.LUT R9, R9, 0xfbffffff, RZ, 0xc0, !PT ;  /* 0xfbffffff09097812 */ /* 0x000fe200078ec0ff */
[C---:B------:R-:W-:Y:S01]  /*3a430*/  VIADD R51, R0.reuse, 0x8e ;  /* 0x0000008e00337836 */ /* 0x040fe20000000000 */
[----:B------:R-:W-:Y:S01]  /*3a440*/  ISETP.LT.AND P1, PT, R49, UR33, !P6 ;  /* 0x0000002131007c0c */ /* 0x000fe2000f721270 */
[----:B------:R-:W-:Y:S01]  /*3a450*/  ULDC UR32, c[0x0][0x22c] ;  /* 0x00008b0000207ab9 */ /* 0x000fe20000000800 */
[----:B------:R-:W-:Y:S01]  /*3a460*/  VIADD R53, R0, 0x8d ;  /* 0x0000008d00357836 */ /* 0x000fe20000000000 */
[----:B------:R-:W-:-:S04]  /*3a470*/  ULDC UR33, c[0x0][0x22c] ;  /* 0x00008b0000217ab9 */ /* 0x000fc80000000800 */
[----:B------:R-:W-:-:S04]  /*3a480*/  @P0 LOP3.LUT R9, R9, 0x4000000, RZ, 0xfc, !PT ;  /* 0x0400000009090812 */ /* 0x000fc800078efcff */
[----:B------:R-:W-:-:S04]  /*3a490*/  LOP3.LUT R9, R9, 0xfdffffff, RZ, 0xc0, !PT ;  /* 0xfdffffff09097812 */ /* 0x000fc800078ec0ff */
        /* <DEDUP_REMOVED lines=9> */
[C---:B------:R-:W-:Y:S01]  /*3a530*/  VIADD R58, R0.reuse, 0x8b ;  /* 0x0000008b003a7836 */ /* 0x040fe20000000000 */
        /* <DEDUP_REMOVED lines=85> */
[C---:B------:R-:W-:Y:S01]  /*3aa90*/  VIADD R72, R0.reuse, 0x7a ;  /* 0x0000007a00487836 */ /* 0x040fe20000000000 */
[----:B------:R-:W-:Y:S01]  /*3aaa0*/  ULDC UR32, c[0x0][0x22c] ;  /* 0x00008b0000207ab9 */ /* 0x000fe20000000800 */
[----:B------:R-:W-:Y:S01]  /*3aab0*/  VIADD R79, R0, 0x77 ;  /* 0x00000077004f7836 */ /* 0x000fe20000000000 */
[----:B------:R-:W-:-:S03]  /*3aac0*/  ULDC UR33, c[0x0][0x22c] ;  /* 0x00008b0000217ab9 */ /* 0x000fc60000000800 */
        /* <DEDUP_REMOVED lines=10> */
[----:B------:R-:W-:Y:S01]  /*3ab70*/  VIADD R73, R0, 0x79 ;  /* 0x0000007900497836 */ /* 0x000fe20000000000 */
[----:B------:R-:W-:Y:S01]  /*3ab80*/  LOP3.LUT R9, R9, 0xfffffffb, RZ, 0xc0, !PT ;  /* 0xfffffffb09097812 */ /* 0x000fe200078ec0ff */
[----:B------:R-:W-:Y:S01]  /*3ab90*/  ULDC UR61, c[0x0][0x22c] ;  /* 0x00008b00003d7ab9 */ /* 0x000fe20000000800 */
        /* <DEDUP_REMOVED lines=100> */
[----:B------:R-:W-:Y:S01]  /*3b1e0*/  VIADD R95, R0, 0x62 ;  /* 0x00000062005f7836 */ /* 0x000fe20000000000 */
        /* <DEDUP_REMOVED lines=59> */
[----:B------:R-:W-:Y:S01]  /*3b5a0*/  VIADD R107, R0, 0x56 ;  /* 0x00000056006b7836 */ /* 0x000fe20000000000 */
        /* <DEDUP_REMOVED lines=220> */
[----:B------:R-:W-:-:S05]  /*3c370*/  ULDC UR33, c[0x0][0x22c] ;  /* 0x00008b0000217ab9 */ /* 0x000fca0000000800 */
        /* <DEDUP_REMOVED lines=110> */
[----:B------:R-:W-:Y:S01]  /*3ca60*/  ULDC UR32, c[0x0][0x22c] ;  /* 0x00008b0000207ab9 */ /* 0x000fe20000000800 */
[----:B------:R-:W-:Y:S02]  /*3ca70*/  LOP3.LUT R5, R5, 0xbfffffff, RZ, 0xc0, !PT ;  /* 0xbfffffff05057812 */ /* 0x000fe400078ec0ff */
[----:B------:R-:W-:-:S05]  /*3ca80*/  LOP3.LUT R6, R6, 0xfffffffe, RZ, 0xc0, !PT ;  /* 0xfffffffe06067812 */ /* 0x000fca00078ec0ff */
[----:B------:R-:W-:Y:S02]  /*3ca90*/  @P0 LOP3.LUT R5, R5, 0x40000000, RZ, 0xfc, !PT ;  /* 0x4000000005050812 */ /* 0x000fe400078efcff */
[----:B------:R-:W-:Y:S02]  /*3caa0*/  @P1 LOP3.LUT R6, R6, 0x1, RZ, 0xfc, !PT ;  /* 0x0000000106061812 */ /* 0x000fe400078efcff */
[----:B------:R-:W-:Y:S01]  /*3cab0*/  ISETP.LT.AND P1, PT, R174, UR33, !P6 ;  /* 0x00000021ae007c0c */ /* 0x000fe2000f721270 */
[----:B------:R-:W-:Y:S01]  /*3cac0*/  ULDC UR33, c[0x0][0x22c] ;  /* 0x00008b0000217ab9 */ /* 0x000fe20000000800 */
        /* <DEDUP_REMOVED lines=29> */
[----:B------:R-:W-:Y:S01]  /*3cca0*/  ULDC UR32, c[0x0][0x22c] ;  /* 0x00008b0000207ab9 */ /* 0x000fe20000000800 */
        /* <DEDUP_REMOVED lines=34> */
[----:B------:R-:W-:Y:S02]  /*3ced0*/  @P0 LOP3.LUT R5, R5, 0x4000, RZ, 0xfc, !PT ;  /* 0x0000400005050812 */ /* 0x000fe400078efcff */
[----:B------:R-:W-:Y:S01]  /*3cee0*/  ISETP.LT.AND P0, PT, R190, UR4, !P6 ;  /* 0x00000004be007c0c */ /* 0x000fe2000f701270 */
[----:B------:R-:W-:Y:S01]  /*3cef0*/  VIADD R56, R0, 0xb2 ;  /* 0x000000b200387836 */ /* 0x000fe20000000000 */
[----:B------:R-:W-:Y:S01]  /*3cf00*/  LOP3.LUT R5, R5, 0xffffdfff, RZ, 0xc0, !PT ;  /* 0xffffdfff05057812 */ /* 0x000fe200078ec0ff */
[----:B------:R-:W-:-:S03]  /*3cf10*/  ULDC UR4, c[0x0][0x22c] ;  /* 0x00008b0000047ab9 */ /* 0x000fc60000000800 */
[----:B------:R-:W-:Y:S02]  /*3cf20*/  @P2 LOP3.LUT R5, R5, 0x2000, RZ, 0xfc, !PT ;  /* 0x0000200005052812 */ /* 0x000fe400078efcff */
[----:B------:R-:W-:Y:S01]  /*3cf30*/  ISETP.LT.AND P2, PT, R191, UR61, !P6 ;  /* 0x0000003dbf007c0c */ /* 0x000fe2000f741270 */
[----:B------:R-:W-:Y:S01]  /*3cf40*/  ULDC UR61, c[0x0][0x22c] ;  /* 0x00008b00003d7ab9 */ /* 0x000fe20000000800 */
[----:B------:R-:W-:-:S03]  /*3cf50*/  LOP3.LUT R5, R5, 0xffffefff, RZ, 0xc0, !PT ;  /* 0xffffefff05057812 */ /* 0x000fc600078ec0ff */
        /* <DEDUP_REMOVED lines=20> */
[----:B------:R-:W-:Y:S02]  /*3d0a0*/  LOP3.LUT R5, R5, 0xfffffbff, RZ, 0xc0, !PT ;  /* 0xfffffbff05057812 */ /* 0x000fe400078ec0ff */
[----:B------:R-:W-:Y:S01]  /*3d0b0*/  ISETP.LT.AND P4, PT, R0, UR4, !P6 ;  /* 0x0000000400007c0c */ /* 0x000fe2000f781270 */
[----:B------:R-:W-:Y:S01]  /*3d0c0*/  ULDC UR4, c[0x0][0x22c] ;  /* 0x00008b0000047ab9 */ /* 0x000fe20000000800 */
        /* <DEDUP_REMOVED lines=30> */
[----:B------:R-:W-:Y:S01]  /*3d2b0*/  VIADD R18, R0, 0xc6 ;  /* 0x000000c600127836 */ /* 0x000fe20000000000 */
[----:B------:R-:W-:-:S05]  /*3d2c0*/  ULDC UR33, c[0x0][0x22c] ;  /* 0x00008b0000217ab9 */ /* 0x000fca0000000800 */
[----:B------:R-:W-:-:S04]  /*3d2d0*/  @P0 LOP3.LUT R5, R5, 0x8, RZ, 0xfc, !PT ;  /* 0x0000000805050812 */ /* 0x000fc800078efcff */
[----:B------:R-:W-:-:S04]  /*3d2e0*/  LOP3.LUT R5, R5, 0xfffffffb, RZ, 0xc0, !PT ;  /* 0xfffffffb05057812 */ /* 0x000fc800078ec0ff */
[----:B------:R-:W-:Y:S02]  /*3d2f0*/  @P2 LOP3.LUT R5, R5, 0x4, RZ, 0xfc, !PT ;  /* 0x0000000405052812 */ /* 0x000fe400078efcff */
[----:B------:R-:W-:Y:S01]  /*3d300*/  ISETP.LT.AND P0, PT, R204, UR4, !P6 ;  /* 0x00000004cc007c0c */ /* 0x000fe2000f701270 */
[C---:B------:R-:W-:Y:S01]  /*3d310*/  VIADD R26, R0.reuse, 0xde ;  /* 0x000000de001a7836 */ /* 0x040fe20000000000 */
[----:B------:R-:W-:Y:S01]  /*3d320*/  LOP3.LUT R5, R5, 0xfffffffd, RZ, 0xc0, !PT ;  /* 0xfffffffd05057812 */ /* 0x000fe200078ec0ff */
[C---:B------:R-:W-:Y:S01]  /*3d330*/  VIADD R11, R0.reuse, 0xe6 ;  /* 0x000000e6000b7836 */ /* 0x040fe20000000000 */
[----:B------:R-:W-:Y:S01]  /*3d340*/  ISETP.LT.AND P2, PT, R205, UR32, !P6 ;  /* 0x00000020cd007c0c */ /* 0x000fe2000f741270 */
[C---:B------:R-:W-:Y:S01]  /*3d350*/  VIADD R243, R0.reuse, 0xfd ;  /* 0x000000fd00f37836 */ /* 0x040fe20000000000 */
[----:B------:R-:W-:Y:S01]  /*3d360*/  @P1 LOP3.LUT R5, R5, 0x2, RZ, 0xfc, !PT ;  /* 0x0000000205051812 */ /* 0x000fe200078efcff */
[C---:B------:R-:W-:Y:S01]  /*3d370*/  VIADD R244, R0.reuse, 0x11d ;  /* 0x0000011d00f47836 */ /* 0x040fe20000000000 */
[----:B------:R-:W-:Y:S01]  /*3d380*/  ULDC UR4, c[0x0][0x22c] ;  /* 0x00008b0000047ab9 */ /* 0x000fe20000000800 */
[C---:B------:R-:W-:Y:S01]  /*3d390*/  VIADD R245, R0.reuse, 0x13d ;  /* 0x0000013d00f57836 */ /* 0x040fe20000000000 */
[----:B------:R-:W-:Y:S01]  /*3d3a0*/  LOP3.LUT R5, R5, 0xfffffffe, RZ, 0xc0, !PT ;  /* 0xfffffffe05057812 */ /* 0x000fe200078ec0ff */
[----:B------:R-:W-:Y:S01]  /*3d3b0*/  VIADD R246, R0, 0x15d ;  /* 0x0000015d00f67836 */ /* 0x000fe20000000000 */
[----:B------:R-:W-:-:S02]  /*3d3c0*/  ULDC UR32, c[0x0][0x22c] ;  /* 0x00008b0000207ab9 */ /* 0x000fc40000000800 */
[----:B------:R-:W-:Y:S02]  /*3d3d0*/  @P0 LOP3.LUT R5, R5, 0x1, RZ, 0xfc, !PT ;  /* 0x0000000105050812 */ /* 0x000fe400078efcff */
[----:B------:R-:W-:Y:S01]  /*3d3e0*/  ISETP.LT.AND P0, PT, R25, UR61, !P6 ;  /* 0x0000003d19007c0c */ /* 0x000fe2000f701270 */
[C---:B------:R-:W-:Y:S02]  /*3d3f0*/  VIADD R247, R0.reuse, 0x17d ;  /* 0x0000017d00f77836 */ /* 0x040fe40000000000 */
[C---:B------:R-:W-:Y:S02]  /*3d400*/  VIADD R16, R0.reuse, 0x1f7 ;  /* 0x000001f700107836 */ /* 0x040fe40000000000 */
[C---:B------:R-:W-:Y:S02]  /*3d410*/  VIADD R17, R0.reuse, 0x1f8 ;  /* 0x000001f800117836 */ /* 0x040fe40000000000 */
[C---:B------:R-:W-:Y:S02]  /*3d420*/  VIADD R2, R0.reuse, 0x1f9 ;  /* 0x000001f900027836 */ /* 0x040fe40000000000 */
[----:B------:R-:W-:-:S02]  /*3d430*/  VIADD R10, R0, 0x1fa ;  /* 0x000001fa000a7836 */ /* 0x000fc40000000000 */
[C---:B------:R-:W-:Y:S02]  /*3d440*/  VIADD R14, R0.reuse, 0x1fb ;  /* 0x000001fb000e7836 */ /* 0x040fe40000000000 */
[C---:B------:R-:W-:Y:S02]  /*3d450*/  VIADD R232, R0.reuse, 0x1fc ;  /* 0x000001fc00e87836 */ /* 0x040fe40000000000 */
[C---:B------:R-:W-:Y:S02]  /*3d460*/  VIADD R15, R0.reuse, 0x1fd ;  /* 0x000001fd000f7836 */ /* 0x040fe40000000000 */
[C---:B------:R-:W-:Y:S01]  /*3d470*/  VIADD R12, R0.reuse, 0x1fe ;  /* 0x000001fe000c7836 */ /* 0x040fe20000000000 */
[----:B------:R-:W-:Y:S01]  /*3d480*/  LOP3.LUT R0, R0, 0x7fffffff, RZ, 0xc0, !PT ;  /* 0x7fffffff00007812 */ /* 0x000fe200078ec0ff */
[----:B------:R-:W-:-:S03]  /*3d490*/  ULDC UR61, c[0x0][0x22c] ;  /* 0x00008b00003d7ab9 */ /* 0x000fc60000000800 */
        /* <DEDUP_REMOVED lines=127> */
[----:B------:R-:W-:Y:S01]  /*3dc90*/  ISETP.LT.AND P1, PT, R237, UR33, !P6 ;  /* 0x00000021ed007c0c */ /* 0x000fe2000f721270 */
[----:B------:R-:W-:-:S08]  /*3dca0*/  ULDC UR33, c[0x0][0x22c] ;  /* 0x00008b0000217ab9 */ /* 0x000fd00000000800 */
        /* <DEDUP_REMOVED lines=35> */
[----:B----4-:R-:W-:Y:S01]  /*3dee0*/  ISETP.LT.AND P0, PT, R138, UR4, !P6 ;  /* 0x000000048a007c0c */ /* 0x010fe2000f701270 */
[----:B------:R-:W-:Y:S01]  /*3def0*/  ULDC UR4, c[0x0][0x22c] ;  /* 0x00008b0000047ab9 */ /* 0x000fe20000000800 */
[----:B------:R-:W-:Y:S01]  /*3df00*/  LOP3.LUT R242, R242, 0xffdfffff, RZ, 0xc0, !PT ;  /* 0xffdffffff2f27812 */ /* 0x000fe200078ec0ff */
[----:B------:R-:W4:Y:S03]  /*3df10*/  LDL.LU R138, [R1+0x20] ;  /* 0x00002000018a7983 */ /* 0x000f260000300800 */
[----:B------:R-:W-:-:S04]  /*3df20*/  @P1 LOP3.LUT R242, R242, 0x200000, RZ, 0xfc, !PT ;  /* 0x00200000f2f21812 */ /* 0x000fc800078efcff */
[----:B------:R-:W-:Y:S02]  /*3df30*/  LOP3.LUT R242, R242, 0xffefffff, RZ, 0xc0, !PT ;  /* 0xffeffffff2f27812 */ /* 0x000fe400078ec0ff */
[----:B--2---:R-:W-:Y:S01]  /*3df40*/  ISETP.LT.AND P2, PT, R24, UR32, !P6 ;  /* 0x0000002018007c0c */ /* 0x004fe2000f741270 */
[----:B------:R-:W-:Y:S01]  /*3df50*/  ULDC UR32, c[0x0][0x22c] ;  /* 0x00008b0000207ab9 */ /* 0x000fe20000000800 */
[----:B------:R-:W-:Y:S02]  /*3df60*/  @P0 LOP3.LUT R242, R242, 0x100000, RZ, 0xfc, !PT ;  /* 0x00100000f2f20812 */ /* 0x000fe400078efcff */
[----:B---3--:R-:W-:Y:S01]  /*3df70*/  ISETP.LT.AND P0, PT, R29, UR61, !P6 ;  /* 0x0000003d1d007c0c */ /* 0x008fe2000f701270 */
[----:B------:R-:W-:Y:S01]  /*3df80*/  ULDC UR61, c[0x0][0x22c] ;  /* 0x00008b00003d7ab9 */ /* 0x000fe20000000800 */
[----:B------:R-:W2:Y:S04]  /*3df90*/  LDL.LU R29, [R1+0x24] ;  /* 0x00002400011d7983 */ /* 0x000ea80000300800 */
[----:B------:R-:W3:Y:S01]  /*3dfa0*/  LDL.LU R24, [R1+0x28] ;  /* 0x0000280001187983 */ /* 0x000ee20000300800 */
[----:B------:R-:W-:Y:S01]  /*3dfb0*/  ISETP.LT.AND P1, PT, R27, UR33, !P6 ;  /* 0x000000211b007c0c */ /* 0x000fe2000f721270 */
[----:B------:R-:W-:Y:S01]  /*3dfc0*/  ULDC UR33, c[0x0][0x22c] ;  /* 0x00008b0000217ab9 */ /* 0x000fe20000000800 */
[----:B------:R-:W-:Y:S01]  /*3dfd0*/  LOP3.LUT R242, R242, 0xfff7ffff, RZ, 0xc0, !PT ;  /* 0xfff7fffff2f27812 */ /* 0x000fe200078ec0ff */
[----:B------:R-:W2:Y:S03]  /*3dfe0*/  LDL.LU R27, [R1+0x2c] ;  /* 0x00002c00011b7983 */ /* 0x000ea60000300800 */
[----:B------:R-:W-:-:S02]  /*3dff0*/  @P0 LOP3.LUT R242, R242, 0x80000, RZ, 0xfc, !PT ;  /* 0x00080000f2f20812 */ /* 0x000fc400078efcff */
[----:B------:R-:W-:Y:S01]  /*3e000*/  ISETP.LT.AND P0, PT, R143, UR4, !P6 ;  /* 0x000000048f007c0c */ /* 0x000fe2000f701270 */
[----:B------:R-:W-:Y:S01]  /*3e010*/  ULDC UR4, c[0x0][0x22c] ;  /* 0x00008b0000047ab9 */ /* 0x000fe20000000800 */
[----:B------:R-:W2:Y:S01]  /*3e020*/  LDL.LU R143, [R1+0x30] ;  /* 0x00003000018f7983 */ /* 0x000ea20000300800 */
[----:B------:R-:W-:-:S04]  /*3e030*/  LOP3.LUT R242, R242, 0xfffbffff, RZ, 0xc0, !PT ;  /* 0xfffbfffff2f27812 */ /* 0x000fc800078ec0ff */
[----:B------:R-:W-:-:S04]  /*3e040*/  @P2 LOP3.LUT R242, R242, 0x40000, RZ, 0xfc, !PT ;  /* 0x00040000f2f22812 */ /* 0x000fc800078efcff */
[----:B------:R-:W-:-:S04]  /*3e050*/  LOP3.LUT R242, R242, 0xfffdffff, RZ, 0xc0, !PT ;  /* 0xfffdfffff2f27812 */ /* 0x000fc800078ec0ff */
[----:B------:R-:W-:-:S04]  /*3e060*/  @P1 LOP3.LUT R242, R242, 0x20000, RZ, 0xfc, !PT ;  /* 0x00020000f2f21812 */ /* 0x000fc800078efcff */
[----:B------:R-:W-:-:S04]  /*3e070*/  LOP3.LUT R242, R242, 0xfffeffff, RZ, 0xc0, !PT ;  /* 0xfffefffff2f27812 */ /* 0x000fc800078ec0ff */
[----:B------:R-:W-:Y:S02]  /*3e080*/  @P0 LOP3.LUT R242, R242, 0x10000, RZ, 0xfc, !PT ;  /* 0x00010000f2f20812 */ /* 0x000fe400078efcff */
[----:B------:R-:W-:Y:S01]  /*3e090*/  ISETP.LT.AND P0, PT, R30, UR61, !P6 ;  /* 0x0000003d1e007c0c */ /* 0x000fe2000f701270 */
[----:B------:R-:W-:Y:S01]  /*3e0a0*/  ULDC UR61, c[0x0][0x22c] ;  /* 0x00008b00003d7ab9 */ /* 0x000fe20000000800 */
[----:B------:R-:W2:Y:S01]  /*3e0b0*/  LDL.LU R30, [R1+0x34] ;  /* 0x00003400011e7983 */ /* 0x000ea20000300800 */
[----:B------:R-:W-:Y:S01]  /*3e0c0*/  ISETP.LT.AND P2, PT, R28, UR32, !P6 ;  /* 0x000000201c007c0c */ /* 0x000fe2000f741270 */
[----:B------:R-:W-:Y:S02]  /*3e0d0*/  ULDC UR32, c[0x0][0x22c] ;  /* 0x00008b0000207ab9 */ /* 0x000fe40000000800 */
[----:B------:R-:W2:Y:S01]  /*3e0e0*/  LDL.LU R28, [R1+0x38] ;  /* 0x00003800011c7983 */ /* 0x000ea20000300800 */
[----:B------:R-:W-:Y:S01]  /*3e0f0*/  ISETP.LT.AND P1, PT, R136, UR33, !P6 ;  /* 0x0000002188007c0c */ /* 0x000fe2000f721270 */
[----:B------:R-:W-:-:S02]  /*3e100*/  ULDC UR33, c[0x0][0x22c] ;  /* 0x00008b0000217ab9 */ /* 0x000fc40000000800 */
[----:B------:R-:W2:Y:S01]  /*3e110*/  LDL.LU R136, [R1+0x3c] ;  /* 0x00003c0001887983 */ /* 0x000ea20000300800 */
[----:B------:R-:W-:-:S04]  /*3e120*/  LOP3.LUT R242, R242, 0xffff7fff, RZ, 0xc0, !PT ;  /* 0xffff7ffff2f27812 */ /* 0x000fc800078ec0ff */
[----:B------:R-:W-:-:S04]  /*3e130*/  @P0 LOP3.LUT R242, R242, 0x8000, RZ, 0xfc, !PT ;  /* 0x00008000f2f20812 */ /* 0x000fc800078efcff */
[----:B------:R-:W-:-:S04]  /*3e140*/  LOP3.LUT R242, R242, 0xffffbfff, RZ, 0xc0, !PT ;  /* 0xffffbffff2f27812 */ /* 0x000fc800078ec0ff */
[----:B------:R-:W-:-:S04]  /*3e150*/  @P2 LOP3.LUT R242, R242, 0x4000, RZ, 0xfc, !PT ;  /* 0x00004000f2f22812 */ /* 0x000fc800078efcff */
[----:B------:R-:W-:Y:S02]  /*3e160*/  LOP3.LUT R242, R242, 0xffffdfff, RZ, 0xc0, !PT ;  /* 0xffffdffff2f27812 */ /* 0x000fe400078ec0ff */
[----:B----4-:R-:W-:Y:S01]  /*3e170*/  ISETP.LT.AND P0, PT, R138, UR4, !P6 ;  /* 0x000000048a007c0c */ /* 0x010fe2000f701270 */
[----:B------:R-:W-:Y:S01]  /*3e180*/  ULDC UR4, c[0x0][0x22c] ;  /* 0x00008b0000047ab9 */ /* 0x000fe20000000800 */
[----:B------:R-:W4:Y:S01]  /*3e190*/  LDL.LU R138, [R1+0x40] ;  /* 0x00004000018a7983 */ /* 0x000f220000300800 */
[----:B---3--:R-:W-:Y:S01]  /*3e1a0*/  ISETP.LT.AND P2, PT, R24, UR32, !P6 ;  /* 0x0000002018007c0c */ /* 0x008fe2000f741270 */
[----:B------:R-:W-:Y:S02]  /*3e1b0*/  ULDC UR32, c[0x0][0x22c] ;  /* 0x00008b0000207ab9 */ /* 0x000fe40000000800 */
[----:B------:R-:W3:Y:S01]  /*3e1c0*/  LDL.LU R24, [R1+0x44] ;  /* 0x0000440001187983 */ /* 0x000ee20000300800 */
[----:B------:R-:W-:-:S04]  /*3e1d0*/  @P1 LOP3.LUT R242, R242, 0x2000, RZ, 0xfc, !PT ;  /* 0x00002000f2f21812 */ /* 0x000fc800078efcff */
[----:B------:R-:W-:-:S04]  /*3e1e0*/  LOP3.LUT R242, R242, 0xffffefff, RZ, 0xc0, !PT ;  /* 0xffffeffff2f27812 */ /* 0x000fc800078ec0ff */
[----:B------:R-:W-:Y:S02]  /*3e1f0*/  @P0 LOP3.LUT R242, R242, 0x1000, RZ, 0xfc, !PT ;  /* 0x00001000f2f20812 */ /* 0x000fe400078efcff */
[----:B--2---:R-:W-:Y:S01]  /*3e200*/  ISETP.LT.AND P0, PT, R29, UR61, !P6 ;  /* 0x0000003d1d007c0c */ /* 0x004fe2000f701270 */
[----:B------:R-:W-:Y:S01]  /*3e210*/  ULDC UR61, c[0x0][0x22c] ;  /* 0x00008b00003d7ab9 */ /* 0x000fe20000000800 */
[----:B------:R-:W-:Y:S01]  /*3e220*/  ISETP.LT.AND P1, PT, R27, UR33, !P6 ;  /* 0x000000211b007c0c */ /* 0x000fe2000f721270 */
[----:B------:R-:W-:Y:S01]  /*3e230*/  ULDC UR33, c[0x0][0x22c] ;  /* 0x00008b0000217ab9 */ /* 0x000fe20000000800 */
[----:B------:R-:W-:Y:S01]  /*3e240*/  LOP3.LUT R242, R242, 0xfffff7ff, RZ, 0xc0, !PT ;  /* 0xfffff7fff2f27812 */ /* 0x000fe200078ec0ff */
[----:B------:R-:W2:Y:S08]  /*3e250*/  LDL.LU R27, [R1+0x48] ;  /* 0x00004800011b7983 */ /* 0x000eb00000300800 */
        /* <DEDUP_REMOVED lines=16> */
[----:B------:R-:W-:Y:S02]  /*3e360*/  LOP3.LUT R242, R242, 0xffffff7f, RZ, 0xc0, !PT ;  /* 0xffffff7ff2f27812 */ /* 0x000fe400078ec0ff */
[----:B------:R-:W-:Y:S01]  /*3e370*/  ISETP.LT.AND P1, PT, R136, UR33, !P6 ;  /* 0x0000002188007c0c */ /* 0x000fe2000f721270 */
[----:B------:R-:W-:Y:S01]  /*3e380*/  ULDC UR33, c[0x0][0x22c] ;  /* 0x00008b0000217ab9 */ /* 0x000fe20000000800 */
[----:B------:R-:W2:Y:S02]  /*3e390*/  LDL.LU R136, [R1+0x5c] ;  /* 0x00005c0001887983 */ /* 0x000ea40000300800 */
[----:B------:R-:W-:-:S04]  /*3e3a0*/  @P0 LOP3.LUT R242, R242, 0x80, RZ, 0xfc, !PT ;  /* 0x00000080f2f20812 */ /* 0x000fc800078efcff */
[----:B------:R-:W-:-:S04]  /*3e3b0*/  LOP3.LUT R242, R242, 0xffffffbf, RZ, 0xc0, !PT ;  /* 0xffffffbff2f27812 */ /* 0x000fc800078ec0ff */
[----:B------:R-:W-:-:S04]  /*3e3c0*/  @P2 LOP3.LUT R242, R242, 0x40, RZ, 0xfc, !PT ;  /* 0x00000040f2f22812 */ /* 0x000fc800078efcff */
[----:B------:R-:W-:-:S04]  /*3e3d0*/  LOP3.LUT R242, R242, 0xffffffdf, RZ, 0xc0, !PT ;  /* 0xffffffdff2f27812 */ /* 0x000fc800078ec0ff */
[----:B------:R-:W-:-:S04]  /*3e3e0*/  @P1 LOP3.LUT R242, R242, 0x20, RZ, 0xfc, !PT ;  /* 0x00000020f2f21812 */ /* 0x000fc800078efcff */
[----:B------:R-:W-:Y:S02]  /*3e3f0*/  LOP3.LUT R242, R242, 0xffffffef, RZ, 0xc0, !PT ;  /* 0xffffffeff2f27812 */ /* 0x000fe400078ec0ff */
[----:B----4-:R-:W-:Y:S01]  /*3e400*/  ISETP.LT.AND P0, PT, R138, UR4, !P6 ;  /* 0x000000048a007c0c */ /* 0x010fe2000f701270 */
[----:B------:R-:W-:Y:S01]  /*3e410*/  ULDC UR4, c[0x0][0x22c] ;  /* 0x00008b0000047ab9 */ /* 0x000fe20000000800 */
[----:B------:R-:W4:Y:S11]  /*3e420*/  LDL.LU R138, [R1+0x60] ;  /* 0x00006000018a7983 */ /* 0x000f360000300800 */
[----:B------:R-:W-:-:S02]  /*3e430*/  @P0 LOP3.LUT R242, R242, 0x10, RZ, 0xfc, !PT ;  /* 0x00000010f2f20812 */ /* 0x000fc400078efcff */
[----:B---3--:R-:W-:Y:S01]  /*3e440*/  ISETP.LT.AND P0, PT, R24, UR61, !P6 ;  /* 0x0000003d18007c0c */ /* 0x008fe2000f701270 */
[----:B------:R-:W-:Y:S01]  /*3e450*/  ULDC UR61, c[0x0][0x22c] ;  /* 0x00008b00003d7ab9 */ /* 0x000fe20000000800 */
[----:B------:R-:W-:-:S11]  /*3e460*/  LOP3.LUT R242, R242, 0xfffffff7, RZ, 0xc0, !PT ;  /* 0xfffffff7f2f27812 */ /* 0x000fd600078ec0ff */
[----:B------:R-:W-:Y:S02]  /*3e470*/  @P0 LOP3.LUT R242, R242, 0x8, RZ, 0xfc, !PT ;  /* 0x00000008f2f20812 */ /* 0x000fe400078efcff */
[----:B------:R-:W-:Y:S01]  /*3e480*/  ISETP.LT.AND P0, PT, R243, UR4, !P6 ;  /* 0x00000004f3007c0c */ /* 0x000fe2000f701270 */
[----:B------:R-:W-:Y:S01]  /*3e490*/  ULDC UR4, c[0x0][0x22c] ;  /* 0x00008b0000047ab9 */ /* 0x000fe20000000800 */
[----:B------:R-:W3:Y:S04]  /*3e4a0*/  LDL.LU R243, [R1+0x1080] ;  /* 0x0010800001f37983 */ /* 0x000ee80000300800 */
[----:B------:R-:W4:Y:S04]  /*3e4b0*/  LDL.LU R29, [R1+0x64] ;  /* 0x00006400011d7983 */ /* 0x000f280000300800 */
[----:B------:R-:W4:Y:S01]  /*3e4c0*/  LDL.LU R24, [R1+0x68] ;  /* 0x0000680001187983 */ /* 0x000f220000300800 */
[----:B--2---:R-:W-:Y:S01]  /*3e4d0*/  ISETP.LT.AND P2, PT, R27, UR32, !P6 ;  /* 0x000000201b007c0c */ /* 0x004fe2000f741270 */
[----:B------:R-:W-:-:S02]  /*3e4e0*/  ULDC UR32, c[0x0][0x22c] ;  /* 0x00008b0000207ab9 */ /* 0x000fc40000000800 */
[----:B------:R-:W2:Y:S01]  /*3e4f0*/  LDL.LU R27, [R1+0x6c] ;  /* 0x00006c00011b7983 */ /* 0x000ea20000300800 */
[----:B------:R-:W-:Y:S01]  /*3e500*/  ISETP.LT.AND P1, PT, R143, UR33, !P6 ;  /* 0x000000218f007c0c */ /* 0x000fe2000f721270 */
[----:B------:R-:W-:Y:S01]  /*3e510*/  ULDC UR33, c[0x0][0x22c] ;  /* 0x00008b0000217ab9 */ /* 0x000fe20000000800 */
[----:B------:R-:W-:Y:S01]  /*3e520*/  LOP3.LUT R242, R242, 0xfffffffb, RZ, 0xc0, !PT ;  /* 0xfffffffbf2f27812 */ /* 0x000fe200078ec0ff */
[----:B------:R-:W2:Y:S06]  /*3e530*/  LDL.LU R143, [R1+0x70] ;  /* 0x00007000018f7983 */ /* 0x000eac0000300800 */
        /* <DEDUP_REMOVED lines=14> */
[----:B---3--:R-:W-:-:S04]  /*3e620*/  LOP3.LUT R243, R243, 0x7fffffff, RZ, 0xc0, !PT ;  /* 0x7ffffffff3f37812 */ /* 0x008fc800078ec0ff */
[----:B------:R-:W-:-:S04]  /*3e630*/  @P0 LOP3.LUT R243, R243, 0x80000000, RZ, 0xfc, !PT ;  /* 0x80000000f3f30812 */ /* 0x000fc800078efcff */
[----:B------:R-:W-:-:S04]  /*3e640*/  LOP3.LUT R243, R243, 0xbfffffff, RZ, 0xc0, !PT ;  /* 0xbffffffff3f37812 */ /* 0x000fc800078ec0ff */
[----:B------:R-:W-:Y:S02]  /*3e650*/  @P2 LOP3.LUT R243, R243, 0x40000000, RZ, 0xfc, !PT ;  /* 0x40000000f3f32812 */ /* 0x000fe400078efcff */
[----:B----4-:R-:W-:Y:S01]  /*3e660*/  ISETP.LT.AND P0, PT, R138, UR4, !P6 ;  /* 0x000000048a007c0c */ /* 0x010fe2000f701270 */
[----:B------:R-:W-:Y:S01]  /*3e670*/  ULDC UR4, c[0x0][0x22c] ;  /* 0x00008b0000047ab9 */ /* 0x000fe20000000800 */
[----:B------:R-:W3:Y:S01]  /*3e680*/  LDL.LU R138, [R1+0x80] ;  /* 0x00008000018a7983 */ /* 0x000ee20000300800 */
[----:B------:R-:W-:-:S04]  /*3e690*/  LOP3.LUT R243, R243, 0xdfffffff, RZ, 0xc0, !PT ;  /* 0xdffffffff3f37812 */ /* 0x000fc800078ec0ff */
[----:B------:R-:W-:-:S04]  /*3e6a0*/  @P1 LOP3.LUT R243, R243, 0x20000000, RZ, 0xfc, !PT ;  /* 0x20000000f3f31812 */ /* 0x000fc800078efcff */
[----:B------:R-:W-:Y:S02]  /*3e6b0*/  LOP3.LUT R243, R243, 0xefffffff, RZ, 0xc0, !PT ;  /* 0xeffffffff3f37812 */ /* 0x000fe400078ec0ff */
[----:B------:R-:W-:Y:S01]  /*3e6c0*/  ISETP.LT.AND P2, PT, R24, UR32, !P6 ;  /* 0x0000002018007c0c */ /* 0x000fe2000f741270 */
[----:B------:R-:W-:Y:S01]  /*3e6d0*/  ULDC UR32, c[0x0][0x22c] ;  /* 0x00008b0000207ab9 */ /* 0x000fe20000000800 */
[----:B------:R-:W-:Y:S02]  /*3e6e0*/  @P0 LOP3.LUT R243, R243, 0x10000000, RZ, 0xfc, !PT ;  /* 0x10000000f3f30812 */ /* 0x000fe400078efcff */
[----:B------:R-:W-:Y:S01]  /*3e6f0*/  ISETP.LT.AND P0, PT, R29, UR61, !P6 ;  /* 0x0000003d1d007c0c */ /* 0x000fe2000f701270 */
[----:B------:R-:W-:Y:S01]  /*3e700*/  ULDC UR61, c[0x0][0x22c] ;  /* 0x00008b00003d7ab9 */ /* 0x000fe20000000800 */
[----:B------:R-:W4:Y:S04]  /*3e710*/  LDL.LU R29, [R1+0x84] ;  /* 0x00008400011d7983 */ /* 0x000f280000300800 */
[----:B------:R-:W4:Y:S01]  /*3e720*/  LDL.LU R24, [R1+0x88] ;  /* 0x0000880001187983 */ /* 0x000f220000300800 */
[----:B--2---:R-:W-:Y:S01]  /*3e730*/  ISETP.LT.AND P1, PT, R27, UR33, !P6 ;  /* 0x000000211b007c0c */ /* 0x004fe2000f721270 */
        /* <DEDUP_REMOVED lines=29> */
[----:B---3--:R-:W-:Y:S01]  /*3e910*/  ISETP.LT.AND P0, PT, R138, UR4, !P6 ;  /* 0x000000048a007c0c */ /* 0x008fe2000f701270 */
[----:B------:R-:W-:Y:S01]  /*3e920*/  ULDC UR4, c[0x0][0x22c] ;  /* 0x00008b0000047ab9 */ /* 0x000fe20000000800 */
[----:B------:R-:W3:Y:S11]  /*3e930*/  LDL.LU R138, [R1+0xa0] ;  /* 0x0000a000018a7983 */ /* 0x000ef60000300800 */
[----:B------:R-:W-:-:S02]  /*3e940*/  @P0 LOP3.LUT R243, R243, 0x100000, RZ, 0xfc, !PT ;  /* 0x00100000f3f30812 */ /* 0x000fc400078efcff */
[----:B----4-:R-:W-:Y:S01]  /*3e950*/  ISETP.LT.AND P0, PT, R29, UR61, !P6 ;  /* 0x0000003d1d007c0c */ /* 0x010fe2000f701270 */
[----:B------:R-:W-:Y:S01]  /*3e960*/  ULDC UR61, c[0x0][0x22c] ;  /* 0x00008b00003d7ab9 */ /* 0x000fe20000000800 */
[----:B------:R-:W4:Y:S01]  /*3e970*/  LDL.LU R29, [R1+0xa4] ;  /* 0x0000a400011d7983 */ /* 0x000f220000300800 */
[----:B------:R-:W-:Y:S01]  /*3e980*/  ISETP.LT.AND P2, PT, R24, UR32, !P6 ;  /* 0x0000002018007c0c */ /* 0x000fe2000f741270 */
[----:B------:R-:W-:Y:S02]  /*3e990*/  ULDC UR32, c[0x0][0x22c] ;  /* 0x00008b0000207ab9 */ /* 0x000fe40000000800 */
[----:B------:R-:W4:Y:S01]  /*3e9a0*/  LDL.LU R24, [R1+0xa8] ;  /* 0x0000a80001187983 */ /* 0x000f220000300800 */
[----:B------:R-:W-:Y:S02]  /*3e9b0*/  LOP3.LUT R243, R243, 0xfff7ffff, RZ, 0xc0, !PT ;  /* 0xfff7fffff3f37812 */ /* 0x000fe400078ec0ff */
[----:B--2---:R-:W-:Y:S01]  /*3e9c0*/  ISETP.LT.AND P1, PT, R27, UR33, !P6 ;  /* 0x000000211b007c0c */ /* 0x004fe2000f721270 */
[----:B------:R-:W-:Y:S01]  /*3e9d0*/  ULDC UR33, c[0x0][0x22c] ;  /* 0x00008b0000217ab9 */ /* 0x000fe20000000800 */
[----:B------:R-:W2:Y:S02]  /*3e9e0*/  LDL.LU R27, [R1+0xac] ;  /* 0x0000ac00011b7983 */ /* 0x000ea40000300800 */
        /* <DEDUP_REMOVED lines=28> */
[----:B------:R-:W3:Y:S01]  /*3ebb0*/  LDL.LU R138, [R1+0xc0] ;  /* 0x0000c000018a7983 */ /* 0x000ee20000300800 */
[----:B----4-:R-:W-:Y:S01]  /*3ebc0*/  ISETP.LT.AND P2, PT, R24, UR32, !P6 ;  /* 0x0000002018007c0c */ /* 0x010fe2000f741270 */
[----:B------:R-:W-:Y:S02]  /*3ebd0*/  ULDC UR32, c[0x0][0x22c] ;  /* 0x00008b0000207ab9 */ /* 0x000fe40000000800 */
[----:B------:R-:W4:Y:S07]  /*3ebe0*/  LDL.LU R24, [R1+0xc4] ;  /* 0x0000c40001187983 */ /* 0x000f2e0000300800 */
[----:B------:R-:W-:-:S02]  /*3ebf0*/  @P0 LOP3.LUT R243, R243, 0x1000, RZ, 0xfc, !PT ;  /* 0x00001000f3f30812 */ /* 0x000fc400078efcff */
[----:B------:R-:W-:Y:S01]  /*3ec00*/  ISETP.LT.AND P0, PT, R29, UR61, !P6 ;  /* 0x0000003d1d007c0c */ /* 0x000fe2000f701270 */
[----:B------:R-:W-:Y:S01]  /*3ec10*/  ULDC UR61, c[0x0][0x22c] ;  /* 0x00008b00003d7ab9 */ /* 0x000fe20000000800 */
[----:B--2---:R-:W-:Y:S01]  /*3ec20*/  ISETP.LT.AND P1, PT, R27, UR33, !P6 ;  /* 0x000000211b007c0c */ /* 0x004fe2000f721270 */
        /* <DEDUP_REMOVED lines=35> */
[----:B------:R-:W-:-:S11]  /*3ee60*/  LOP3.LUT R243, R243, 0xfffffff7, RZ, 0xc0, !PT ;  /* 0xfffffff7f3f37812 */ /* 0x000fd600078ec0ff */
[----:B------:R-:W-:Y:S02]  /*3ee70*/  @P0 LOP3.LUT R243, R243, 0x8, RZ, 0xfc, !PT ;  /* 0x00000008f3f30812 */ /* 0x000fe400078efcff */
[----:B------:R-:W-:Y:S01]  /*3ee80*/  ISETP.LT.AND P0, PT, R244, UR4, !P6 ;  /* 0x00000004f4007c0c */ /* 0x000fe2000f701270 */
[----:B------:R-:W-:Y:S01]  /*3ee90*/  ULDC UR4, c[0x0][0x22c] ;  /* 0x00008b0000047ab9 */ /* 0x000fe20000000800 */
[----:B------:R-:W4:Y:S04]  /*3eea0*/  LDL.LU R244, [R1+0x107c] ;  /* 0x00107c0001f47983 */ /* 0x000f280000300800 */
[----:B------:R-:W3:Y:S04]  /*3eeb0*/  LDL.LU R29, [R1+0xe4] ;  /* 0x0000e400011d7983 */ /* 0x000ee80000300800 */
[----:B------:R-:W3:Y:S01]  /*3eec0*/  LDL.LU R24, [R1+0xe8] ;  /* 0x0000e80001187983 */ /* 0x000ee20000300800 */
        /* <DEDUP_REMOVED lines=21> */
[----:B----4-:R-:W-:-:S04]  /*3f020*/  LOP3.LUT R244, R244, 0x7fffffff, RZ, 0xc0, !PT ;  /* 0x7ffffffff4f47812 */ /* 0x010fc800078ec0ff */
[----:B------:R-:W-:-:S04]  /*3f030*/  @P0 LOP3.LUT R244, R244, 0x80000000, RZ, 0xfc, !PT ;  /* 0x80000000f4f40812 */ /* 0x000fc800078efcff */
[----:B------:R-:W-:-:S04]  /*3f040*/  LOP3.LUT R244, R244, 0xbfffffff, RZ, 0xc0, !PT ;  /* 0xbffffffff4f47812 */ /* 0x000fc800078ec0ff */
[----:B------:R-:W-:Y:S02]  /*3f050*/  @P2 LOP3.LUT R244, R244, 0x40000000, RZ, 0xfc, !PT ;  /* 0x40000000f4f42812 */ /* 0x000fe400078efcff */
[----:B---3--:R-:W-:Y:S01]  /*3f060*/  ISETP.LT.AND P0, PT, R138, UR4, !P6 ;  /* 0x000000048a007c0c */ /* 0x008fe2000f701270 */
        /* <DEDUP_REMOVED lines=452> */
[----:B------:R-:W3:Y:S01]  /*40cb0*/  LDL.LU R29, [R1+0x264] ;  /* 0x00026400011d7983 */ /* 0x000ee20000300800 */
[----:B--2---:R-:W-:Y:S01]  /*40cc0*/  ISETP.LT.AND P2, PT, R27, UR32, !P6 ;  /* 0x000000201b007c0c */ /* 0x004fe2000f741270 */
[----:B------:R-:W-:-:S02]  /*40cd0*/  ULDC UR32, c[0x0][0x22c] ;  /* 0x00008b0000207ab9 */ /* 0x000fc40000000800 */
[----:B------:R-:W2:Y:S01]  /*40ce0*/  LDL.LU R24, [R1+0x268] ;  /* 0x0002680001187983 */ /* 0x000ea20000300800 */
[----:B------:R-:W-:Y:S01]  /*40cf0*/  ISETP.LT.AND P1, PT, R143, UR33, !P6 ;  /* 0x000000218f007c0c */ /* 0x000fe2000f721270 */
[----:B------:R-:W-:Y:S01]  /*40d00*/  ULDC UR33, c[0x0][0x22c] ;  /* 0x00008b0000217ab9 */ /* 0x000fe20000000800 */
[----:B------:R-:W-:Y:S01]  /*40d10*/  LOP3.LUT R246, R246, 0xfffffffb, RZ, 0xc0, !PT ;  /* 0xfffffffbf6f67812 */ /* 0x000fe200078ec0ff */
[----:B------:R-:W2:Y:S04]  /*40d20*/  LDL.LU R27, [R1+0x26c] ;  /* 0x00026c00011b7983 */ /* 0x000ea80000300800 */
[----:B------:R-:W2:Y:S02]  /*40d30*/  LDL.LU R143, [R1+0x270] ;  /* 0x00027000018f7983 */ /* 0x000ea40000300800 */
        /* <DEDUP_REMOVED lines=20> */
[----:B------:R-:W-:Y:S01]  /*40e80*/  LOP3.LUT R247, R247, 0xdfffffff, RZ, 0xc0, !PT ;  /* 0xdffffffff7f77812 */ /* 0x000fe200078ec0ff */
[----:B------:R-:W3:Y:S03]  /*40e90*/  LDL.LU R138, [R1+0x280] ;  /* 0x00028000018a7983 */ /* 0x000ee60000300800 */
[----:B------:R-:W-:-:S04]  /*40ea0*/  @P1 LOP3.LUT R247, R247, 0x20000000, RZ, 0xfc, !PT ;  /* 0x20000000f7f71812 */ /* 0x000fc800078efcff */
[----:B------:R-:W-:-:S04]  /*40eb0*/  LOP3.LUT R247, R247, 0xefffffff, RZ, 0xc0, !PT ;  /* 0xeffffffff7f77812 */ /* 0x000fc800078ec0ff */
[----:B------:R-:W-:Y:S02]  /*40ec0*/  @P0 LOP3.LUT R247, R247, 0x10000000, RZ, 0xfc, !PT ;  /* 0x10000000f7f70812 */ /* 0x000fe400078efcff */
[----:B------:R-:W-:Y:S01]  /*40ed0*/  ISETP.LT.AND P0, PT, R29, UR61, !P6 ;  /* 0x0000003d1d007c0c */ /* 0x000fe2000f701270 */
[----:B------:R-:W-:Y:S01]  /*40ee0*/  ULDC UR61, c[0x0][0x22c] ;  /* 0x00008b00003d7ab9 */ /* 0x000fe20000000800 */
[----:B--2---:R-:W-:Y:S01]  /*40ef0*/  ISETP.LT.AND P2, PT, R24, UR32, !P6 ;  /* 0x0000002018007c0c */ /* 0x004fe2000f741270 */
[----:B------:R-:W-:Y:S01]  /*40f00*/  ULDC UR32, c[0x0][0x22c] ;  /* 0x00008b0000207ab9 */ /* 0x000fe20000000800 */
[----:B------:R-:W-:Y:S02]  /*40f10*/  LOP3.LUT R247, R247, 0xf7ffffff, RZ, 0xc0, !PT ;  /* 0xf7fffffff7f77812 */ /* 0x000fe400078ec0ff */
[----:B------:R-:W-:Y:S01]  /*40f20*/  ISETP.LT.AND P1, PT, R27, UR33, !P6 ;  /* 0x000000211b007c0c */ /* 0x000fe2000f721270 */
[----:B------:R-:W-:Y:S01]  /*40f30*/  ULDC UR33, c[0x0][0x22c] ;  /* 0x00008b0000217ab9 */ /* 0x000fe20000000800 */
[----:B------:R-:W2:Y:S04]  /*40f40*/  LDL.LU R27, [R1+0x284] ;  /* 0x00028400011b7983 */ /* 0x000ea80000300800 */
[----:B------:R-:W4:Y:S01]  /*40f50*/  LDL.LU R32, [R1+0x288] ;  /* 0x0002880001207983 */ /* 0x000f220000300800 */
[----:B------:R-:W-:-:S04]  /*40f60*/  @P0 LOP3.LUT R247, R247, 0x8000000, RZ, 0xfc, !PT ;  /* 0x08000000f7f70812 */ /* 0x000fc800078efcff */
[----:B------:R-:W-:-:S04]  /*40f70*/  LOP3.LUT R247, R247, 0xfbffffff, RZ, 0xc0, !PT ;  /* 0xfbfffffff7f77812 */ /* 0x000fc800078ec0ff */
[----:B------:R-:W-:Y:S02]  /*40f80*/  @P2 LOP3.LUT R247, R247, 0x4000000, RZ, 0xfc, !PT ;  /* 0x04000000f7f72812 */ /* 0x000fe400078efcff */
[----:B------:R-:W-:Y:S01]  /*40f90*/  ISETP.LT.AND P0, PT, R143, UR4, !P6 ;  /* 0x000000048f007c0c */ /* 0x000fe2000f701270 */
[----:B------:R-:W-:Y:S01]  /*40fa0*/  ULDC UR4, c[0x0][0x22c] ;  /* 0x00008b0000047ab9 */ /* 0x000fe20000000800 */
[----:B------:R-:W-:Y:S01]  /*40fb0*/  LOP3.LUT R247, R247, 0xfdffffff, RZ, 0xc0, !PT ;  /* 0xfdfffffff7f77812 */ /* 0x000fe200078ec0ff */
[----:B------:R-:W4:Y:S03]  /*40fc0*/  LDL.LU R143, [R1+0x460] ;  /* 0x00046000018f7983 */ /* 0x000f260000300800 */
[----:B------:R-:W-:-:S04]  /*40fd0*/  @P1 LOP3.LUT R247, R247, 0x2000000, RZ, 0xfc, !PT ;  /* 0x02000000f7f71812 */ /* 0x000fc800078efcff */
[----:B------:R-:W-:-:S04]  /*40fe0*/  LOP3.LUT R247, R247, 0xfeffffff, RZ, 0xc0, !PT ;  /* 0xfefffffff7f77812 */ /* 0x000fc800078ec0ff */
[----:B------:R-:W-:Y:S02]  /*40ff0*/  @P0 LOP3.LUT R247, R247, 0x1000000, RZ, 0xfc, !PT ;  /* 0x01000000f7f70812 */ /* 0x000fe400078efcff */
[----:B------:R-:W-:Y:S01]  /*41000*/  ISETP.LT.AND P0, PT, R30, UR61, !P6 ;  /* 0x0000003d1e007c0c */ /* 0x000fe2000f701270 */
[----:B------:R-:W-:Y:S01]  /*41010*/  ULDC UR61, c[0x0][0x22c] ;  /* 0x00008b00003d7ab9 */ /* 0x000fe20000000800 */
[----:B------:R-:W4:Y:S01]  /*41020*/  LDL.LU R30, [R1+0x28c] ;  /* 0x00028c00011e7983 */ /* 0x000f220000300800 */
[----:B------:R-:W-:Y:S01]  /*41030*/  ISETP.LT.AND P2, PT, R28, UR32, !P6 ;  /* 0x000000201c007c0c */ /* 0x000fe2000f741270 */
[----:B------:R-:W-:Y:S02]  /*41040*/  ULDC UR32, c[0x0][0x22c] ;  /* 0x00008b0000207ab9 */ /* 0x000fe40000000800 */
[----:B------:R-:W4:Y:S01]  /*41050*/  LDL.LU R28, [R1+0x290] ;  /* 0x00029000011c7983 */ /* 0x000f220000300800 */
[----:B------:R-:W-:Y:S01]  /*41060*/  ISETP.LT.AND P1, PT, R136, UR33, !P6 ;  /* 0x0000002188007c0c */ /* 0x000fe2000f721270 */
[----:B------:R-:W-:Y:S01]  /*41070*/  ULDC UR33, c[0x0][0x22c] ;  /* 0x00008b0000217ab9 */ /* 0x000fe20000000800 */
[----:B------:R-:W-:Y:S01]  /*41080*/  LOP3.LUT R247, R247, 0xff7fffff, RZ, 0xc0, !PT ;  /* 0xff7ffffff7f77812 */ /* 0x000fe200078ec0ff */
[----:B------:R-:W4:Y:S04]  /*41090*/  LDL.LU R34, [R1+0x294] ;  /* 0x0002940001227983 */ /* 0x000f280000300800 */
[----:B------:R-:W4:Y:S01]  /*410a0*/  LDL.LU R136, [R1+0x46c] ;  /* 0x00046c0001887983 */ /* 0x000f220000300800 */
[----:B------:R-:W-:-:S03]  /*410b0*/  @P0 LOP3.LUT R247, R247, 0x800000, RZ, 0xfc, !PT ;  /* 0x00800000f7f70812 */ /* 0x000fc600078efcff */
[----:B------:R-:W4:Y:S01]  /*410c0*/  LDL.LU R31, [R1+0x298] ;  /* 0x00029800011f7983 */ /* 0x000f220000300800 */
[----:B------:R-:W-:-:S03]  /*410d0*/  LOP3.LUT R247, R247, 0xffbfffff, RZ, 0xc0, !PT ;  /* 0xffbffffff7f77812 */ /* 0x000fc600078ec0ff */
[----:B------:R-:W4:Y:S01]  /*410e0*/  LDL.LU R24, [R1+0x850] ;  /* 0x0008500001187983 */ /* 0x000f220000300800 */
        /* <DEDUP_REMOVED lines=8> */
[----:B--2---:R-:W-:Y:S02]  /*41170*/  ISETP.LT.AND P1, PT, R27, UR61, !P6 ;  /* 0x0000003d1b007c0c */ /* 0x004fe4000f721270 */
[----:B------:R-:W-:Y:S02]  /*41180*/  R2UR UR61, R13 ;  /* 0x000000000d3d72ca */ /* 0x000fe400000e0000 */
[----:B------:R-:W2:Y:S04]  /*41190*/  LDL.LU R13, [R1+0x106c] ;  /* 0x00106c00010d7983 */ /* 0x000ea80000300800 */
[----:B------:R-:W2:Y:S04]  /*411a0*/  LDL.LU R29, [R1+0x84c] ;  /* 0x00084c00011d7983 */ /* 0x000ea80000300800 */
[----:B------:R-:W2:Y:S01]  /*411b0*/  LDL.LU R27, [R1+0x2a0] ;  /* 0x0002a000011b7983 */ /* 0x000ea20000300800 */
[----:B----4-:R-:W-:-:S02]  /*411c0*/  ISETP.LT.AND P0, PT, R32, UR32, !P6 ;  /* 0x0000002020007c0c */ /* 0x010fc4000f701270 */
[----:B------:R-:W-:Y:S02]  /*411d0*/  LOP3.LUT R247, R247, 0xfff7ffff, RZ, 0xc0, !PT ;  /* 0xfff7fffff7f77812 */ /* 0x000fe400078ec0ff */
[----:B------:R-:W-:Y:S02]  /*411e0*/  R2UR UR32, R143 ;  /* 0x000000008f2072ca */ /* 0x000fe400000e0000 */
[----:B------:R-:W4:Y:S01]  /*411f0*/  LDL.LU R143, [R1+0x2a4] ;  /* 0x0002a400018f7983 */ /* 0x000f220000300800 */
[----:B------:R-:W-:-:S04]  /*41200*/  @P1 LOP3.LUT R247, R247, 0x80000, RZ, 0xfc, !PT ;  /* 0x00080000f7f71812 */ /* 0x000fc800078efcff */
[----:B------:R-:W-:Y:S02]  /*41210*/  LOP3.LUT R247, R247, 0xfffbffff, RZ, 0xc0, !PT ;  /* 0xfffbfffff7f77812 */ /* 0x000fe400078ec0ff */
[----:B------:R-:W-:Y:S02]  /*41220*/  ISETP.LT.AND P1, PT, R30, UR33, !P6 ;  /* 0x000000211e007c0c */ /* 0x000fe4000f721270 */
[----:B------:R-:W-:Y:S02]  /*41230*/  R2UR UR33, R249 ;  /* 0x00000000f92172ca */ /* 0x000fe400000e0000 */
[----:B------:R-:W4:Y:S04]  /*41240*/  LDL.LU R249, [R1+0x1068] ;  /* 0x0010680001f97983 */ /* 0x000f280000300800 */
[----:B------:R-:W4:Y:S01]  /*41250*/  LDL.LU R30, [R1+0x2a8] ;  /* 0x0002a800011e7983 */ /* 0x000f220000300800 */
[----:B------:R-:W-:-:S02]  /*41260*/  @P0 LOP3.LUT R247, R247, 0x40000, RZ, 0xfc, !PT ;  /* 0x00040000f7f70812 */ /* 0x000fc400078efcff */
[----:B------:R-:W-:Y:S02]  /*41270*/  ISETP.LT.AND P0, PT, R28, UR4, !P6 ;  /* 0x000000041c007c0c */ /* 0x000fe4000f701270 */
[----:B------:R-:W-:Y:S02]  /*41280*/  R2UR UR4, R248 ;  /* 0x00000000f80472ca */ /* 0x000fe400000e0000 */
[----:B------:R-:W4:Y:S04]  /*41290*/  LDL.LU R248, [R1+0x1064] ;  /* 0x0010640001f87983 */ /* 0x000f280000300800 */
[----:B------:R-:W4:Y:S01]  /*412a0*/  LDL.LU R28, [R1+0x2ac] ;  /* 0x0002ac00011c7983 */ /* 0x000f220000300800 */
[----:B------:R-:W-:-:S04]  /*412b0*/  LOP3.LUT R247, R247, 0xfffdffff, RZ, 0xc0, !PT ;  /* 0xfffdfffff7f77812 */ /* 0x000fc800078ec0ff */
[----:B------:R-:W-:Y:S02]  /*412c0*/  @P1 LOP3.LUT R247, R247, 0x20000, RZ, 0xfc, !PT ;  /* 0x00020000f7f71812 */ /* 0x000fe400078efcff */
[----:B------:R-:W-:Y:S02]  /*412d0*/  ISETP.LT.AND P1, PT, R34, UR4, !P6 ;  /* 0x0000000422007c0c */ /* 0x000fe4000f721270 */
[----:B------:R-:W-:Y:S02]  /*412e0*/  R2UR UR4, R136 ;  /* 0x00000000880472ca */ /* 0x000fe400000e0000 */
[----:B------:R-:W4:Y:S01]  /*412f0*/  LDL.LU R136, [R1+0x2b0] ;  /* 0x0002b00001887983 */ /* 0x000f220000300800 */
[----:B------:R-:W-:-:S04]  /*41300*/  LOP3.LUT R247, R247, 0xfffeffff, RZ, 0xc0, !PT ;  /* 0xfffefffff7f77812 */ /* 0x000fc800078ec0ff */
[----:B------:R-:W-:Y:S02]  /*41310*/  @P0 LOP3.LUT R247, R247, 0x10000, RZ, 0xfc, !PT ;  /* 0x00010000f7f70812 */ /* 0x000fe400078efcff */
[----:B------:R-:W-:Y:S02]  /*41320*/  ISETP.LT.AND P0, PT, R31, UR33, !P6 ;  /* 0x000000211f007c0c */ /* 0x000fe4000f701270 */
[----:B------:R-:W-:Y:S02]  /*41330*/  R2UR UR33, R24 ;  /* 0x00000000182172ca */ /* 0x000fe400000e0000 */
[----:B------:R-:W4:Y:S01]  /*41340*/  LDL.LU R24, [R1+0x2b4] ;  /* 0x0002b40001187983 */ /* 0x000f220000300800 */
[----:B------:R-:W-:-:S04]  /*41350*/  LOP3.LUT R247, R247, 0xffff7fff, RZ, 0xc0, !PT ;  /* 0xffff7ffff7f77812 */ /* 0x000fc800078ec0ff */
[----:B------:R-:W-:-:S04]  /*41360*/  @P1 LOP3.LUT R247, R247, 0x8000, RZ, 0xfc, !PT ;  /* 0x00008000f7f71812 */ /* 0x000fc800078efcff */
[----:B------:R-:W-:-:S04]  /*41370*/  LOP3.LUT R247, R247, 0xffffbfff, RZ, 0xc0, !PT ;  /* 0xffffbffff7f77812 */ /* 0x000fc800078ec0ff */
[----:B------:R-:W-:-:S04]  /*41380*/  @P0 LOP3.LUT R247, R247, 0x4000, RZ, 0xfc, !PT ;  /* 0x00004000f7f70812 */ /* 0x000fc800078efcff */
[----:B------:R-:W-:Y:S02]  /*41390*/  LOP3.LUT R247, R247, 0xffffdfff, RZ, 0xc0, !PT ;  /* 0xffffdffff7f77812 */ /* 0x000fe400078ec0ff */
[----:B---3--:R-:W-:Y:S02]  /*413a0*/  ISETP.LT.AND P1, PT, R138, UR32, !P6 ;  /* 0x000000208a007c0c */ /* 0x008fe4000f721270 */
[----:B------:R-:W3:Y:S11]  /*413b0*/  LDL.LU R138, [R1+0x2b8] ;  /* 0x0002b800018a7983 */ /* 0x000ef60000300800 */
[----:B------:R-:W-:-:S04]  /*413c0*/  @P1 LOP3.LUT R247, R247, 0x2000, RZ, 0xfc, !PT ;  /* 0x00002000f7f71812 */ /* 0x000fc800078efcff */
[----:B------:R-:W-:Y:S02]  /*413d0*/  LOP3.LUT R247, R247, 0xffffefff, RZ, 0xc0, !PT ;  /* 0xffffeffff7f77812 */ /* 0x000fe400078ec0ff */
[----:B--2---:R-:W-:Y:S01]  /*413e0*/  ISETP.LT.AND P0, PT, R27, UR61, !P6 ;  /* 0x0000003d1b007c0c */ /* 0x004fe2000f701270 */
[----:B------:R-:W-:Y:S01]  /*413f0*/  ULDC UR61, c[0x0][0x22c] ;  /* 0x00008b00003d7ab9 */ /* 0x000fe20000000800 */
[----:B------:R-:W2:Y:S01]  /*41400*/  LDL.LU R27, [R1+0x2bc] ;  /* 0x0002bc00011b7983 */ /* 0x000ea20000300800 */
[----:B----4-:R-:W-:Y:S01]  /*41410*/  ISETP.LT.AND P1, PT, R143, UR60, !P6 ;  /* 0x0000003c8f007c0c */ /* 0x010fe2000f721270 */
[----:B------:R-:W-:Y:S02]  /*41420*/  ULDC UR60, c[0x0][0x22c] ;  /* 0x00008b00003c7ab9 */ /* 0x000fe40000000800 */
[----:B------:R-:W4:Y:S07]  /*41430*/  LDL.LU R143, [R1+0x2c0] ;  /* 0x0002c000018f7983 */ /* 0x000f2e0000300800 */
        /* <DEDUP_REMOVED lines=9> */
[----:B------:R-:W-:-:S06]  /*414d0*/  LOP3.LUT R247, R247, 0xfffffbff, RZ, 0xc0, !PT ;  /* 0xfffffbfff7f77812 */ /* 0x000fcc00078ec0ff */
[----:B------:R-:W-:Y:S02]  /*414e0*/  @P0 LOP3.LUT R247, R247, 0x400, RZ, 0xfc, !PT ;  /* 0x00000400f7f70812 */ /* 0x000fe400078efcff */
[----:B------:R-:W-:Y:S01]  /*414f0*/  ISETP.LT.AND P0, PT, R136, UR57, !P6 ;  /* 0x0000003988007c0c */ /* 0x000fe2000f701270 */
[----:B------:R-:W-:Y:S01]  /*41500*/  ULDC UR57, c[0x0][0x22c] ;  /* 0x00008b0000397ab9 */ /* 0x000fe20000000800 */
[----:B------:R-:W-:Y:S01]  /*41510*/  LOP3.LUT R247, R247, 0xfffffdff, RZ, 0xc0, !PT ;  /* 0xfffffdfff7f77812 */ /* 0x000fe200078ec0ff */
[----:B------:R-:W4:Y:S03]  /*41520*/  LDL.LU R136, [R1+0x2cc] ;  /* 0x0002cc0001887983 */ /* 0x000f260000300800 */
[----:B------:R-:W-:-:S04]  /*41530*/  @P1 LOP3.LUT R247, R247, 0x200, RZ, 0xfc, !PT ;  /* 0x00000200f7f71812 */ /* 0x000fc800078efcff */
[----:B------:R-:W-:Y:S02]  /*41540*/  LOP3.LUT R247, R247, 0xfffffeff, RZ, 0xc0, !PT ;  /* 0xfffffefff7f77812 */ /* 0x000fe400078ec0ff */
[----:B------:R-:W-:Y:S01]  /*41550*/  ISETP.LT.AND P1, PT, R24, UR56, !P6 ;  /* 0x0000003818007c0c */ /* 0x000fe2000f721270 */
[----:B------:R-:W-:Y:S01]  /*41560*/  ULDC UR56, c[0x0][0x22c] ;  /* 0x00008b0000387ab9 */ /* 0x000fe20000000800 */
[----:B------:R-:W-:-:S04]  /*41570*/  @P0 LOP3.LUT R247, R247, 0x100, RZ, 0xfc, !PT ;  /* 0x00000100f7f70812 */ /* 0x000fc800078efcff */
[----:B------:R-:W-:-:S07]  /*41580*/  LOP3.LUT R247, R247, 0xffffff7f, RZ, 0xc0, !PT ;  /* 0xffffff7ff7f77812 */ /* 0x000fce00078ec0ff */
[----:B------:R-:W-:-:S04]  /*41590*/  @P1 LOP3.LUT R247, R247, 0x80, RZ, 0xfc, !PT ;  /* 0x00000080f7f71812 */ /* 0x000fc800078efcff */
[----:B------:R-:W-:Y:S02]  /*415a0*/  LOP3.LUT R247, R247, 0xffffffbf, RZ, 0xc0, !PT ;  /* 0xffffffbff7f77812 */ /* 0x000fe400078ec0ff */
[----:B---3--:R-:W-:Y:S01]  /*415b0*/  ISETP.LT.AND P0, PT, R138, UR55, !P6 ;  /* 0x000000378a007c0c */ /* 0x008fe2000f701270 */
[----:B------:R-:W-:Y:S01]  /*415c0*/  ULDC UR55, c[0x0][0x22c] ;  /* 0x00008b0000377ab9 */ /* 0x000fe20000000800 */
        /* <DEDUP_REMOVED lines=9> */
[----:B------:R-:W-:Y:S01]  /*41660*/  @P1 LOP3.LUT R247, R247, 0x20, RZ, 0xfc, !PT ;  /* 0x00000020f7f71812 */ /* 0x000fe200078efcff */
[----:B------:R-:W4:Y:S03]  /*41670*/  LDL.LU R24, [R1+0x2e0] ;  /* 0x0002e00001187983 */ /* 0x000f260000300800 */
[----:B------:R-:W-:-:S04]  /*41680*/  LOP3.LUT R247, R247, 0xffffffef, RZ, 0xc0, !PT ;  /* 0xffffffeff7f77812 */ /* 0x000fc800078ec0ff */
[----:B------:R-:W-:Y:S02]  /*41690*/  @P0 LOP3.LUT R247, R247, 0x10, RZ, 0xfc, !PT ;  /* 0x00000010f7f70812 */ /* 0x000fe400078efcff */
[----:B------:R-:W-:Y:S01]  /*416a0*/  ISETP.LT.AND P1, PT, R30, UR52, !P6 ;  /* 0x000000341e007c0c */ /* 0x000fe2000f721270 */
[----:B------:R-:W-:Y:S01]  /*416b0*/  ULDC UR52, c[0x0][0x22c] ;  /* 0x00008b0000347ab9 */ /* 0x000fe20000000800 */
[----:B------:R-:W-:Y:S01]  /*416c0*/  LOP3.LUT R247, R247, 0xfffffff7, RZ, 0xc0, !PT ;  /* 0xfffffff7f7f77812 */ /* 0x000fe200078ec0ff */
[----:B------:R-:W4:Y:S01]  /*416d0*/  LDL.LU R30, [R1+0x2e4] ;  /* 0x0002e400011e7983 */ /* 0x000f220000300800 */
[----:B------:R-:W-:Y:S01]  /*416e0*/  ISETP.LT.AND P0, PT, R28, UR51, !P6 ;  /* 0x000000331c007c0c */ /* 0x000fe2000f701270 */
[----:B------:R-:W-:-:S08]  /*416f0*/  ULDC UR51, c[0x0][0x22c] ;  /* 0x00008b0000337ab9 */ /* 0x000fd00000000800 */
[----:B------:R-:W-:Y:S01]  /*41700*/  @P1 LOP3.LUT R247, R247, 0x8, RZ, 0xfc, !PT ;  /* 0x00000008f7f71812 */ /* 0x000fe200078efcff */
[----:B------:R-:W4:Y:S03]  /*41710*/  LDL.LU R28, [R1+0x2e8] ;  /* 0x0002e800011c7983 */ /* 0x000f260000300800 */
        /* <DEDUP_REMOVED lines=8> */
[----:B------:R-:W-:-:S09]  /*417a0*/  LOP3.LUT R247, R247, 0xfffffffd, RZ, 0xc0, !PT ;  /* 0xfffffffdf7f77812 */ /* 0x000fd200078ec0ff */
[----:B------:R-:W-:-:S04]  /*417b0*/  @P1 LOP3.LUT R247, R247, 0x2, RZ, 0xfc, !PT ;  /* 0x00000002f7f71812 */ /* 0x000fc800078efcff */
[----:B------:R-:W-:-:S04]  /*417c0*/  LOP3.LUT R247, R247, 0xfffffffe, RZ, 0xc0, !PT ;  /* 0xfffffffef7f77812 */ /* 0x000fc800078ec0ff */
[----:B------:R-:W-:Y:S02]  /*417d0*/  @P0 LOP3.LUT R247, R247, 0x1, RZ, 0xfc, !PT ;  /* 0x00000001f7f70812 */ /* 0x000fe400078efcff */
[----:B---3--:R-:W-:Y:S01]  /*417e0*/  ISETP.LT.AND P1, PT, R138, UR48, !P6 ;  /* 0x000000308a007c0c */ /* 0x008fe2000f721270 */
[----:B------:R-:W-:Y:S01]  /*417f0*/  ULDC UR48, c[0x0][0x22c] ;  /* 0x00008b0000307ab9 */ /* 0x000fe20000000800 */
[----:B------:R-:W3:Y:S01]  /*41800*/  LDL.LU R138, [R1+0x2f0] ;  /* 0x0002f000018a7983 */ /* 0x000ee20000300800 */
[----:B--2---:R-:W-:Y:S01]  /*41810*/  ISETP.LT.AND P0, PT, R27, UR47, !P6 ;  /* 0x0000002f1b007c0c */ /* 0x004fe2000f701270 */
[----:B------:R-:W-:Y:S02]  /*41820*/  ULDC UR47, c[0x0][0x22c] ;  /* 0x00008b00002f7ab9 */ /* 0x000fe40000000800 */
[----:B------:R-:W2:Y:S01]  /*41830*/  LDL.LU R27, [R1+0x2f4] ;  /* 0x0002f400011b7983 */ /* 0x000ea20000300800 */
[----:B----4-:R-:W-:-:S06]  /*41840*/  LOP3.LUT R248, R248, 0x7fffffff, RZ, 0xc0, !PT ;  /* 0x7ffffffff8f87812 */ /* 0x010fcc00078ec0ff */
[----:B------:R-:W-:Y:S02]  /*41850*/  @P1 LOP3.LUT R248, R248, 0x80000000, RZ, 0xfc, !PT ;  /* 0x80000000f8f81812 */ /* 0x000fe400078efcff */
[----:B------:R-:W-:Y:S01]  /*41860*/  ISETP.LT.AND P1, PT, R143, UR46, !P6 ;  /* 0x0000002e8f007c0c */ /* 0x000fe2000f721270 */
[----:B------:R-:W-:Y:S01]  /*41870*/  ULDC UR46, c[0x0][0x22c] ;  /* 0x00008b00002e7ab9 */ /* 0x000fe20000000800 */
[----:B------:R-:W4:Y:S01]  /*41880*/  LDL.LU R143, [R1+0x2f8] ;  /* 0x0002f800018f7983 */ /* 0x000f220000300800 */
[----:B------:R-:W-:-:S04]  /*41890*/  LOP3.LUT R248, R248, 0xbfffffff, RZ, 0xc0, !PT ;  /* 0xbffffffff8f87812 */ /* 0x000fc800078ec0ff */
        /* <DEDUP_REMOVED lines=28> */
[----:B--2---:R-:W-:Y:S01]  /*41a60*/  ISETP.LT.AND P1, PT, R27, UR40, !P6 ;  /* 0x000000281b007c0c */ /* 0x004fe2000f721270 */
[----:B------:R-:W-:Y:S01]  /*41a70*/  ULDC UR40, c[0x0][0x22c] ;  /* 0x00008b0000287ab9 */ /* 0x000fe20000000800 */
[----:B------:R-:W2:Y:S01]  /*41a80*/  LDL.LU R27, [R1+0x310] ;  /* 0x00031000011b7983 */ /* 0x000ea20000300800 */
[----:B----4-:R-:W-:Y:S01]  /*41a90*/  ISETP.LT.AND P0, PT, R143, UR39, !P6 ;  /* 0x000000278f007c0c */ /* 0x010fe2000f701270 */
[----:B------:R-:W-:Y:S02]  /*41aa0*/  ULDC UR39, c[0x0][0x22c] ;  /* 0x00008b0000277ab9 */ /* 0x000fe40000000800 */
[----:B------:R-:W4:Y:S01]  /*41ab0*/  LDL.LU R143, [R1+0x314] ;  /* 0x00031400018f7983 */ /* 0x000f220000300800 */
[----:B------:R-:W-:-:S06]  /*41ac0*/  LOP3.LUT R248, R248, 0xff7fffff, RZ, 0xc0, !PT ;  /* 0xff7ffffff8f87812 */ /* 0x000fcc00078ec0ff */
        /* <DEDUP_REMOVED lines=73> */
[----:B------:R-:W-:-:S04]  /*41f60*/  LOP3.LUT R248, R248, 0xfffffeff, RZ, 0xc0, !PT ;  /* 0xfffffefff8f87812 */ /* 0x000fc800078ec0ff */
[----:B------:R-:W-:Y:S02]  /*41f70*/  @P0 LOP3.LUT R248, R248, 0x100, RZ, 0xfc, !PT ;  /* 0x00000100f8f80812 */ /* 0x000fe400078efcff */
[----:B------:R-:W-:Y:S01]  /*41f80*/  ISETP.LT.AND P0, PT, R30, UR21, !P6 ;  /* 0x000000151e007c0c */ /* 0x000fe2000f701270 */
[----:B------:R-:W-:Y:S01]  /*41f90*/  ULDC UR21, c[0x0][0x22c] ;  /* 0x00008b0000157ab9 */ /* 0x000fe20000000800 */
[----:B------:R-:W-:Y:S01]  /*41fa0*/  LOP3.LUT R248, R248, 0xffffff7f, RZ, 0xc0, !PT ;  /* 0xffffff7ff8f87812 */ /* 0x000fe200078ec0ff */
[----:B------:R-:W4:Y:S03]  /*41fb0*/  LDL.LU R30, [R1+0x354] ;  /* 0x00035400011e7983 */ /* 0x000f260000300800 */
[----:B------:R-:W-:Y:S02]  /*41fc0*/  @P1 LOP3.LUT R248, R248, 0x80, RZ, 0xfc, !PT ;  /* 0x00000080f8f81812 */ /* 0x000fe400078efcff */
[----:B------:R-:W-:Y:S01]  /*41fd0*/  ISETP.LT.AND P1, PT, R28, UR20, !P6 ;  /* 0x000000141c007c0c */ /* 0x000fe2000f721270 */
[----:B------:R-:W-:Y:S01]  /*41fe0*/  ULDC UR20, c[0x0][0x22c] ;  /* 0x00008b0000147ab9 */ /* 0x000fe20000000800 */
[----:B------:R-:W-:Y:S01]  /*41ff0*/  LOP3.LUT R248, R248, 0xffffffbf, RZ, 0xc0, !PT ;  /* 0xffffffbff8f87812 */ /* 0x000fe200078ec0ff */
[----:B------:R-:W4:Y:S03]  /*42000*/  LDL.LU R28, [R1+0x358] ;  /* 0x00035800011c7983 */ /* 0x000f260000300800 */
[----:B------:R-:W-:-:S02]  /*42010*/  @P0 LOP3.LUT R248, R248, 0x40, RZ, 0xfc, !PT ;  /* 0x00000040f8f80812 */ /* 0x000fc400078efcff */
[----:B------:R-:W-:Y:S01]  /*42020*/  ISETP.LT.AND P0, PT, R136, UR19, !P6 ;  /* 0x0000001388007c0c */ /* 0x000fe2000f701270 */
[----:B------:R-:W-:Y:S01]  /*42030*/  ULDC UR19, c[0x0][0x22c] ;  /* 0x00008b0000137ab9 */ /* 0x000fe20000000800 */
[----:B------:R-:W-:Y:S01]  /*42040*/  LOP3.LUT R248, R248, 0xffffffdf, RZ, 0xc0, !PT ;  /* 0xffffffdff8f87812 */ /* 0x000fe200078ec0ff */
[----:B------:R-:W4:Y:S03]  /*42050*/  LDL.LU R136, [R1+0x35c] ;  /* 0x00035c0001887983 */ /* 0x000f260000300800 */
[----:B------:R-:W-:-:S04]  /*42060*/  @P1 LOP3.LUT R248, R248, 0x20, RZ, 0xfc, !PT ;  /* 0x00000020f8f81812 */ /* 0x000fc800078efcff */
[----:B------:R-:W-:-:S04]  /*42070*/  LOP3.LUT R248, R248, 0xffffffef, RZ, 0xc0, !PT ;  /* 0xffffffeff8f87812 */ /* 0x000fc800078ec0ff */
        /* <DEDUP_REMOVED lines=9> */
[----:B------:R-:W2:Y:S11]  /*42110*/  LDL.LU R27, [R1+0x364] ;  /* 0x00036400011b7983 */ /* 0x000eb60000300800 */
[----:B------:R-:W-:-:S02]  /*42120*/  @P0 LOP3.LUT R248, R248, 0x4, RZ, 0xfc, !PT ;  /* 0x00000004f8f80812 */ /* 0x000fc400078efcff */
[----:B------:R-:W-:Y:S01]  /*42130*/  ISETP.LT.AND P0, PT, R249, UR15, !P6 ;  /* 0x0000000ff9007c0c */ /* 0x000fe2000f701270 */
[----:B------:R-:W-:Y:S01]  /*42140*/  ULDC UR15, c[0x0][0x22c] ;  /* 0x00008b00000f7ab9 */ /* 0x000fe20000000800 */
[----:B----4-:R-:W-:Y:S01]  /*42150*/  ISETP.LT.AND P1, PT, R143, UR16, !P6 ;  /* 0x000000108f007c0c */ /* 0x010fe2000f721270 */
[----:B------:R-:W-:Y:S01]  /*42160*/  ULDC UR16, c[0x0][0x22c] ;  /* 0x00008b0000107ab9 */ /* 0x000fe20000000800 */
[----:B------:R-:W4:Y:S04]  /*42170*/  LDL.LU R143, [R1+0x368] ;  /* 0x00036800018f7983 */ /* 0x000f280000300800 */
[----:B------:R-:W3:Y:S01]  /*42180*/  LDL.LU R249, [R1+0x105c] ;  /* 0x00105c0001f97983 */ /* 0x000ee20000300800 */
[----:B------:R-:W-:-:S03]  /*42190*/  LOP3.LUT R248, R248, 0xfffffffd, RZ, 0xc0, !PT ;  /* 0xfffffffdf8f87812 */ /* 0x000fc600078ec0ff */
[----:B------:R-:W4:Y:S03]  /*421a0*/  LDL.LU R24, [R1+0x36c] ;  /* 0x00036c0001187983 */ /* 0x000f260000300800 */
        /* <DEDUP_REMOVED lines=9> */
[----:B------:R-:W-:Y:S02]  /*42240*/  R2UR UR32, R29 ;  /* 0x000000001d2072ca */ /* 0x000fe400000e0000 */
[----:B---3--:R-:W-:-:S04]  /*42250*/  LOP3.LUT R249, R249, 0x7fffffff, RZ, 0xc0, !PT ;  /* 0x7ffffffff9f97812 */ /* 0x008fc800078ec0ff */
[----:B------:R-:W-:Y:S02]  /*42260*/  @P1 LOP3.LUT R249, R249, 0x80000000, RZ, 0xfc, !PT ;  /* 0x80000000f9f91812 */ /* 0x000fe400078efcff */
[----:B------:R-:W-:Y:S01]  /*42270*/  ISETP.LT.AND P1, PT, R136, UR12, !P6 ;  /* 0x0000000c88007c0c */ /* 0x000fe2000f721270 */
[----:B------:R-:W-:Y:S01]  /*42280*/  ULDC UR12, c[0x0][0x22c] ;  /* 0x00008b00000c7ab9 */ /* 0x000fe20000000800 */
[----:B------:R-:W3:Y:S01]  /*42290*/  LDL.LU R136, [R1+0x378] ;  /* 0x0003780001887983 */ /* 0x000ee20000300800 */
[----:B------:R-:W-:-:S04]  /*422a0*/  LOP3.LUT R249, R249, 0xbfffffff, RZ, 0xc0, !PT ;  /* 0xbffffffff9f97812 */ /* 0x000fc800078ec0ff */
[----:B------:R-:W-:Y:S02]  /*422b0*/  @P0 LOP3.LUT R249, R249, 0x40000000, RZ, 0xfc, !PT ;  /* 0x40000000f9f90812 */ /* 0x000fe400078efcff */
[----:B------:R-:W-:Y:S01]  /*422c0*/  ISETP.LT.AND P0, PT, R138, UR11, !P6 ;  /* 0x0000000b8a007c0c */ /* 0x000fe2000f701270 */
[----:B------:R-:W-:Y:S01]  /*422d0*/  ULDC UR11, c[0x0][0x22c] ;  /* 0x00008b00000b7ab9 */ /* 0x000fe20000000800 */
[----:B------:R-:W3:Y:S01]  /*422e0*/  LDL.LU R138, [R1+0x37c] ;  /* 0x00037c00018a7983 */ /* 0x000ee20000300800 */
[----:B------:R-:W-:-:S03]  /*422f0*/  LOP3.LUT R249, R249, 0xdfffffff, RZ, 0xc0, !PT ;  /* 0xdffffffff9f97812 */ /* 0x000fc600078ec0ff */
[----:B------:R-:W3:Y:S01]  /*42300*/  LDL.LU R31, [R1+0x380] ;  /* 0x00038000011f7983 */ /* 0x000ee20000300800 */
[----:B------:R-:W-:Y:S02]  /*42310*/  @P1 LOP3.LUT R249, R249, 0x20000000, RZ, 0xfc, !PT ;  /* 0x20000000f9f91812 */ /* 0x000fe400078efcff */
[----:B--2---:R-:W-:Y:S01]  /*42320*/  ISETP.LT.AND P1, PT, R27, UR10, !P6 ;  /* 0x0000000a1b007c0c */ /* 0x004fe2000f721270 */
[----:B------:R-:W-:Y:S01]  /*42330*/  ULDC UR10, c[0x0][0x22c] ;  /* 0x00008b00000a7ab9 */ /* 0x000fe20000000800 */
[----:B------:R-:W2:Y:S01]  /*42340*/  LDL.LU R27, [R1+0x384] ;  /* 0x00038400011b7983 */ /* 0x000ea20000300800 */
[----:B------:R-:W-:-:S04]  /*42350*/  LOP3.LUT R249, R249, 0xefffffff, RZ, 0xc0, !PT ;  /* 0xeffffffff9f97812 */ /* 0x000fc800078ec0ff */
[----:B------:R-:W-:Y:S02]  /*42360*/  @P0 LOP3.LUT R249, R249, 0x10000000, RZ, 0xfc, !PT ;  /* 0x10000000f9f90812 */ /* 0x000fe400078efcff */
[----:B----4-:R-:W-:Y:S01]  /*42370*/  ISETP.LT.AND P0, PT, R143, UR9, !P6 ;  /* 0x000000098f007c0c */ /* 0x010fe2000f701270 */
[----:B------:R-:W-:Y:S01]  /*42380*/  ULDC UR9, c[0x0][0x22c] ;  /* 0x00008b0000097ab9 */ /* 0x000fe20000000800 */
[----:B------:R-:W4:Y:S01]  /*42390*/  LDL.LU R143, [R1+0x388] ;  /* 0x00038800018f7983 */ /* 0x000f220000300800 */
[----:B------:R-:W-:-:S03]  /*423a0*/  LOP3.LUT R249, R249, 0xf7ffffff, RZ, 0xc0, !PT ;  /* 0xf7fffffff9f97812 */ /* 0x000fc600078ec0ff */
[----:B------:R-:W4:Y:S01]  /*423b0*/  LDL.LU R29, [R1+0x38c] ;  /* 0x00038c00011d7983 */ /* 0x000f220000300800 */
        /* <DEDUP_REMOVED lines=22> */
[----:B------:R-:W-:Y:S01]  /*42520*/  ISETP.LT.AND P1, PT, R138, UR5, !P6 ;  /* 0x000000058a007c0c */ /* 0x000fe2000f721270 */
[----:B------:R-:W-:Y:S02]  /*42530*/  ULDC UR5, c[0x0][0x248] ;  /* 0x0000920000057ab9 */ /* 0x000fe40000000800 */
[----:B------:R-:W3:Y:S07]  /*42540*/  LDL.LU R138, [R1+0x3a0] ;  /* 0x0003a000018a7983 */ /* 0x000eee0000300800 */
[----:B------:R-:W-:-:S02]  /*42550*/  @P0 LOP3.LUT R249, R249, 0x400000, RZ, 0xfc, !PT ;  /* 0x00400000f9f90812 */ /* 0x000fc400078efcff */
[----:B--2---:R-:W-:Y:S02]  /*42560*/  ISETP.LT.AND P2, PT, R27, UR7, !P6 ;  /* 0x000000071b007c0c */ /* 0x004fe4000f741270 */
[----:B------:R-:W2:Y:S01]  /*42570*/  LDL.LU R27, [R1+0x3a4] ;  /* 0x0003a400011b7983 */ /* 0x000ea20000300800 */
[----:B------:R-:W-:-:S04]  /*42580*/  LOP3.LUT R249, R249, 0xffdfffff, RZ, 0xc0, !PT ;  /* 0xffdffffff9f97812 */ /* 0x000fc800078ec0ff */
[----:B------:R-:W-:Y:S02]  /*42590*/  @P1 LOP3.LUT R249, R249, 0x200000, RZ, 0xfc, !PT ;  /* 0x00200000f9f91812 */ /* 0x000fe400078efcff */
[----:B----4-:R-:W-:Y:S02]  /*425a0*/  ISETP.LT.AND P1, PT, R143, UR8, !P6 ;  /* 0x000000088f007c0c */ /* 0x010fe4000f721270 */
[----:B------:R-:W4:Y:S01]  /*425b0*/  LDL.LU R143, [R1+0x3a8] ;  /* 0x0003a800018f7983 */ /* 0x000f220000300800 */
[----:B------:R-:W-:Y:S02]  /*425c0*/  ISETP.LT.AND P0, PT, R31, UR6, !P6 ;  /* 0x000000061f007c0c */ /* 0x000fe4000f701270 */
[----:B------:R-:W-:-:S11]  /*425d0*/  LOP3.LUT R249, R249, 0xffefffff, RZ, 0xc0, !PT ;  /* 0xffeffffff9f97812 */ /* 0x000fd600078ec0ff */
[----:B------:R-:W-:Y:S02]  /*425e0*/  @P0 LOP3.LUT R249, R249, 0x100000, RZ, 0xfc, !PT ;  /* 0x00100000f9f90812 */ /* 0x000fe400078efcff */
[----:B------:R-:W-:Y:S02]  /*425f0*/  ISETP.LT.AND P0, PT, R29, UR9, !P6 ;  /* 0x000000091d007c0c */ /* 0x000fe4000f701270 */
[----:B------:R-:W4:Y:S01]  /*42600*/  LDL.LU R29, [R1+0x3ac] ;  /* 0x0003ac00011d7983 */ /* 0x000f220000300800 */
[----:B------:R-:W-:-:S04]  /*42610*/  LOP3.LUT R249, R249, 0xfff7ffff, RZ, 0xc0, !PT ;  /* 0xfff7fffff9f97812 */ /* 0x000fc800078ec0ff */
        /* <DEDUP_REMOVED lines=12> */
[----:B------:R-:W-:-:S04]  /*426e0*/  @P2 LOP3.LUT R249, R249, 0x10000, RZ, 0xfc, !PT ;  /* 0x00010000f9f92812 */ /* 0x000fc800078efcff */
[----:B------:R-:W-:-:S04]  /*426f0*/  LOP3.LUT R249, R249, 0xffff7fff, RZ, 0xc0, !PT ;  /* 0xffff7ffff9f97812 */ /* 0x000fc800078ec0ff */
[----:B------:R-:W-:-:S04]  /*42700*/  @P1 LOP3.LUT R249, R249, 0x8000, RZ, 0xfc, !PT ;  /* 0x00008000f9f91812 */ /* 0x000fc800078efcff */
[----:B------:R-:W-:-:S04]  /*42710*/  LOP3.LUT R249, R249, 0xffffbfff, RZ, 0xc0, !PT ;  /* 0xffffbffff9f97812 */ /* 0x000fc800078ec0ff */
[----:B------:R-:W-:-:S04]  /*42720*/  @P0 LOP3.LUT R249, R249, 0x4000, RZ, 0xfc, !PT ;  /* 0x00004000f9f90812 */ /* 0x000fc800078efcff */
[----:B------:R-:W-:Y:S02]  /*42730*/  LOP3.LUT R249, R249, 0xffffdfff, RZ, 0xc0, !PT ;  /* 0xffffdffff9f97812 */ /* 0x000fe400078ec0ff */
[----:B---3--:R-:W-:Y:S02]  /*42740*/  ISETP.LT.AND P2, PT, R136, UR13, !P6 ;  /* 0x0000000d88007c0c */ /* 0x008fe4000f741270 */
[----:B------:R-:W3:Y:S01]  /*42750*/  LDL.LU R136, [R1+0x3bc] ;  /* 0x0003bc0001887983 */ /* 0x000ee20000300800 */
[----:B------:R-:W-:-:S03]  /*42760*/  ISETP.LT.AND P1, PT, R138, UR14, !P6 ;  /* 0x0000000e8a007c0c */ /* 0x000fc6000f721270 */
[----:B------:R-:W3:Y:S01]  /*42770*/  LDL.LU R138, [R1+0x3c0] ;  /* 0x0003c000018a7983 */ /* 0x000ee20000300800 */
[----:B--2---:R-:W-:-:S03]  /*42780*/  ISETP.LT.AND P0, PT, R27, UR15, !P6 ;  /* 0x0000000f1b007c0c */ /* 0x004fc6000f701270 */
[----:B------:R-:W2:Y:S03]  /*42790*/  LDL.LU R27, [R1+0x3c4] ;  /* 0x0003c400011b7983 */ /* 0x000ea60000300800 */
[----:B------:R-:W-:Y:S02]  /*427a0*/  @P2 LOP3.LUT R249, R249, 0x2000, RZ, 0xfc, !PT ;  /* 0x00002000f9f92812 */ /* 0x000fe400078efcff */
[----:B----4-:R-:W-:Y:S02]  /*427b0*/  ISETP.LT.AND P2, PT, R143, UR16, !P6 ;  /* 0x000000108f007c0c */ /* 0x010fe4000f741270 */
[----:B------:R-:W4:Y:S01]  /*427c0*/  LDL.LU R143, [R1+0x3c8] ;  /* 0x0003c800018f7983 */ /* 0x000f220000300800 */
[----:B------:R-:W-:-:S04]  /*427d0*/  LOP3.LUT R249, R249, 0xffffefff, RZ, 0xc0, !PT ;  /* 0xffffeffff9f97812 */ /* 0x000fc800078ec0ff */
[----:B------:R-:W-:-:S04]  /*427e0*/  @P1 LOP3.LUT R249, R249, 0x1000, RZ, 0xfc, !PT ;  /* 0x00001000f9f91812 */ /* 0x000fc800078efcff */
[----:B------:R-:W-:Y:S02]  /*427f0*/  LOP3.LUT R249, R249, 0xfffff7ff, RZ, 0xc0, !PT ;  /* 0xfffff7fff9f97812 */ /* 0x000fe400078ec0ff */
[----:B------:R-:W-:Y:S02]  /*42800*/  ISETP.LT.AND P1, PT, R29, UR17, !P6 ;  /* 0x000000111d007c0c */ /* 0x000fe4000f721270 */
[----:B------:R-:W4:Y:S01]  /*42810*/  LDL.LU R29, [R1+0x3cc] ;  /* 0x0003cc00011d7983 */ /* 0x000f220000300800 */
        /* <DEDUP_REMOVED lines=58> */
[----:B------:R-:W4:Y:S04]  /*42bc0*/  LDL.LU R143, [R1+0x408] ;  /* 0x00040800018f7983 */ /* 0x000f280000300800 */
[----:B------:R-:W4:Y:S01]  /*42bd0*/  LDL.LU R34, [R1+0x40c] ;  /* 0x00040c0001227983 */ /* 0x000f220000300800 */
[----:B------:R-:W-:-:S03]  /*42be0*/  LOP3.LUT R4, R4, 0xefffffff, RZ, 0xc0, !PT ;  /* 0xefffffff04047812 */ /* 0x000fc600078ec0ff */
[----:B------:R-:W4:Y:S01]  /*42bf0*/  LDL.LU R31, [R1+0x410] ;  /* 0x00041000011f7983 */ /* 0x000f220000300800 */
        /* <DEDUP_REMOVED lines=31> */
[----:B------:R-:W-:-:S03]  /*42df0*/  LOP3.LUT R4, R4, 0xffefffff, RZ, 0xc0, !PT ;  /* 0xffefffff04047812 */ /* 0x000fc600078ec0ff */
[----:B------:R-:W4:Y:S01]  /*42e00*/  LDL R194, [R1+0xeb4] ;  /* 0x000eb40001c27983 */ /* 0x000f220000100800 */
[----:B------:R-:W-:-:S04]  /*42e10*/  @P1 LOP3.LUT R4, R4, 0x100000, RZ, 0xfc, !PT ;  /* 0x0010000004041812 */ /* 0x000fc800078efcff */
[----:B------:R-:W-:-:S04]  /*42e20*/  LOP3.LUT R4, R4, 0xfff7ffff, RZ, 0xc0, !PT ;  /* 0xfff7ffff04047812 */ /* 0x000fc800078ec0ff */
[----:B------:R-:W-:Y:S02]  /*42e30*/  @P0 LOP3.LUT R4, R4, 0x80000, RZ, 0xfc, !PT ;  /* 0x0008000004040812 */ /* 0x000fe400078efcff */
[----:B------:R-:W-:Y:S02]  /*42e40*/  ISETP.LT.AND P1, PT, R34, UR43, !P6 ;  /* 0x0000002b22007c0c */ /* 0x000fe4000f721270 */
        /* <DEDUP_REMOVED lines=16> */
[----:B------:R-:W-:-:S04]  /*42f50*/  @P0 LOP3.LUT R4, R4, 0x2000, RZ, 0xfc, !PT ;  /* 0x0000200004040812 */ /* 0x000fc800078efcff */
[----:B------:R-:W-:-:S04]  /*42f60*/  LOP3.LUT R4, R4, 0xffffefff, RZ, 0xc0, !PT ;  /* 0xffffefff04047812 */ /* 0x000fc800078ec0ff */
[----:B------:R-:W-:-:S04]  /*42f70*/  @P2 LOP3.LUT R4, R4, 0x1000, RZ, 0xfc, !PT ;  /* 0x0000100004042812 */ /* 0x000fc800078efcff */
[----:B------:R-:W-:Y:S02]  /*42f80*/  LOP3.LUT R4, R4, 0xfffff7ff, RZ, 0xc0, !PT ;  /* 0xfffff7ff04047812 */ /* 0x000fe400078ec0ff */
[----:B------:R-:W-:Y:S02]  /*42f90*/  ISETP.LT.AND P3, PT, R10, UR57, !P6 ;  /* 0x000000390a007c0c */ /* 0x000fe4000f761270 */
[----:B---3--:R-:W-:Y:S02]  /*42fa0*/  ISETP.LT.AND P1, PT, R136, UR49, !P6 ;  /* 0x0000003188007c0c */ /* 0x008fe4000f721270 */
[----:B------:R-:W-:-:S11]  /*42fb0*/  ISETP.LT.AND P0, PT, R138, UR50, !P6 ;  /* 0x000000328a007c0c */ /* 0x000fd6000f701270 */
[----:B------:R-:W-:-:S04]  /*42fc0*/  @P1 LOP3.LUT R4, R4, 0x800, RZ, 0xfc, !PT ;  /* 0x0000080004041812 */ /* 0x000fc800078efcff */
[----:B------:R-:W-:Y:S02]  /*42fd0*/  LOP3.LUT R4, R4, 0xfffffbff, RZ, 0xc0, !PT ;  /* 0xfffffbff04047812 */ /* 0x000fe400078ec0ff */
[----:B--2---:R-:W-:Y:S02]  /*42fe0*/  ISETP.LT.AND P2, PT, R27, UR51, !P6 ;  /* 0x000000331b007c0c */ /* 0x004fe4000f741270 */
[----:B------:R-:W-:-:S04]  /*42ff0*/  @P0 LOP3.LUT R4, R4, 0x400, RZ, 0xfc, !PT ;  /* 0x0000040004040812 */ /* 0x000fc800078efcff */
[----:B------:R-:W-:Y:S02]  /*43000*/  LOP3.LUT R4, R4, 0xfffffdff, RZ, 0xc0, !PT ;  /* 0xfffffdff04047812 */ /* 0x000fe400078ec0ff */
[----:B----4-:R-:W-:-:S05]  /*43010*/  ISETP.LT.AND P1, PT, R143, UR52, !P6 ;  /* 0x000000348f007c0c */ /* 0x010fca000f721270 */
[----:B------:R-:W-:Y:S02]  /*43020*/  @P2 LOP3.LUT R4, R4, 0x200, RZ, 0xfc, !PT ;  /* 0x0000020004042812 */ /* 0x000fe400078efcff */
[----:B------:R-:W-:Y:S02]  /*43030*/  ISETP.LT.AND P0, PT, R13, UR53, !P6 ;  /* 0x000000350d007c0c */ /* 0x000fe4000f701270 */
[----:B------:R-:W-:Y:S01]  /*43040*/  LOP3.LUT R4, R4, 0xfffffeff, RZ, 0xc0, !PT ;  /* 0xfffffeff04047812 */ /* 0x000fe200078ec0ff */
[----:B------:R-:W2:Y:S01]  /*43050*/  LDL.LU R13, [R1+0x1058] ;  /* 0x00105800010d7983 */ /* 0x000ea20000300800 */
[----:B------:R-:W-:Y:S02]  /*43060*/  ISETP.LT.AND P2, PT, R16, UR54, !P6 ;  /* 0x0000003610007c0c */ /* 0x000fe4000f741270 */
[----:B------:R-:W-:Y:S01]  /*43070*/  @P1 LOP3.LUT R4, R4, 0x100, RZ, 0xfc, !PT ;  /* 0x0000010004041812 */ /* 0x000fe200078efcff */
[----:B------:R-:W3:Y:S03]  /*43080*/  LDL.LU R16, [R1+0x1054] ;  /* 0x0010540001107983 */ /* 0x000ee60000300800 */
[----:B------:R-:W-:-:S04]  /*43090*/  LOP3.LUT R4, R4, 0xffffff7f, RZ, 0xc0, !PT ;  /* 0xffffff7f04047812 */ /* 0x000fc800078ec0ff */
[----:B------:R-:W-:Y:S02]  /*430a0*/  @P0 LOP3.LUT R4, R4, 0x80, RZ, 0xfc, !PT ;  /* 0x0000008004040812 */ /* 0x000fe400078efcff */
[----:B------:R-:W-:Y:S02]  /*430b0*/  ISETP.LT.AND P1, PT, R17, UR55, !P6 ;  /* 0x0000003711007c0c */ /* 0x000fe4000f721270 */
[----:B------:R-:W3:Y:S01]  /*430c0*/  LDL.LU R17, [R1+0x1050] ;  /* 0x0010500001117983 */ /* 0x000ee20000300800 */
[----:B------:R-:W-:-:S03]  /*430d0*/  LOP3.LUT R4, R4, 0xffffffbf, RZ, 0xc0, !PT ;  /* 0xffffffbf04047812 */ /* 0x000fc600078ec0ff */
[----:B------:R-:W4:Y:S01]  /*430e0*/  LDL.LU R36, [R1+0x834] ;  /* 0x0008340001247983 */ /* 0x000f220000300800 */
[----:B------:R-:W-:-:S03]  /*430f0*/  @P2 LOP3.LUT R4, R4, 0x40, RZ, 0xfc, !PT ;  /* 0x0000004004042812 */ /* 0x000fc600078efcff */
[----:B------:R-:W4:Y:S04]  /*43100*/  LDL.LU R38, [R1+0x848] ;  /* 0x0008480001267983 */ /* 0x000f280000300800 */
[----:B------:R-:W3:Y:S04]  /*43110*/  LDL.LU R35, [R1+0x830] ;  /* 0x0008300001237983 */ /* 0x000ee80000300800 */
[----:B------:R-:W3:Y:S01]  /*43120*/  LDL.LU R33, [R1+0x844] ;  /* 0x0008440001217983 */ /* 0x000ee20000300800 */
[----:B------:R-:W-:-:S03]  /*43130*/  ISETP.LT.AND P0, PT, R2, UR56, !P6 ;  /* 0x0000003802007c0c */ /* 0x000fc6000f701270 */
[----:B------:R-:W3:Y:S01]  /*43140*/  LDL.LU R32, [R1+0x480] ;  /* 0x0004800001207983 */ /* 0x000ee20000300800 */
[----:B------:R-:W-:-:S03]  /*43150*/  LOP3.LUT R4, R4, 0xffffffdf, RZ, 0xc0, !PT ;  /* 0xffffffdf04047812 */ /* 0x000fc600078ec0ff */
[----:B------:R-:W3:Y:S04]  /*43160*/  LDL.LU R34, [R1+0x494] ;  /* 0x0004940001227983 */ /* 0x000ee80000300800 */
[----:B------:R-:W3:Y:S04]  /*43170*/  LDL.LU R31, [R1+0x47c] ;  /* 0x00047c00011f7983 */ /* 0x000ee80000300800 */
[----:B------:R-:W3:Y:S01]  /*43180*/  LDL.LU R24, [R1+0x490] ;  /* 0x0004900001187983 */ /* 0x000ee20000300800 */
[----:B------:R-:W-:-:S03]  /*43190*/  @P1 LOP3.LUT R4, R4, 0x20, RZ, 0xfc, !PT ;  /* 0x0000002004041812 */ /* 0x000fc600078efcff */
[----:B------:R-:W3:Y:S01]  /*431a0*/  LDL.LU R2, [R1+0x104c] ;  /* 0x00104c0001027983 */ /* 0x000ee20000300800 */
[----:B------:R-:W-:-:S03]  /*431b0*/  ISETP.LT.AND P2, PT, R14, UR58, !P6 ;  /* 0x0000003a0e007c0c */ /* 0x000fc6000f741270 */
[----:B------:R-:W3:Y:S01]  /*431c0*/  LDL.LU R30, [R1+0x82c] ;  /* 0x00082c00011e7983 */ /* 0x000ee20000300800 */
[----:B------:R-:W-:-:S03]  /*431d0*/  ISETP.LT.AND P1, PT, R232, UR59, !P6 ;  /* 0x0000003be8007c0c */ /* 0x000fc6000f721270 */
[----:B------:R-:W3:Y:S04]  /*431e0*/  LDL.LU R143, [R1+0x83c] ;  /* 0x00083c00018f7983 */ /* 0x000ee80000300800 */
[----:B------:R-:W3:Y:S04]  /*431f0*/  LDL.LU R10, [R1+0x1048] ;  /* 0x00104800010a7983 */ /* 0x000ee80000300800 */
[----:B------:R-:W3:Y:S04]  /*43200*/  LDL.LU R14, [R1+0x1044] ;  /* 0x00104400010e7983 */ /* 0x000ee80000300800 */
[----:B------:R-:W2:Y:S01]  /*43210*/  LDL.LU R232, [R1+0x1040] ;  /* 0x0010400001e87983 */ /* 0x000ea20000300800 */
[----:B------:R-:W-:-:S03]  /*43220*/  LOP3.LUT R4, R4, 0xffffffef, RZ, 0xc0, !PT ;  /* 0xffffffef04047812 */ /* 0x000fc600078ec0ff */
        /* <DEDUP_REMOVED lines=9> */
[----:B------:R-:W3:Y:S01]  /*432c0*/  LDL.LU R12, [R1+0x1038] ;  /* 0x00103800010c7983 */ /* 0x000ee20000300800 */
[----:B--2---:R-:W-:-:S03]  /*432d0*/  IMAD.IADD R46, R232, 0x1, R13 ;  /* 0x00000001e82e7824 */ /* 0x004fc600078e020d */
[----:B------:R-:W2:Y:S04]  /*432e0*/  LDL.LU R13, [R1+0x1034] ;  /* 0x00103400010d7983 */ /* 0x000ea80000300800 */
[----:B------:R-:W2:Y:S01]  /*432f0*/  LDL.LU R232, [R1+0x1030] ;  /* 0x0010300001e87983 */ /* 0x000ea20000300800 */
[----:B----4-:R-:W-:Y:S02]  /*43300*/  PRMT R20, R38, 0x5410, R36 ;  /* 0x0000541026147816 */ /* 0x010fe40000000024 */
[----:B---3--:R-:W-:Y:S01]  /*43310*/  PRMT R21, R33, 0x5410, R35 ;  /* 0x0000541021157816 */ /* 0x008fe20000000023 */
[----:B------:R-:W3:Y:S01]  /*43320*/  LDL.LU R40, [R1+0x854] ;  /* 0x0008540001287983 */ /* 0x000ee20000300800 */
[----:B------:R-:W-:Y:S02]  /*43330*/  PRMT R22, R34, 0x5410, R32 ;  /* 0x0000541022167816 */ /* 0x000fe40000000020 */
[----:B------:R-:W-:Y:S01]  /*43340*/  PRMT R23, R24, 0x5410, R31 ;  /* 0x0000541018177816 */ /* 0x000fe2000000001f */
[----:B------:R-:W3:Y:S04]  /*43350*/  LDL.LU R39, [R1+0x864] ;  /* 0x0008640001277983 */ /* 0x000ee80000300800 */
[----:B------:R0:W-:Y:S04]  /*43360*/  STSM.16.M88.4 [R46], R20 ;  /* 0x000000142e007844 */ /* 0x0001e80000000200 */
[----:B------:R-:W4:Y:S01]  /*43370*/  LDL.LU R38, [R1+0x840] ;  /* 0x0008400001267983 */ /* 0x000f220000300800 */
[----:B0-----:R-:W-:-:S03]  /*43380*/  PRMT R20, R143, 0x5410, R30 ;  /* 0x000054108f147816 */ /* 0x001fc6000000001e */
[----:B------:R-:W4:Y:S04]  /*43390*/  LDL.LU R30, [R1+0x85c] ;  /* 0x00085c00011e7983 */ /* 0x000f280000300800 */
[----:B------:R-:W3:Y:S04]  /*433a0*/  LDL.LU R33, [R1+0x498] ;  /* 0x0004980001217983 */ /* 0x000ee80000300800 */
[----:B------:R-:W3:Y:S04]  /*433b0*/  LDL.LU R32, [R1+0x4a8] ;  /* 0x0004a80001207983 */ /* 0x000ee80000300800 */
[----:B------:R-:W3:Y:S04]  /*433c0*/  LDL.LU R31, [R1+0x48c] ;  /* 0x00048c00011f7983 */ /* 0x000ee80000300800 */
[----:B------:R-:W3:Y:S04]  /*433d0*/  LDL.LU R143, [R1+0x4a0] ;  /* 0x0004a000018f7983 */ /* 0x000ee80000300800 */
[----:B------:R-:W3:Y:S04]  /*433e0*/  LDL.LU R43, [R1+0x860] ;  /* 0x00086000012b7983 */ /* 0x000ee80000300800 */
[----:B------:R-:W3:Y:S01]  /*433f0*/  LDL.LU R42, [R1+0x874] ;  /* 0x00087400012a7983 */ /* 0x000ee20000300800 */
[----:B------:R-:W-:-:S03]  /*43400*/  PRMT R22, R138, 0x5410, R136 ;  /* 0x000054108a167816 */ /* 0x000fc60000000088 */
        /* <DEDUP_REMOVED lines=9> */
[----:B------:R-:W3:Y:S01]  /*434a0*/  LDL.LU R47, [R1+0x868] ;  /* 0x00086800012f7983 */ /* 0x000ee20000300800 */
[----:B------:R-:W-:Y:S01]  /*434b0*/  BAR.SYNC.DEFER_BLOCKING 0x0 ;  /* 0x0000000000007b1d */ /* 0x000fe20000010000 */
[----:B--2---:R-:W-:-:S05]  /*434c0*/  PRMT R23, R232, 0x5410, R27 ;  /* 0x00005410e8177816 */ /* 0x004fca000000001b */
[----:B------:R-:W0:Y:S02]  /*434d0*/  S2R R232, SR_TID.X ;  /* 0x0000000000e87919 */ /* 0x000e240000002100 */
[----:B0-----:R-:W-:-:S04]  /*434e0*/  LOP3.LUT R232, R232, 0x7f, RZ, 0xc0, !PT ;  /* 0x0000007fe8e87812 */ /* 0x001fc800078ec0ff */
[----:B------:R-:W-:Y:S01]  /*434f0*/  LEA R251, R232, UR4, 0x4 ;  /* 0x00000004e8fb7c11 */ /* 0x000fe2000f8e20ff */
[----:B------:R-:W-:Y:S01]  /*43500*/  VIADD R11, R194, UR5 ;  /* 0x00000005c20b7c36 */ /* 0x000fe20008000000 */
[----:B------:R-:W-:Y:S01]  /*43510*/  ULDC UR5, c[0x0][0x248] ;  /* 0x0000920000057ab9 */ /* 0x000fe20000000800 */
[----:B------:R-:W-:Y:S02]  /*43520*/  ULDC UR4, c[0x0][0x248] ;  /* 0x0000920000047ab9 */ /* 0x000fe40000000800 */
[----:B------:R-:W-:Y:S01]  /*43530*/  LDS.128 R176, [R251] ;  /* 0x00000000fbb07984 */ /* 0x000fe20000000c00 */
[----:B------:R-:W-:Y:S06]  /*43540*/  BAR.SYNC.DEFER_BLOCKING 0x0 ;  /* 0x0000000000007b1d */ /* 0x000fec0000010000 */
[----:B------:R4:W-:Y:S02]  /*43550*/  STSM.16.M88.4 [R46], R20 ;  /* 0x000000142e007844 */ /* 0x0009e40000000200 */
[----:B------:R-:W-:Y:S01]  /*43560*/  BAR.SYNC.DEFER_BLOCKING 0x0 ;  /* 0x0000000000007b1d */ /* 0x000fe20000010000 */
[----:B----4-:R-:W-:-:S05]  /*43570*/  PRMT R21, R30, 0x5410, R38 ;  /* 0x000054101e157816 */ /* 0x010fca0000000026 */
[----:B------:R-:W2:Y:S01]  /*43580*/  LDL.LU R38, [R1+0x87c] ;  /* 0x00087c0001267983 */ /* 0x000ea20000300800 */
[----:B---3--:R-:W-:-:S03]  /*43590*/  PRMT R20, R39, 0x5410, R40 ;  /* 0x0000541027147816 */ /* 0x008fc60000000028 */
[----:B------:R-:W3:Y:S01]  /*435a0*/  LDL.LU R41, [R1+0x4b4] ;  /* 0x0004b40001297983 */ /* 0x000ee20000300800 */
[----:B------:R-:W-:-:S03]  /*435b0*/  PRMT R23, R143, 0x5410, R31 ;  /* 0x000054108f177816 */ /* 0x000fc6000000001f */
[----:B------:R-:W3:Y:S04]  /*435c0*/  LDL.LU R40, [R1+0x4c8] ;  /* 0x0004c80001287983 */ /* 0x000ee80000300800 */
[----:B------:R-:W4:Y:S04]  /*435d0*/  LDL.LU R39, [R1+0x4ac] ;  /* 0x0004ac0001277983 */ /* 0x000f280000300800 */
[----:B------:R-:W4:Y:S04]  /*435e0*/  LDL.LU R143, [R1+0x4c0] ;  /* 0x0004c000018f7983 */ /* 0x000f280000300800 */
[----:B------:R-:W0:Y:S01]  /*435f0*/  LDS.128 R172, [R251] ;  /* 0x00000000fbac7984 */ /* 0x000e220000000c00 */
[----:B------:R-:W-:Y:S01]  /*43600*/  PRMT R22, R32, 0x5410, R33 ;  /* 0x0000541020167816 */ /* 0x000fe20000000021 */
[----:B------:R-:W-:Y:S06]  /*43610*/  BAR.SYNC.DEFER_BLOCKING 0x0 ;  /* 0x0000000000007b1d */ /* 0x000fec0000010000 */
[----:B------:R-:W3:Y:S04]  /*43620*/  LDL.LU R51, [R1+0x880] ;  /* 0x0008800001337983 */ /* 0x000ee80000300800 */
[----:B------:R-:W3:Y:S04]  /*43630*/  LDL.LU R52, [R1+0x894] ;  /* 0x0008940001347983 */ /* 0x000ee80000300800 */
[----:B------:R-:W3:Y:S04]  /*43640*/  LDL.LU R45, [R1+0x878] ;  /* 0x00087800012d7983 */ /* 0x000ee80000300800 */
[----:B------:R1:W-:Y:S01]  /*43650*/  STSM.16.M88.4 [R46], R20 ;  /* 0x000000142e007844 */ /* 0x0003e20000000200 */
[----:B------:R-:W-:Y:S01]  /*43660*/  BAR.SYNC.DEFER_BLOCKING 0x0 ;  /* 0x0000000000007b1d */ /* 0x000fe20000010000 */
[----:B-1----:R-:W-:-:S05]  /*43670*/  PRMT R20, R42, 0x5410, R43 ;  /* 0x000054102a147816 */ /* 0x002fca000000002b */
[----:B------:R-:W3:Y:S01]  /*43680*/  LDL.LU R42, [R1+0x88c] ;  /* 0x00088c00012a7983 */ /* 0x000ee20000300800 */
[----:B------:R-:W-:-:S03]  /*43690*/  PRMT R23, R138, 0x5410, R136 ;  /* 0x000054108a177816 */ /* 0x000fc60000000088 */
[----:B------:R-:W3:Y:S04]  /*436a0*/  LDL.LU R44, [R1+0x4c4] ;  /* 0x0004c400012c7983 */ /* 0x000ee80000300800 */
[----:B------:R-:W3:Y:S04]  /*436b0*/  LDL.LU R43, [R1+0x4d8] ;  /* 0x0004d800012b7983 */ /* 0x000ee80000300800 */
[----:B------:R-:W3:Y:S04]  /*436c0*/  LDL.LU R136, [R1+0x4bc] ;  /* 0x0004bc0001887983 */ /* 0x000ee80000300800 */
[----:B------:R-:W3:Y:S04]  /*436d0*/  LDL.LU R138, [R1+0x4d0] ;  /* 0x0004d000018a7983 */ /* 0x000ee80000300800 */
[----:B------:R-:W1:Y:S01]  /*436e0*/  LDS.128 R168, [R251] ;  /* 0x00000000fba87984 */ /* 0x000e620000000c00 */
[----:B------:R-:W-:-:S02]  /*436f0*/  PRMT R21, R34, 0x5410, R37 ;  /* 0x0000541022157816 */ /* 0x000fc40000000025 */
[----:B------:R-:W-:Y:S01]  /*43700*/  PRMT R22, R35, 0x5410, R36 ;  /* 0x0000541023167816 */ /* 0x000fe20000000024 */
[----:B------:R-:W-:Y:S06]  /*43710*/  BAR.SYNC.DEFER_BLOCKING 0x0 ;  /* 0x0000000000007b1d */ /* 0x000fec0000010000 */
[----:B------:R-:W3:Y:S04]  /*43720*/  LDL.LU R62, [R1+0x890] ;  /* 0x00089000013e7983 */ /* 0x000ee80000300800 */
[----:B------:R-:W3:Y:S04]  /*43730*/  LDL.LU R59, [R1+0x8a4] ;  /* 0x0008a400013b7983 */ /* 0x000ee80000300800 */
[----:B------:R-:W3:Y:S04]  /*43740*/  LDL.LU R54, [R1+0x888] ;  /* 0x0008880001367983 */ /* 0x000ee80000300800 */
[----:B------:R0:W-:Y:S01]  /*43750*/  STSM.16.M88.4 [R46], R20 ;  /* 0x000000142e007844 */ /* 0x0001e20000000200 */
[----:B------:R-:W-:Y:S01]  /*43760*/  BAR.SYNC.DEFER_BLOCKING 0x0 ;  /* 0x0000000000007b1d */ /* 0x000fe20000010000 */
[----:B0-----:R-:W-:-:S05]  /*43770*/  PRMT R20, R50, 0x5410, R48 ;  /* 0x0000541032147816 */ /* 0x001fca0000000030 */
[----:B------:R-:W0:Y:S01]  /*43780*/  LDS.128 R164, [R251] ;  /* 0x00000000fba47984 */ /* 0x000e220000000c00 */
[----:B--2---:R-:W-:-:S03]  /*43790*/  PRMT R21, R38, 0x5410, R47 ;  /* 0x0000541026157816 */ /* 0x004fc6000000002f */
[----:B------:R-:W2:Y:S04]  /*437a0*/  LDL.LU R47, [R1+0x89c] ;  /* 0x00089c00012f7983 */ /* 0x000ea80000300800 */
[----:B------:R-:W2:Y:S04]  /*437b0*/  LDL.LU R49, [R1+0x4d4] ;  /* 0x0004d40001317983 */ /* 0x000ea80000300800 */
[----:B------:R-:W2:Y:S04]  /*437c0*/  LDL.LU R48, [R1+0x4e8] ;  /* 0x0004e80001307983 */ /* 0x000ea80000300800 */
[----:B------:R-:W2:Y:S01]  /*437d0*/  LDL.LU R50, [R1+0x4cc] ;  /* 0x0004cc0001327983 */ /* 0x000ea20000300800 */
[----:B----4-:R-:W-:-:S03]  /*437e0*/  PRMT R23, R143, 0x5410, R39 ;  /* 0x000054108f177816 */ /* 0x010fc60000000027 */
[----:B------:R-:W4:Y:S04]  /*437f0*/  LDL.LU R143, [R1+0x4e0] ;  /* 0x0004e000018f7983 */ /* 0x000f280000300800 */
[----:B------:R-:W4:Y:S04]  /*43800*/  LDL.LU R57, [R1+0x8a0] ;  /* 0x0008a00001397983 */ /* 0x000f280000300800 */
[----:B------:R-:W4:Y:S01]  /*43810*/  LDL.LU R58, [R1+0x8b4] ;  /* 0x0008b400013a7983 */ /* 0x000f220000300800 */
[----:B---3--:R-:W-:Y:S01]  /*43820*/  PRMT R22, R40, 0x5410, R41 ;  /* 0x0000541028167816 */ /* 0x008fe20000000029 */
[----:B------:R-:W-:Y:S06]  /*43830*/  BAR.SYNC.DEFER_BLOCKING 0x0 ;  /* 0x0000000000007b1d */ /* 0x000fec0000010000 */
[----:B------:R-:W3:Y:S04]  /*43840*/  LDL.LU R55, [R1+0x898] ;  /* 0x0008980001377983 */ /* 0x000ee80000300800 */
[----:B------:R1:W-:Y:S01]  /*43850*/  STSM.16.M88.4 [R46], R20 ;  /* 0x000000142e007844 */ /* 0x0003e20000000200 */
[----:B------:R-:W-:Y:S01]  /*43860*/  BAR.SYNC.DEFER_BLOCKING 0x0 ;  /* 0x0000000000007b1d */ /* 0x000fe20000010000 */
[----:B-1----:R-:W-:-:S05]  /*43870*/  PRMT R20, R52, 0x5410, R51 ;  /* 0x0000541034147816 */ /* 0x002fca0000000033 */
[----:B------:R-:W3:Y:S04]  /*43880*/  LDL.LU R51, [R1+0x8ac] ;  /* 0x0008ac0001337983 */ /* 0x000ee80000300800 */
[----:B------:R-:W3:Y:S04]  /*43890*/  LDL.LU R53, [R1+0x4e4] ;  /* 0x0004e40001357983 */ /* 0x000ee80000300800 */
[----:B------:R-:W3:Y:S01]  /*438a0*/  LDL.LU R52, [R1+0x4f8] ;  /* 0x0004f80001347983 */ /* 0x000ee20000300800 */
[----:B------:R-:W-:-:S03]  /*438b0*/  PRMT R23, R138, 0x5410, R136 ;  /* 0x000054108a177816 */ /* 0x000fc60000000088 */
[----:B------:R-:W3:Y:S04]  /*438c0*/  LDL.LU R136, [R1+0x4dc] ;  /* 0x0004dc0001887983 */ /* 0x000ee80000300800 */
[----:B------:R-:W3:Y:S04]  /*438d0*/  LDL.LU R138, [R1+0x4f0] ;  /* 0x0004f000018a7983 */ /* 0x000ee80000300800 */
[----:B------:R-:W1:Y:S01]  /*438e0*/  LDS.128 R160, [R251] ;  /* 0x00000000fba07984 */ /* 0x000e620000000c00 */
[----:B------:R-:W-:Y:S02]  /*438f0*/  PRMT R21, R42, 0x5410, R45 ;  /* 0x000054102a157816 */ /* 0x000fe4000000002d */
[----:B------:R-:W-:Y:S01]  /*43900*/  PRMT R22, R43, 0x5410, R44 ;  /* 0x000054102b167816 */ /* 0x000fe2000000002c */
[----:B------:R-:W-:Y:S06]  /*43910*/  BAR.SYNC.DEFER_BLOCKING 0x0 ;  /* 0x0000000000007b1d */ /* 0x000fec0000010000 */
[----:B------:R-:W3:Y:S04]  /*43920*/  LDL.LU R70, [R1+0x8b0] ;  /* 0x0008b00001467983 */ /* 0x000ee80000300800 */
[----:B------:R-:W3:Y:S04]  /*43930*/  LDL.LU R67, [R1+0x8c4] ;  /* 0x0008c40001437983 */ /* 0x000ee80000300800 */
[----:B------:R-:W3:Y:S04]  /*43940*/  LDL.LU R65, [R1+0x8a8] ;  /* 0x0008a80001417983 */ /* 0x000ee80000300800 */
[----:B------:R0:W-:Y:S01]  /*43950*/  STSM.16.M88.4 [R46], R20 ;  /* 0x000000142e007844 */ /* 0x0001e20000000200 */
[----:B------:R-:W-:Y:S06]  /*43960*/  BAR.SYNC.DEFER_BLOCKING 0x0 ;  /* 0x0000000000007b1d */ /* 0x000fec0000010000 */
[----:B------:R-:W1:Y:S01]  /*43970*/  LDS.128 R156, [R251] ;  /* 0x00000000fb9c7984 */ /* 0x000e620000000c00 */
[----:B0-----:R-:W-:-:S02]  /*43980*/  PRMT R20, R59, 0x5410, R62 ;  /* 0x000054103b147816 */ /* 0x001fc4000000003e */
[----:B--2---:R-:W-:Y:S02]  /*43990*/  PRMT R21, R47, 0x5410, R54 ;  /* 0x000054102f157816 */ /* 0x004fe40000000036 */
[----:B------:R-:W2:Y:S04]  /*439a0*/  LDL.LU R54, [R1+0x8bc] ;  /* 0x0008bc0001367983 */ /* 0x000ea80000300800 */
[----:B------:R-:W2:Y:S04]  /*439b0*/  LDL.LU R64, [R1+0x4f4] ;  /* 0x0004f40001407983 */ /* 0x000ea80000300800 */
[----:B------:R-:W2:Y:S04]  /*439c0*/  LDL.LU R66, [R1+0x508] ;  /* 0x0005080001427983 */ /* 0x000ea80000300800 */
[----:B------:R-:W2:Y:S01]  /*439d0*/  LDL.LU R63, [R1+0x4ec] ;  /* 0x0004ec00013f7983 */ /* 0x000ea20000300800 */
[----:B----4-:R-:W-:-:S03]  /*439e0*/  PRMT R23, R143, 0x5410, R50 ;  /* 0x000054108f177816 */ /* 0x010fc60000000032 */
[----:B------:R-:W4:Y:S01]  /*439f0*/  LDL.LU R143, [R1+0x500] ;  /* 0x00050000018f7983 */ /* 0x000f220000300800 */
[----:B------:R-:W-:Y:S01]  /*43a00*/  PRMT R22, R48, 0x5410, R49 ;  /* 0x0000541030167816 */ /* 0x000fe20000000031 */
[----:B------:R-:W-:Y:S06]  /*43a10*/  BAR.SYNC.DEFER_BLOCKING 0x0 ;  /* 0x0000000000007b1d */ /* 0x000fec0000010000 */
[----:B------:R-:W4:Y:S04]  /*43a20*/  LDL.LU R61, [R1+0x8c0] ;  /* 0x0008c000013d7983 */ /* 0x000f280000300800 */
[----:B------:R-:W4:Y:S04]  /*43a30*/  LDL.LU R60, [R1+0x8d4] ;  /* 0x0008d400013c7983 */ /* 0x000f280000300800 */
[----:B------:R-:W4:Y:S04]  /*43a40*/  LDL.LU R62, [R1+0x8b8] ;  /* 0x0008b800013e7983 */ /* 0x000f280000300800 */
[----:B------:R-:W4:Y:S04]  /*43a50*/  LDL.LU R59, [R1+0x8cc] ;  /* 0x0008cc00013b7983 */ /* 0x000f280000300800 */
[----:B------:R0:W-:Y:S01]  /*43a60*/  STSM.16.M88.4 [R46], R20 ;  /* 0x000000142e007844 */ /* 0x0001e20000000200 */
[----:B------:R-:W-:Y:S01]  /*43a70*/  BAR.SYNC.DEFER_BLOCKING 0x0 ;  /* 0x0000000000007b1d */ /* 0x000fe20000010000 */
[----:B0-----:R-:W-:-:S05]  /*43a80*/  PRMT R20, R58, 0x5410, R57 ;  /* 0x000054103a147816 */ /* 0x001fca0000000039 */
[----:B------:R-:W4:Y:S04]  /*43a90*/  LDL.LU R57, [R1+0x504] ;  /* 0x0005040001397983 */ /* 0x000f280000300800 */
[----:B------:R-:W4:Y:S04]  /*43aa0*/  LDL.LU R58, [R1+0x518] ;  /* 0x00051800013a7983 */ /* 0x000f280000300800 */
[----:B------:R-:W0:Y:S01]  /*43ab0*/  LDS.128 R152, [R251] ;  /* 0x00000000fb987984 */ /* 0x000e220000000c00 */
[----:B---3--:R-:W-:-:S03]  /*43ac0*/  PRMT R23, R138, 0x5410, R136 ;  /* 0x000054108a177816 */ /* 0x008fc60000000088 */
[----:B------:R-:W3:Y:S04]  /*43ad0*/  LDL.LU R136, [R1+0x4fc] ;  /* 0x0004fc0001887983 */ /* 0x000ee80000300800 */
[----:B------:R-:W3:Y:S01]  /*43ae0*/  LDL.LU R138, [R1+0x510] ;  /* 0x00051000018a7983 */ /* 0x000ee20000300800 */
[----:B------:R-:W-:Y:S02]  /*43af0*/  PRMT R21, R51, 0x5410, R55 ;  /* 0x0000541033157816 */ /* 0x000fe40000000037 */
[----:B------:R-:W-:Y:S01]  /*43b00*/  PRMT R22, R52, 0x5410, R53 ;  /* 0x0000541034167816 */ /* 0x000fe20000000035 */
[----:B------:R-:W-:Y:S06]  /*43b10*/  BAR.SYNC.DEFER_BLOCKING 0x0 ;  /* 0x0000000000007b1d */ /* 0x000fec0000010000 */
[----:B------:R-:W3:Y:S04]  /*43b20*/  LDL.LU R68, [R1+0x8d0] ;  /* 0x0008d00001447983 */ /* 0x000ee80000300800 */
[----:B------:R1:W-:Y:S01]  /*43b30*/  STSM.16.M88.4 [R46], R20 ;  /* 0x000000142e007844 */ /* 0x0003e20000000200 */
[----:B------:R-:W-:Y:S01]  /*43b40*/  BAR.SYNC.DEFER_BLOCKING 0x0 ;  /* 0x0000000000007b1d */ /* 0x000fe20000010000 */
[----:B-1----:R-:W-:-:S05]  /*43b50*/  PRMT R20, R67, 0x5410, R70 ;  /* 0x0000541043147816 */ /* 0x002fca0000000046 */
[----:B------:R-:W3:Y:S04]  /*43b60*/  LDL.LU R70, [R1+0x8e4] ;  /* 0x0008e40001467983 */ /* 0x000ee80000300800 */
[----:B------:R-:W3:Y:S04]  /*43b70*/  LDL.LU R67, [R1+0x8c8] ;  /* 0x0008c80001437983 */ /* 0x000ee80000300800 */
[----:B------:R-:W1:Y:S01]  /*43b80*/  LDS.128 R148, [R251] ;  /* 0x00000000fb947984 */ /* 0x000e620000000c00 */
[----:B--2---:R-:W-:-:S03]  /*43b90*/  PRMT R21, R54, 0x5410, R65 ;  /* 0x0000541036157816 */ /* 0x004fc60000000041 */
[----:B------:R-:W2:Y:S01]  /*43ba0*/  LDL.LU R65, [R1+0x8dc] ;  /* 0x0008dc0001417983 */ /* 0x000ea20000300800 */
[----:B------:R-:W-:-:S03]  /*43bb0*/  PRMT R22, R66, 0x5410, R64 ;  /* 0x0000541042167816 */ /* 0x000fc60000000040 */
[----:B------:R-:W2:Y:S04]  /*43bc0*/  LDL.LU R64, [R1+0x514] ;  /* 0x0005140001407983 */ /* 0x000ea80000300800 */
[----:B------:R-:W2:Y:S01]  /*43bd0*/  LDL.LU R66, [R1+0x528] ;  /* 0x0005280001427983 */ /* 0x000ea20000300800 */
[----:B----4-:R-:W-:-:S03]  /*43be0*/  PRMT R23, R143, 0x5410, R63 ;  /* 0x000054108f177816 */ /* 0x010fc6000000003f */
[----:B------:R-:W4:Y:S04]  /*43bf0*/  LDL.LU R63, [R1+0x50c] ;  /* 0x00050c00013f7983 */ /* 0x000f280000300800 */
[----:B------:R-:W4:Y:S01]  /*43c00*/  LDL.LU R143, [R1+0x520] ;  /* 0x00052000018f7983 */ /* 0x000f220000300800 */
[----:B------:R-:W-:Y:S06]  /*43c10*/  BAR.SYNC.DEFER_BLOCKING 0x0 ;  /* 0x0000000000007b1d */ /* 0x000fec0000010000 */
[----:B------:R0:W-:Y:S02]  /*43c20*/  STSM.16.M88.4 [R46], R20 ;  /* 0x000000142e007844 */ /* 0x0001e40000000200 */
[----:B------:R-:W-:Y:S01]  /*43c30*/  BAR.SYNC.DEFER_BLOCKING 0x0 ;  /* 0x0000000000007b1d */ /* 0x000fe20000010000 */
[----:B0-----:R-:W-:-:S05]  /*43c40*/  PRMT R20, R60, 0x5410, R61 ;  /* 0x000054103c147816 */ /* 0x001fca000000003d */
[----:B------:R-:W4:Y:S01]  /*43c50*/  LDL.LU R61, [R1+0x8e0] ;  /* 0x0008e000013d7983 */ /* 0x000f220000300800 */
[----:B------:R-:W-:-:S03]  /*43c60*/  PRMT R21, R59, 0x5410, R62 ;  /* 0x000054103b157816 */ /* 0x000fc6000000003e */
[----:B------:R-:W4:Y:S01]  /*43c70*/  LDL.LU R60, [R1+0x8f4] ;  /* 0x0008f400013c7983 */ /* 0x000f220000300800 */
[----:B------:R-:W-:-:S03]  /*43c80*/  PRMT R22, R58, 0x5410, R57 ;  /* 0x000054103a167816 */ /* 0x000fc60000000039 */
[----:B------:R-:W4:Y:S04]  /*43c90*/  LDL.LU R62, [R1+0x8d8] ;  /* 0x0008d800013e7983 */ /* 0x000f280000300800 */
[----:B------:R-:W4:Y:S04]  /*43ca0*/  LDL.LU R59, [R1+0x8ec] ;  /* 0x0008ec00013b7983 */ /* 0x000f280000300800 */
[----:B------:R-:W4:Y:S04]  /*43cb0*/  LDL.LU R57, [R1+0x524] ;  /* 0x0005240001397983 */ /* 0x000f280000300800 */
[----:B------:R-:W4:Y:S01]  /*43cc0*/  LDL.LU R58, [R1+0x538] ;  /* 0x00053800013a7983 */ /* 0x000f220000300800 */
[----:B---3--:R-:W-:-:S03]  /*43cd0*/  PRMT R23, R138, 0x5410, R136 ;  /* 0x000054108a177816 */ /* 0x008fc60000000088 */
[----:B------:R-:W3:Y:S04]  /*43ce0*/  LDL.LU R136, [R1+0x51c] ;  /* 0x00051c0001887983 */ /* 0x000ee80000300800 */
[----:B------:R-:W3:Y:S04]  /*43cf0*/  LDL.LU R138, [R1+0x530] ;  /* 0x00053000018a7983 */ /* 0x000ee80000300800 */
[----:B------:R-:W0:Y:S01]  /*43d00*/  LDS.128 R144, [R251] ;  /* 0x00000000fb907984 */ /* 0x000e220000000c00 */
[----:B------:R-:W-:Y:S06]  /*43d10*/  BAR.SYNC.DEFER_BLOCKING 0x0 ;  /* 0x0000000000007b1d */ /* 0x000fec0000010000 */
[----:B------:R-:W3:Y:S04]  /*43d20*/  LDL.LU R74, [R1+0x8f0] ;  /* 0x0008f000014a7983 */ /* 0x000ee80000300800 */
[----:B------:R-:W3:Y:S04]  /*43d30*/  LDL.LU R71, [R1+0x904] ;  /* 0x0009040001477983 */ /* 0x000ee80000300800 */
[----:B------:R-:W3:Y:S04]  /*43d40*/  LDL.LU R69, [R1+0x8e8] ;  /* 0x0008e80001457983 */ /* 0x000ee80000300800 */
[----:B------:R1:W-:Y:S02]  /*43d50*/  STSM.16.M88.4 [R46], R20 ;  /* 0x000000142e007844 */ /* 0x0003e40000000200 */
[----:B-1----:R-:W-:-:S02]  /*43d60*/  PRMT R20, R70, 0x5410, R68 ;  /* 0x0000541046147816 */ /* 0x002fc40000000044 */
[----:B------:R-:W3:Y:S04]  /*43d70*/  LDL.LU R68, [R1+0x8fc] ;  /* 0x0008fc0001447983 */ /* 0x000ee80000300800 */
[----:B------:R-:W3:Y:S01]  /*43d80*/  LDL.LU R70, [R1+0x534] ;  /* 0x0005340001467983 */ /* 0x000ee20000300800 */
[----:B--2---:R-:W-:-:S03]  /*43d90*/  PRMT R21, R65, 0x5410, R67 ;  /* 0x0000541041157816 */ /* 0x004fc60000000043 */
[----:B------:R-:W2:Y:S04]  /*43da0*/  LDL.LU R67, [R1+0x548] ;  /* 0x0005480001437983 */ /* 0x000ea80000300800 */
[----:B------:R-:W2:Y:S01]  /*43db0*/  LDL.LU R65, [R1+0x52c] ;  /* 0x00052c0001417983 */ /* 0x000ea20000300800 */
[----:B------:R-:W-:-:S03]  /*43dc0*/  PRMT R22, R66, 0x5410, R64 ;  /* 0x0000541042167816 */ /* 0x000fc60000000040 */
[----:B------:R-:W2:Y:S04]  /*43dd0*/  LDL.LU R64, [R1+0x540] ;  /* 0x0005400001407983 */ /* 0x000ea80000300800 */
[----:B------:R-:W2:Y:S01]  /*43de0*/  LDL.LU R66, [R1+0x900] ;  /* 0x0009000001427983 */ /* 0x000ea20000300800 */
[----:B----4-:R-:W-:Y:S01]  /*43df0*/  PRMT R23, R143, 0x5410, R63 ;  /* 0x000054108f177816 */ /* 0x010fe2000000003f */
[----:B------:R-:W-:Y:S06]  /*43e00*/  BAR.SYNC.DEFER_BLOCKING 0x0 ;  /* 0x0000000000007b1d */ /* 0x000fec0000010000 */
[----:B------:R-:W4:Y:S04]  /*43e10*/  LDL.LU R63, [R1+0x914] ;  /* 0x00091400013f7983 */ /* 0x000f280000300800 */
[----:B------:R-:W1:Y:S01]  /*43e20*/  LDS.128 R140, [R251] ;  /* 0x00000000fb8c7984 */ /* 0x000e620000000c00 */
[----:B------:R-:W-:Y:S06]  /*43e30*/  BAR.SYNC.DEFER_BLOCKING 0x0 ;  /* 0x0000000000007b1d */ /* 0x000fec0000010000 */
[----:B------:R0:W-:Y:S02]  /*43e40*/  STSM.16.M88.4 [R46], R20 ;  /* 0x000000142e007844 */ /* 0x0001e40000000200 */
[----:B0-----:R-:W-:-:S02]  /*43e50*/  PRMT R20, R60, 0x5410, R61 ;  /* 0x000054103c147816 */ /* 0x001fc4000000003d */
        /* <DEDUP_REMOVED lines=8> */
[----:B---3--:R-:W-:Y:S01]  /*43ee0*/  PRMT R23, R138, 0x5410, R136 ;  /* 0x000054108a177816 */ /* 0x008fe20000000088 */
[----:B------:R-:W-:Y:S06]  /*43ef0*/  BAR.SYNC.DEFER_BLOCKING 0x0 ;  /* 0x0000000000007b1d */ /* 0x000fec0000010000 */
[----:B------:R-:W0:Y:S02]  /*43f00*/  LDS.128 R136, [R251] ;  /* 0x00000000fb887984 */ /* 0x000e240000000c00 */
[----:B------:R-:W-:Y:S06]  /*43f10*/  BAR.SYNC.DEFER_BLOCKING 0x0 ;  /* 0x0000000000007b1d */ /* 0x000fec0000010000 */
[----:B------:R3:W-:Y:S02]  /*43f20*/  STSM.16.M88.4 [R46], R20 ;  /* 0x000000142e007844 */ /* 0x0007e40000000200 */
[----:B------:R-:W-:Y:S01]  /*43f30*/  BAR.SYNC.DEFER_BLOCKING 0x0 ;  /* 0x0000000000007b1d */ /* 0x000fe20000010000 */
[----:B---3--:R-:W-:-:S05]  /*43f40*/  PRMT R20, R71, 0x5410, R74 ;  /* 0x0000541047147816 */ /* 0x008fca000000004a */
[----:B------:R-:W3:Y:S01]  /*43f50*/  LDL.LU R74, [R1+0x910] ;  /* 0x00091000014a7983 */ /* 0x000ee20000300800 */
[----:B------:R-:W-:-:S03]  /*43f60*/  PRMT R21, R68, 0x5410, R69 ;  /* 0x0000541044157816 */ /* 0x000fc60000000045 */
[----:B------:R-:W3:Y:S04]  /*43f70*/  LDL.LU R71, [R1+0x924] ;  /* 0x0009240001477983 */ /* 0x000ee80000300800 */
[----:B------:R-:W3:Y:S04]  /*43f80*/  LDL.LU R69, [R1+0x908] ;  /* 0x0009080001457983 */ /* 0x000ee80000300800 */
[----:B------:R-:W3:Y:S04]  /*43f90*/  LDL.LU R68, [R1+0x91c] ;  /* 0x00091c0001447983 */ /* 0x000ee80000300800 */
[----:B------:R-:W0:Y:S01]  /*43fa0*/  LDS.128 R132, [R251] ;  /* 0x00000000fb847984 */ /* 0x000e220000000c00 */
[----:B--2---:R-:W-:-:S03]  /*43fb0*/  PRMT R22, R67, 0x5410, R70 ;  /* 0x0000541043167816 */ /* 0x004fc60000000046 */
[----:B------:R-:W2:Y:S04]  /*43fc0*/  LDL.LU R70, [R1+0x554] ;  /* 0x0005540001467983 */ /* 0x000ea80000300800 */
[----:B------:R-:W2:Y:S01]  /*43fd0*/  LDL.LU R67, [R1+0x568] ;  /* 0x0005680001437983 */ /* 0x000ea20000300800 */
[----:B------:R-:W-:Y:S01]  /*43fe0*/  PRMT R23, R64, 0x5410, R65 ;  /* 0x0000541040177816 */ /* 0x000fe20000000041 */
[----:B------:R-:W-:Y:S06]  /*43ff0*/  BAR.SYNC.DEFER_BLOCKING 0x0 ;  /* 0x0000000000007b1d */ /* 0x000fec0000010000 */
[----:B------:R-:W2:Y:S04]  /*44000*/  LDL.LU R65, [R1+0x54c] ;  /* 0x00054c0001417983 */ /* 0x000ea80000300800 */
[----:B------:R-:W2:Y:S04]  /*44010*/  LDL.LU R64, [R1+0x560] ;  /* 0x0005600001407983 */ /* 0x000ea80000300800 */
[----:B------:R4:W-:Y:S01]  /*44020*/  STSM.16.M88.4 [R46], R20 ;  /* 0x000000142e007844 */ /* 0x0009e20000000200 */
[----:B------:R-:W-:Y:S01]  /*44030*/  BAR.SYNC.DEFER_BLOCKING 0x0 ;  /* 0x0000000000007b1d */ /* 0x000fe20000010000 */
[----:B----4-:R-:W-:-:S05]  /*44040*/  PRMT R20, R63, 0x5410, R66 ;  /* 0x000054103f147816 */ /* 0x010fca0000000042 */
[----:B------:R-:W4:Y:S04]  /*44050*/  LDL.LU R66, [R1+0x920] ;  /* 0x0009200001427983 */ /* 0x000f280000300800 */
[----:B------:R-:W4:Y:S04]  /*44060*/  LDL.LU R63, [R1+0x934] ;  /* 0x00093400013f7983 */ /* 0x000f280000300800 */
[----:B------:R-:W0:Y:S01]  /*44070*/  LDS.128 R128, [R251] ;  /* 0x00000000fb807984 */ /* 0x000e220000000c00 */
[----:B------:R-:W-:-:S03]  /*44080*/  PRMT R21, R60, 0x5410, R61 ;  /* 0x000054103c157816 */ /* 0x000fc6000000003d */
[----:B------:R-:W4:Y:S04]  /*44090*/  LDL.LU R61, [R1+0x918] ;  /* 0x00091800013d7983 */ /* 0x000f280000300800 */
[----:B------:R-:W4:Y:S01]  /*440a0*/  LDL.LU R60, [R1+0x92c] ;  /* 0x00092c00013c7983 */ /* 0x000f220000300800 */
[----:B------:R-:W-:-:S03]  /*440b0*/  PRMT R22, R59, 0x5410, R62 ;  /* 0x000054103b167816 */ /* 0x000fc6000000003e */
[----:B------:R-:W4:Y:S04]  /*440c0*/  LDL.LU R62, [R1+0x564] ;  /* 0x00056400013e7983 */ /* 0x000f280000300800 */
[----:B------:R-:W4:Y:S01]  /*440d0*/  LDL.LU R59, [R1+0x578] ;  /* 0x00057800013b7983 */ /* 0x000f220000300800 */
[----:B------:R-:W-:-:S03]  /*440e0*/  PRMT R23, R58, 0x5410, R57 ;  /* 0x000054103a177816 */ /* 0x000fc60000000039 */
[----:B------:R-:W4:Y:S04]  /*440f0*/  LDL.LU R57, [R1+0x55c] ;  /* 0x00055c0001397983 */ /* 0x000f280000300800 */
[----:B------:R-:W4:Y:S01]  /*44100*/  LDL.LU R58, [R1+0x570] ;  /* 0x00057000013a7983 */ /* 0x000f220000300800 */
[----:B------:R-:W-:Y:S06]  /*44110*/  BAR.SYNC.DEFER_BLOCKING 0x0 ;  /* 0x0000000000007b1d */ /* 0x000fec0000010000 */
[----:B------:R3:W-:Y:S02]  /*44120*/  STSM.16.M88.4 [R46], R20 ;  /* 0x000000142e007844 */ /* 0x0007e40000000200 */
[----:B------:R-:W-:Y:S06]  /*44130*/  BAR.SYNC.DEFER_BLOCKING 0x0 ;  /* 0x0000000000007b1d */ /* 0x000fec0000010000 */
[----:B------:R-:W0:Y:S01]  /*44140*/  LDS.128 R124, [R251] ;  /* 0x00000000fb7c7984 */ /* 0x000e220000000c00 */
[----:B---3--:R-:W-:-:S03]  /*44150*/  PRMT R20, R71, 0x5410, R74 ;  /* 0x0000541047147816 */ /* 0x008fc6000000004a */
[----:B------:R-:W3:Y:S04]  /*44160*/  LDL.LU R74, [R1+0x930] ;  /* 0x00093000014a7983 */ /* 0x000ee80000300800 */
[----:B------:R-:W3:Y:S01]  /*44170*/  LDL.LU R71, [R1+0x944] ;  /* 0x0009440001477983 */ /* 0x000ee20000300800 */
[----:B------:R-:W-:-:S03]  /*44180*/  PRMT R21, R68, 0x5410, R69 ;  /* 0x0000541044157816 */ /* 0x000fc60000000045 */
[----:B------:R-:W3:Y:S04]  /*44190*/  LDL.LU R69, [R1+0x928] ;  /* 0x0009280001457983 */ /* 0x000ee80000300800 */
[----:B------:R-:W3:Y:S01]  /*441a0*/  LDL.LU R68, [R1+0x93c] ;  /* 0x00093c0001447983 */ /* 0x000ee20000300800 */
[----:B------:R-:W-:Y:S01]  /*441b0*/  VIADD R18, R11, UR5 ;  /* 0x000000050b127c36 */ /* 0x000fe20008000000 */
[----:B------:R-:W-:-:S03]  /*441c0*/  ULDC UR5, c[0x0][0x248] ;  /* 0x0000920000057ab9 */ /* 0x000fc60000000800 */
[----:B------:R-:W-:Y:S01]  /*441d0*/  VIADD R19, R18, UR5 ;  /* 0x0000000512137c36 */ /* 0x000fe20008000000 */
[----:B------:R-:W-:Y:S01]  /*441e0*/  ULDC UR5, c[0x0][0x248] ;  /* 0x0000920000057ab9 */ /* 0x000fe20000000800 */
[----:B--2---:R-:W-:Y:S02]  /*441f0*/  PRMT R22, R67, 0x5410, R70 ;  /* 0x0000541043167816 */ /* 0x004fe40000000046 */
[----:B------:R-:W2:Y:S04]  /*44200*/  LDL.LU R70, [R1+0x574] ;  /* 0x0005740001467983 */ /* 0x000ea80000300800 */
[----:B------:R-:W2:Y:S01]  /*44210*/  LDL.LU R67, [R1+0x588] ;  /* 0x0005880001437983 */ /* 0x000ea20000300800 */
[----:B------:R-:W-:Y:S01]  /*44220*/  PRMT R23, R64, 0x5410, R65 ;  /* 0x0000541040177816 */ /* 0x000fe20000000041 */
[----:B------:R-:W-:Y:S06]  /*44230*/  BAR.SYNC.DEFER_BLOCKING 0x0 ;  /* 0x0000000000007b1d */ /* 0x000fec0000010000 */
[----:B------:R-:W2:Y:S04]  /*44240*/  LDL.LU R65, [R1+0x56c] ;  /* 0x00056c0001417983 */ /* 0x000ea80000300800 */
[----:B------:R-:W2:Y:S04]  /*44250*/  LDL.LU R64, [R1+0x580] ;  /* 0x0005800001407983 */ /* 0x000ea80000300800 */
[----:B------:R4:W-:Y:S01]  /*44260*/  STSM.16.M88.4 [R46], R20 ;  /* 0x000000142e007844 */ /* 0x0009e20000000200 */
[----:B------:R-:W-:Y:S01]  /*44270*/  VIADD R24, R19, UR5 ;  /* 0x0000000513187c36 */ /* 0x000fe20008000000 */
[----:B------:R-:W-:Y:S01]  /*44280*/  ULDC UR5, c[0x0][0x248] ;  /* 0x0000920000057ab9 */ /* 0x000fe20000000800 */
[----:B------:R-:W-:Y:S01]  /*44290*/  BAR.SYNC.DEFER_BLOCKING 0x0 ;  /* 0x0000000000007b1d */ /* 0x000fe20000010000 */
[----:B----4-:R-:W-:-:S05]  /*442a0*/  PRMT R20, R63, 0x5410, R66 ;  /* 0x000054103f147816 */ /* 0x010fca0000000042 */
[----:B------:R-:W4:Y:S04]  /*442b0*/  LDL.LU R66, [R1+0x940] ;  /* 0x0009400001427983 */ /* 0x000f280000300800 */
[----:B------:R-:W4:Y:S01]  /*442c0*/  LDL.LU R63, [R1+0x9bc] ;  /* 0x0009bc00013f7983 */ /* 0x000f220000300800 */
[----:B------:R-:W-:Y:S02]  /*442d0*/  PRMT R21, R60, 0x5410, R61 ;  /* 0x000054103c157816 */ /* 0x000fe4000000003d */
[----:B------:R-:W-:Y:S01]  /*442e0*/  PRMT R22, R59, 0x5410, R62 ;  /* 0x000054103b167816 */ /* 0x000fe2000000003e */
[----:B------:R-:W4:Y:S04]  /*442f0*/  LDL.LU R61, [R1+0x938] ;  /* 0x00093800013d7983 */ /* 0x000f280000300800 */
[----:B------:R-:W4:Y:S01]  /*44300*/  LDL.LU R60, [R1+0x9b8] ;  /* 0x0009b800013c7983 */ /* 0x000f220000300800 */
[----:B------:R-:W-:-:S03]  /*44310*/  PRMT R23, R58, 0x5410, R57 ;  /* 0x000054103a177816 */ /* 0x000fc60000000039 */
[----:B------:R-:W4:Y:S04]  /*44320*/  LDL.LU R62, [R1+0x584] ;  /* 0x00058400013e7983 */ /* 0x000f280000300800 */
[----:B------:R-:W4:Y:S04]  /*44330*/  LDL.LU R59, [R1+0x7b0] ;  /* 0x0007b000013b7983 */ /* 0x000f280000300800 */
[----:B------:R-:W4:Y:S04]  /*44340*/  LDL.LU R57, [R1+0x57c] ;  /* 0x00057c0001397983 */ /* 0x000f280000300800 */
[----:B------:R-:W4:Y:S01]  /*44350*/  LDL.LU R58, [R1+0x5fc] ;  /* 0x0005fc00013a7983 */ /* 0x000f220000300800 */
[----:B------:R-:W-:Y:S01]  /*44360*/  VIADD R25, R24, UR5 ;  /* 0x0000000518197c36 */ /* 0x000fe20008000000 */
[----:B------:R-:W-:-:S02]  /*44370*/  ULDC UR5, c[0x0][0x248] ;  /* 0x0000920000057ab9 */ /* 0x000fc40000000800 */
[----:B------:R-:W0:Y:S01]  /*44380*/  LDS.128 R120, [R251] ;  /* 0x00000000fb787984 */ /* 0x000e220000000c00 */
[----:B------:R-:W-:Y:S01]  /*44390*/  VIADD R26, R25, UR5 ;  /* 0x00000005191a7c36 */ /* 0x000fe20008000000 */
[----:B------:R-:W-:Y:S01]  /*443a0*/  ULDC UR5, c[0x0][0x248] ;  /* 0x0000920000057ab9 */ /* 0x000fe20000000800 */
[----:B------:R-:W-:Y:S02]  /*443b0*/  BAR.SYNC.DEFER_BLOCKING 0x0 ;  /* 0x0000000000007b1d */ /* 0x000fe40000010000 */
[----:B------:R-:W-:-:S04]  /*443c0*/  VIADD R27, R26, UR5 ;  /* 0x000000051a1b7c36 */ /* 0x000fc80008000000 */
[----:B------:R-:W-:Y:S01]  /*443d0*/  VIADD R28, R27, UR4 ;  /* 0x000000041b1c7c36 */ /* 0x000fe20008000000 */
[----:B------:R-:W-:Y:S01]  /*443e0*/  ULDC UR5, c[0x0][0x248] ;  /* 0x0000920000057ab9 */ /* 0x000fe20000000800 */
[----:B------:R-:W-:Y:S02]  /*443f0*/  ULDC UR4, c[0x0][0x248] ;  /* 0x0000920000047ab9 */ /* 0x000fe40000000800 */
[----:B------:R-:W-:Y:S01]  /*44400*/  VIADD R29, R28, UR5 ;  /* 0x000000051c1d7c36 */ /* 0x000fe20008000000 */
[----:B------:R-:W-:-:S03]  /*44410*/  ULDC UR5, c[0x0][0x248] ;  /* 0x0000920000057ab9 */ /* 0x000fc60000000800 */
        /* <DEDUP_REMOVED lines=63> */
[----:B------:R3:W-:Y:S01]  /*44810*/  STSM.16.M88.4 [R46], R20 ;  /* 0x000000142e007844 */ /* 0x0007e20000000200 */
[----:B------:R-:W-:Y:S02]  /*44820*/  ULDC UR5, c[0x0][0x248] ;  /* 0x0000920000057ab9 */ /* 0x000fe40000000800 */
[----:B------:R-:W-:Y:S01]  /*44830*/  VIADD R186, R184, UR4 ;  /* 0x00000004b8ba7c36 */ /* 0x000fe20008000000 */
[----:B------:R-:W-:Y:S01]  /*44840*/  ULDC UR4, c[0x0][0x248] ;  /* 0x0000920000047ab9 */ /* 0x000fe20000000800 */
[----:B------:R-:W-:Y:S02]  /*44850*/  BAR.SYNC.DEFER_BLOCKING 0x0 ;  /* 0x0000000000007b1d */ /* 0x000fe40000010000 */
[----:B------:R-:W-:-:S04]  /*44860*/  VIADD R188, R186, UR4 ;  /* 0x00000004babc7c36 */ /* 0x000fc80008000000 */
        /* <DEDUP_REMOVED lines=10> */
[----:B------:R-:W-:Y:S01]  /*44910*/  ULDC UR4, c[0x0][0x248] ;  /* 0x0000920000047ab9 */ /* 0x000fe20000000800 */
[----:B------:R-:W0:Y:S02]  /*44920*/  LDS.128 R116, [R251] ;  /* 0x00000000fb747984 */ /* 0x000e240000000c00 */
        /* <DEDUP_REMOVED lines=9> */
[----:B---3--:R-:W-:Y:S01]  /*449c0*/  PRMT R20, R71, 0x5410, R74 ;  /* 0x0000541047147816 */ /* 0x008fe2000000004a */
[----:B------:R-:W-:Y:S02]  /*449d0*/  ULDC UR5, c[0x0][0x248] ;  /* 0x0000920000057ab9 */ /* 0x000fe40000000800 */
[----:B------:R-:W-:Y:S01]  /*449e0*/  VIADD R207, R205, UR4 ;  /* 0x00000004cdcf7c36 */ /* 0x000fe20008000000 */
[----:B------:R-:W-:Y:S01]  /*449f0*/  ULDC UR4, c[0x0][0x248] ;  /* 0x0000920000047ab9 */ /* 0x000fe20000000800 */
[----:B------:R-:W-:Y:S02]  /*44a00*/  PRMT R21, R68, 0x5410, R69 ;  /* 0x0000541044157816 */ /* 0x000fe40000000045 */
[----:B------:R-:W-:Y:S01]  /*44a10*/  VIADD R209, R207, UR4 ;  /* 0x00000004cfd17c36 */ /* 0x000fe20008000000 */
[----:B------:R-:W-:Y:S01]  /*44a20*/  ULDC UR4, c[0x0][0x248] ;  /* 0x0000920000047ab9 */ /* 0x000fe20000000800 */
[----:B--2---:R-:W-:-:S02]  /*44a30*/  PRMT R22, R67, 0x5410, R70 ;  /* 0x0000541043167816 */ /* 0x004fc40000000046 */
[----:B------:R-:W-:Y:S01]  /*44a40*/  VIADD R211, R209, UR4 ;  /* 0x00000004d1d37c36 */ /* 0x000fe20008000000 */
[----:B------:R-:W-:Y:S01]  /*44a50*/  ULDC UR4, c[0x0][0x248] ;  /* 0x0000920000047ab9 */ /* 0x000fe20000000800 */
[----:B------:R-:W-:Y:S01]  /*44a60*/  PRMT R23, R64, 0x5410, R65 ;  /* 0x0000541040177816 */ /* 0x000fe20000000041 */
[----:B------:R-:W-:Y:S01]  /*44a70*/  BAR.SYNC.DEFER_BLOCKING 0x0 ;  /* 0x0000000000007b1d */ /* 0x000fe20000010000 */
[----:B------:R-:W-:-:S04]  /*44a80*/  VIADD R213, R211, UR5 ;  /* 0x00000005d3d57c36 */ /* 0x000fc80008000000 */
[----:B------:R-:W-:Y:S01]  /*44a90*/  VIADD R215, R213, UR4 ;  /* 0x00000004d5d77c36 */ /* 0x000fe20008000000 */
[----:B------:R-:W-:Y:S01]  /*44aa0*/  ULDC UR4, c[0x0][0x248] ;  /* 0x0000920000047ab9 */ /* 0x000fe20000000800 */
[----:B------:R-:W-:Y:S02]  /*44ab0*/  ULDC UR5, c[0x0][0x248] ;  /* 0x0000920000057ab9 */ /* 0x000fe40000000800 */
[----:B------:R-:W-:Y:S01]  /*44ac0*/  VIADD R217, R215, UR4 ;  /* 0x00000004d7d97c36 */ /* 0x000fe20008000000 */
[----:B------:R-:W-:Y:S01]  /*44ad0*/  ULDC UR4, c[0x0][0x248] ;  /* 0x0000920000047ab9 */ /* 0x000fe20000000800 */
[----:B------:R4:W-:Y:S01]  /*44ae0*/  STSM.16.M88.4 [R46], R20 ;  /* 0x000000142e007844 */ /* 0x0009e20000000200 */
[----:B------:R-:W-:Y:S01]  /*44af0*/  BAR.SYNC.DEFER_BLOCKING 0x0 ;  /* 0x0000000000007b1d */ /* 0x000fe20000010000 */
        /* <DEDUP_REMOVED lines=9> */
[----:B------:R-:W-:Y:S01]  /*44b90*/  ULDC UR4, c[0x0][0x248] ;  /* 0x0000920000047ab9 */ /* 0x000fe20000000800 */
[----:B------:R-:W2:Y:S02]  /*44ba0*/  LDS.128 R112, [R251] ;  /* 0x00000000fb707984 */ /* 0x000ea40000000c00 */
        /* <DEDUP_REMOVED lines=8> */
[----:B------:R-:W-:-:S04]  /*44c30*/  VIADD R237, R235, UR5 ;  /* 0x00000005ebed7c36 */ /* 0x000fc80008000000 */
[----:B------:R-:W-:Y:S01]  /*44c40*/  VIADD R239, R237, UR4 ;  /* 0x00000004edef7c36 */ /* 0x000fe20008000000 */
[----:B------:R-:W-:-:S03]  /*44c50*/  ULDC UR4, c[0x0][0x248] ;  /* 0x0000920000047ab9 */ /* 0x000fc60000000800 */
[----:B------:R-:W-:Y:S01]  /*44c60*/  VIADD R241, R239, UR4 ;  /* 0x00000004eff17c36 */ /* 0x000fe20008000000 */
[----:B------:R-:W-:Y:S01]  /*44c70*/  ULDC UR4, c[0x0][0x248] ;  /* 0x0000920000047ab9 */ /* 0x000fe20000000800 */
[----:B----4-:R-:W-:Y:S02]  /*44c80*/  PRMT R20, R63, 0x5410, R66 ;  /* 0x000054103f147816 */ /* 0x010fe40000000042 */
[----:B------:R-:W-:Y:S01]  /*44c90*/  PRMT R21, R60, 0x5410, R61 ;  /* 0x000054103c157816 */ /* 0x000fe2000000003d */
[----:B------:R-:W-:Y:S01]  /*44ca0*/  VIADD R252, R241, UR4 ;  /* 0x00000004f1fc7c36 */ /* 0x000fe20008000000 */
[----:B------:R-:W-:Y:S02]  /*44cb0*/  PRMT R22, R59, 0x5410, R62 ;  /* 0x000054103b167816 */ /* 0x000fe4000000003e */
[----:B------:R-:W-:Y:S01]  /*44cc0*/  PRMT R23, R58, 0x5410, R57 ;  /* 0x000054103a177816 */ /* 0x000fe20000000039 */
[----:B------:R-:W3:Y:S04]  /*44cd0*/  LDL.LU R61, [R1+0x9b4] ;  /* 0x0009b400013d7983 */ /* 0x000ee80000300800 */
        /* <DEDUP_REMOVED lines=15> */
[----:B------:R-:W-:-:S03]  /*44dd0*/  LOP3.LUT R3, R3, 0xbfffffff, RZ, 0xc0, !PT ;  /* 0xbfffffff03037812 */ /* 0x000fc600078ec0ff */
[----:B------:R-:W-:Y:S01]  /*44de0*/  STL.64 [R1+0x1278], R174 ;  /* 0x001278ae01007387 */ /* 0x000fe20000100a00 */
[----:B------:R-:W-:Y:S01]  /*44df0*/  @P3 LOP3.LUT R3, R3, 0x40000000, RZ, 0xfc, !PT ;  /* 0x4000000003033812 */ /* 0x000fe200078efcff */
[----:B------:R-:W-:Y:S03]  /*44e00*/  BAR.SYNC.DEFER_BLOCKING 0x0 ;  /* 0x0000000000007b1d */ /* 0x000fe60000010000 */
[----:B------:R-:W-:Y:S02]  /*44e10*/  LOP3.LUT R3, R3, 0xdfffffff, RZ, 0xc0, !PT ;  /* 0xdfffffff03037812 */ /* 0x000fe400078ec0ff */
[C---:B------:R-:W-:Y:S02]  /*44e20*/  LOP3.LUT P3, RZ, R4.reuse, 0x8, RZ, 0xc0, !PT ;  /* 0x0000000804ff7812 */ /* 0x040fe4000786c0ff */
[----:B------:R-:W-:Y:S02]  /*44e30*/  @P2 LOP3.LUT R3, R3, 0x20000000, RZ, 0xfc, !PT ;  /* 0x2000000003032812 */ /* 0x000fe400078efcff */
[----:B------:R-:W-:Y:S01]  /*44e40*/  LOP3.LUT P2, RZ, R4, 0x4, RZ, 0xc0, !PT ;  /* 0x0000000404ff7812 */ /* 0x000fe2000784c0ff */
[----:B------:R-:W-:Y:S01]  /*44e50*/  STL.64 [R1+0x1258], R168 ;  /* 0x001258a801007387 */ /* 0x000fe20000100a00 */
[----:B------:R-:W-:-:S03]  /*44e60*/  LOP3.LUT R3, R3, 0xefffffff, RZ, 0xc0, !PT ;  /* 0xefffffff03037812 */ /* 0x000fc600078ec0ff */
[----:B------:R-:W-:Y:S01]  /*44e70*/  STL.64 [R1+0x1250], R170 ;  /* 0x001250aa01007387 */ /* 0x000fe20000100a00 */
        /* <DEDUP_REMOVED lines=10> */
[----:B------:R-:W-:-:S03]  /*44f20*/  @P6 LOP3.LUT R3, R3, 0x4000000, RZ, 0xfc, !PT ;  /* 0x0400000003036812 */ /* 0x000fc600078efcff */
[----:B------:R-:W-:Y:S01]  /*44f30*/  STL.64 [R1+0x11f0], R156 ;  /* 0x0011f09c01007387 */ /* 0x000fe20000100a00 */
[----:B------:R-:W-:-:S03]  /*44f40*/  LOP3.LUT R3, R3, 0xfdffffff, RZ, 0xc0, !PT ;  /* 0xfdffffff03037812 */ /* 0x000fc600078ec0ff */
[----:B------:R-:W-:Y:S01]  /*44f50*/  STL.64 [R1+0x11e8], R158 ;  /* 0x0011e89e01007387 */ /* 0x000fe20000100a00 */
[----:B------:R-:W-:-:S03]  /*44f60*/  @P5 LOP3.LUT R3, R3, 0x2000000, RZ, 0xfc, !PT ;  /* 0x0200000003035812 */ /* 0x000fc600078efcff */
[----:B------:R-:W-:Y:S04]  /*44f70*/  STL.64 [R1+0x11e0], R8 ;  /* 0x0011e00801007387 */ /* 0x000fe80000100a00 */
[----:B------:R-:W-:Y:S04]  /*44f80*/  STL.64 [R1+0x11d8], R152 ;  /* 0x0011d89801007387 */ /* 0x000fe80000100a00 */
[----:B------:R-:W-:Y:S04]  /*44f90*/  STL.64 [R1+0x11d0], R154 ;  /* 0x0011d09a01007387 */ /* 0x000fe80000100a00 */
[----:B------:R-:W-:Y:S04]  /*44fa0*/  STL.64 [R1+0x11c8], R148 ;  /* 0x0011c89401007387 */ /* 0x000fe80000100a00 */
[----:B------:R-:W-:Y:S04]  /*44fb0*/  STL.64 [R1+0x11c0], R150 ;  /* 0x0011c09601007387 */ /* 0x000fe80000100a00 */
[----:B------:R-:W-:Y:S04]  /*44fc0*/  STL.64 [R1+0x11b8], R144 ;  /* 0x0011b89001007387 */ /* 0x000fe80000100a00 */
[----:B------:R-:W-:Y:S04]  /*44fd0*/  STL.64 [R1+0x11b0], R146 ;  /* 0x0011b09201007387 */ /* 0x000fe80000100a00 */
[----:B-1----:R-:W-:Y:S04]  /*44fe0*/  STL.64 [R1+0x11a8], R140 ;  /* 0x0011a88c01007387 */ /* 0x002fe80000100a00 */
[----:B------:R-:W-:Y:S04]  /*44ff0*/  STL.64 [R1+0x11a0], R142 ;  /* 0x0011a08e01007387 */ /* 0x000fe80000100a00 */
[----:B0-----:R-:W-:Y:S04]  /*45000*/  STL.64 [R1+0x1198], R136 ;  /* 0x0011988801007387 */ /* 0x001fe80000100a00 */
        /* <DEDUP_REMOVED lines=12> */
[----:B--2---:R-:W-:Y:S04]  /*450d0*/  STL.64 [R1+0x1130], R112 ;  /* 0x0011307001007387 */ /* 0x004fe80000100a00 */
[----:B------:R-:W-:Y:S04]  /*450e0*/  STL.64 [R1+0x1128], R114 ;  /* 0x0011287201007387 */ /* 0x000fe80000100a00 */
[----:B------:R-:W-:Y:S04]  /*450f0*/  STL.64 [R1+0x1110], R244 ;  /* 0x001110f401007387 */ /* 0x000fe80000100a00 */
[----:B------:R-:W-:Y:S04]  /*45100*/  STL.64 [R1+0x10d0], R246 ;  /* 0x0010d0f601007387 */ /* 0x000fe80000100a00 */
[----:B------:R-:W-:Y:S04]  /*45110*/  STL.64 [R1+0x1080], R248 ;  /* 0x001080f801007387 */ /* 0x000fe80000100a00 */
[----:B------:R3:W-:Y:S04]  /*45120*/  STSM.16.M88.4 [R46], R20 ;  /* 0x000000142e007844 */ /* 0x0007e80000000200 */
[----:B------:R-:W2:Y:S04]  /*45130*/  LDL.LU R70, [R1+0x9ac] ;  /* 0x0009ac0001467983 */ /* 0x000ea80000300800 */
[----:B------:R-:W2:Y:S01]  /*45140*/  LDL.LU R64, [R1+0xa24] ;  /* 0x000a240001407983 */ /* 0x000ea20000300800 */
[----:B------:R-:W-:Y:S06]  /*45150*/  BAR.SYNC.DEFER_BLOCKING 0x0 ;  /* 0x0000000000007b1d */ /* 0x000fec0000010000 */
[----:B------:R-:W0:Y:S01]  /*45160*/  LDS.128 R108, [R251] ;  /* 0x00000000fb6c7984 */ /* 0x000e220000000c00 */
[----:B---3--:R-:W-:-:S03]  /*45170*/  PRMT R20, R60, 0x5410, R61 ;  /* 0x000054103c147816 */ /* 0x008fc6000000003d */
[----:B------:R-:W3:Y:S04]  /*45180*/  LDL.LU R61, [R1+0x974] ;  /* 0x00097400013d7983 */ /* 0x000ee80000300800 */
[----:B------:R-:W3:Y:S01]  /*45190*/  LDL.LU R60, [R1+0x9ec] ;  /* 0x0009ec00013c7983 */ /* 0x000ee20000300800 */
[----:B----4-:R-:W-:-:S03]  /*451a0*/  PRMT R21, R59, 0x5410, R62 ;  /* 0x000054103b157816 */ /* 0x010fc6000000003e */
[----:B------:R-:W4:Y:S04]  /*451b0*/  LDL.LU R62, [R1+0x5f0] ;  /* 0x0005f000013e7983 */ /* 0x000f280000300800 */
[----:B------:R-:W4:Y:S01]  /*451c0*/  LDL.LU R59, [R1+0x81c] ;  /* 0x00081c00013b7983 */ /* 0x000f220000300800 */
[----:B------:R-:W-:-:S03]  /*451d0*/  PRMT R23, R58, 0x5410, R57 ;  /* 0x000054103a177816 */ /* 0x000fc60000000039 */
[----:B------:R-:W2:Y:S04]  /*451e0*/  LDL.LU R57, [R1+0x5b8] ;  /* 0x0005b80001397983 */ /* 0x000ea80000300800 */
[----:B------:R-:W2:Y:S01]  /*451f0*/  LDL.LU R58, [R1+0x7e4] ;  /* 0x0007e400013a7983 */ /* 0x000ea20000300800 */
[----:B------:R-:W-:Y:S01]  /*45200*/  PRMT R22, R72, 0x5410, R73 ;  /* 0x0000541048167816 */ /* 0x000fe20000000049 */
[----:B------:R-:W-:Y:S06]  /*45210*/  BAR.SYNC.DEFER_BLOCKING 0x0 ;  /* 0x0000000000007b1d */ /* 0x000fec0000010000 */
[----:B0-----:R-:W-:Y:S04]  /*45220*/  STL.64 [R1+0x1120], R108 ;  /* 0x0011206c01007387 */ /* 0x001fe80000100a00 */
[----:B------:R-:W-:Y:S04]  /*45230*/  STL.64 [R1+0x1118], R110 ;  /* 0x0011186e01007387 */ /* 0x000fe80000100a00 */
[----:B------:R0:W-:Y:S01]  /*45240*/  STSM.16.M88.4 [R46], R20 ;  /* 0x000000142e007844 */ /* 0x0001e20000000200 */
[----:B------:R-:W-:Y:S01]  /*45250*/  BAR.SYNC.DEFER_BLOCKING 0x0 ;  /* 0x0000000000007b1d */ /* 0x000fe20000010000 */
[----:B0-----:R-:W-:-:S05]  /*45260*/  PRMT R23, R63, 0x5410, R66 ;  /* 0x000054103f177816 */ /* 0x001fca0000000042 */
[----:B------:R-:W2:Y:S04]  /*45270*/  LDL.LU R66, [R1+0x9a8] ;  /* 0x0009a80001427983 */ /* 0x000ea80000300800 */
[----:B------:R-:W2:Y:S01]  /*45280*/  LDL.LU R63, [R1+0xa20] ;  /* 0x000a2000013f7983 */ /* 0x000ea20000300800 */
[----:B------:R-:W-:-:S03]  /*45290*/  PRMT R20, R71, 0x5410, R74 ;  /* 0x0000541047147816 */ /* 0x000fc6000000004a */
[----:B------:R-:W2:Y:S04]  /*452a0*/  LDL.LU R77, [R1+0x970] ;  /* 0x00097000014d7983 */ /* 0x000ea80000300800 */
[----:B------:R-:W0:Y:S01]  /*452b0*/  LDS.128 R104, [R251] ;  /* 0x00000000fb687984 */ /* 0x000e220000000c00 */
[----:B------:R-:W-:-:S03]  /*452c0*/  PRMT R21, R68, 0x5410, R69 ;  /* 0x0000541044157816 */ /* 0x000fc60000000045 */
[----:B------:R-:W2:Y:S01]  /*452d0*/  LDL.LU R76, [R1+0x9e8] ;  /* 0x0009e800014c7983 */ /* 0x000ea20000300800 */
[----:B------:R-:W-:Y:S01]  /*452e0*/  PRMT R22, R65, 0x5410, R67 ;  /* 0x0000541041167816 */ /* 0x000fe20000000043 */
[----:B------:R-:W-:Y:S06]  /*452f0*/  BAR.SYNC.DEFER_BLOCKING 0x0 ;  /* 0x0000000000007b1d */ /* 0x000fec0000010000 */
[----:B------:R-:W2:Y:S04]  /*45300*/  LDL.LU R79, [R1+0x5ec] ;  /* 0x0005ec00014f7983 */ /* 0x000ea80000300800 */
[----:B------:R-:W2:Y:S04]  /*45310*/  LDL.LU R75, [R1+0x818] ;  /* 0x00081800014b7983 */ /* 0x000ea80000300800 */
[----:B------:R-:W2:Y:S04]  /*45320*/  LDL.LU R67, [R1+0x5b4] ;  /* 0x0005b40001437983 */ /* 0x000ea80000300800 */
[----:B------:R-:W2:Y:S04]  /*45330*/  LDL.LU R65, [R1+0x7e0] ;  /* 0x0007e00001417983 */ /* 0x000ea80000300800 */
[----:B------:R3:W-:Y:S01]  /*45340*/  STSM.16.M88.4 [R46], R20 ;  /* 0x000000142e007844 */ /* 0x0007e20000000200 */
[----:B------:R-:W-:Y:S06]  /*45350*/  BAR.SYNC.DEFER_BLOCKING 0x0 ;  /* 0x0000000000007b1d */ /* 0x000fec0000010000 */
[----:B0-----:R-:W-:Y:S04]  /*45360*/  STL.64 [R1+0x1108], R104 ;  /* 0x0011086801007387 */ /* 0x001fe80000100a00 */
[----:B------:R-:W-:Y:S04]  /*45370*/  STL.64 [R1+0x1100], R106 ;  /* 0x0011006a01007387 */ /* 0x000fe80000100a00 */
[----:B------:R-:W0:Y:S01]  /*45380*/  LDS.128 R100, [R251] ;  /* 0x00000000fb647984 */ /* 0x000e220000000c00 */
[----:B---3--:R-:W-:-:S03]  /*45390*/  PRMT R21, R60, 0x5410, R61 ;  /* 0x000054103c157816 */ /* 0x008fc6000000003d */
[----:B------:R-:W3:Y:S04]  /*453a0*/  LDL.LU R61, [R1+0x9a4] ;  /* 0x0009a400013d7983 */ /* 0x000ee80000300800 */
[----:B------:R-:W3:Y:S01]  /*453b0*/  LDL.LU R60, [R1+0xa1c] ;  /* 0x000a1c00013c7983 */ /* 0x000ee20000300800 */
[----:B----4-:R-:W-:-:S03]  /*453c0*/  PRMT R22, R59, 0x5410, R62 ;  /* 0x000054103b167816 */ /* 0x010fc6000000003e */
[----:B------:R-:W4:Y:S04]  /*453d0*/  LDL.LU R62, [R1+0x96c] ;  /* 0x00096c00013e7983 */ /* 0x000f280000300800 */
[----:B------:R-:W4:Y:S04]  /*453e0*/  LDL.LU R59, [R1+0x9e4] ;  /* 0x0009e400013b7983 */ /* 0x000f280000300800 */
[----:B------:R-:W4:Y:S04]  /*453f0*/  LDL.LU R73, [R1+0x5e8] ;  /* 0x0005e80001497983 */ /* 0x000f280000300800 */
[----:B------:R-:W4:Y:S01]  /*45400*/  LDL.LU R72, [R1+0x814] ;  /* 0x0008140001487983 */ /* 0x000f220000300800 */
[----:B--2---:R-:W-:-:S03]  /*45410*/  PRMT R23, R58, 0x5410, R57 ;  /* 0x000054103a177816 */ /* 0x004fc60000000039 */
[----:B------:R-:W2:Y:S04]  /*45420*/  LDL.LU R57, [R1+0x5b0] ;  /* 0x0005b00001397983 */ /* 0x000ea80000300800 */
[----:B------:R-:W2:Y:S01]  /*45430*/  LDL.LU R58, [R1+0x7dc] ;  /* 0x0007dc00013a7983 */ /* 0x000ea20000300800 */
[----:B------:R-:W-:Y:S01]  /*45440*/  PRMT R20, R64, 0x5410, R70 ;  /* 0x0000541040147816 */ /* 0x000fe20000000046 */
[----:B------:R-:W-:Y:S06]  /*45450*/  BAR.SYNC.DEFER_BLOCKING 0x0 ;  /* 0x0000000000007b1d */ /* 0x000fec0000010000 */
[----:B0-----:R-:W-:Y:S04]  /*45460*/  STL.64 [R1+0x10f8], R100 ;  /* 0x0010f86401007387 */ /* 0x001fe80000100a00 */
[----:B------:R-:W-:Y:S04]  /*45470*/  STL.64 [R1+0x10f0], R102 ;  /* 0x0010f06601007387 */ /* 0x000fe80000100a00 */
[----:B------:R-:W2:Y:S04]  /*45480*/  LDL.LU R74, [R1+0x9a0] ;  /* 0x0009a000014a7983 */ /* 0x000ea80000300800 */
[----:B------:R-:W2:Y:S04]  /*45490*/  LDL.LU R71, [R1+0xa18] ;  /* 0x000a180001477983 */ /* 0x000ea80000300800 */
[----:B------:R-:W2:Y:S04]  /*454a0*/  LDL.LU R69, [R1+0x968] ;  /* 0x0009680001457983 */ /* 0x000ea80000300800 */
[----:B------:R-:W2:Y:S04]  /*454b0*/  LDL.LU R68, [R1+0x9e0] ;  /* 0x0009e00001447983 */ /* 0x000ea80000300800 */
[----:B------:R0:W-:Y:S04]  /*454c0*/  STSM.16.M88.4 [R46], R20 ;  /* 0x000000142e007844 */ /* 0x0001e80000000200 */
[----:B------:R-:W2:Y:S04]  /*454d0*/  LDL.LU R70, [R1+0x5e4] ;  /* 0x0005e40001467983 */ /* 0x000ea80000300800 */
[----:B------:R-:W2:Y:S01]  /*454e0*/  LDL.LU R64, [R1+0x810] ;  /* 0x0008100001407983 */ /* 0x000ea20000300800 */
[----:B------:R-:W-:Y:S01]  /*454f0*/  BAR.SYNC.DEFER_BLOCKING 0x0 ;  /* 0x0000000000007b1d */ /* 0x000fe20000010000 */
[----:B0-----:R-:W-:-:S05]  /*45500*/  PRMT R20, R63, 0x5410, R66 ;  /* 0x000054103f147816 */ /* 0x001fca0000000042 */
[----:B------:R-:W2:Y:S04]  /*45510*/  LDL.LU R66, [R1+0x5ac] ;  /* 0x0005ac0001427983 */ /* 0x000ea80000300800 */
[----:B------:R-:W2:Y:S04]  /*45520*/  LDL.LU R63, [R1+0x7d8] ;  /* 0x0007d800013f7983 */ /* 0x000ea80000300800 */
[----:B------:R-:W0:Y:S01]  /*45530*/  LDS.128 R96, [R251] ;  /* 0x00000000fb607984 */ /* 0x000e220000000c00 */
[----:B------:R-:W-:Y:S02]  /*45540*/  PRMT R21, R76, 0x5410, R77 ;  /* 0x000054104c157816 */ /* 0x000fe4000000004d */
[----:B------:R-:W-:-:S02]  /*45550*/  PRMT R22, R75, 0x5410, R79 ;  /* 0x000054104b167816 */ /* 0x000fc4000000004f */
[----:B------:R-:W-:Y:S01]  /*45560*/  PRMT R23, R65, 0x5410, R67 ;  /* 0x0000541041177816 */ /* 0x000fe20000000043 */
[----:B------:R-:W-:Y:S06]  /*45570*/  BAR.SYNC.DEFER_BLOCKING 0x0 ;  /* 0x0000000000007b1d */ /* 0x000fec0000010000 */
[----:B------:R3:W-:Y:S02]  /*45580*/  STSM.16.M88.4 [R46], R20 ;  /* 0x000000142e007844 */ /* 0x0007e40000000200 */
[----:B------:R-:W-:Y:S06]  /*45590*/  BAR.SYNC.DEFER_BLOCKING 0x0 ;  /* 0x0000000000007b1d */ /* 0x000fec0000010000 */
[----:B0-----:R-:W-:Y:S04]  /*455a0*/  STL.64 [R1+0x10e8], R96 ;  /* 0x0010e86001007387 */ /* 0x001fe80000100a00 */
[----:B------:R-:W-:Y:S04]  /*455b0*/  STL.64 [R1+0x10e0], R98 ;  /* 0x0010e06201007387 */ /* 0x000fe80000100a00 */
[----:B------:R-:W2:Y:S04]  /*455c0*/  LDL.LU R67, [R1+0x99c] ;  /* 0x00099c0001437983 */ /* 0x000ea80000300800 */
[----:B------:R-:W2:Y:S04]  /*455d0*/  LDL.LU R65, [R1+0xa14] ;  /* 0x000a140001417983 */ /* 0x000ea80000300800 */
[----:B------:R-:W0:Y:S01]  /*455e0*/  LDS.128 R92, [R251] ;  /* 0x00000000fb5c7984 */ /* 0x000e220000000c00 */
[----:B---3--:R-:W-:-:S03]  /*455f0*/  PRMT R20, R60, 0x5410, R61 ;  /* 0x000054103c147816 */ /* 0x008fc6000000003d */
[----:B------:R-:W3:Y:S04]  /*45600*/  LDL.LU R61, [R1+0x964] ;  /* 0x00096400013d7983 */ /* 0x000ee80000300800 */
[----:B------:R-:W3:Y:S01]  /*45610*/  LDL.LU R60, [R1+0x9dc] ;  /* 0x0009dc00013c7983 */ /* 0x000ee20000300800 */
[----:B----4-:R-:W-:-:S03]  /*45620*/  PRMT R21, R59, 0x5410, R62 ;  /* 0x000054103b157816 */ /* 0x010fc6000000003e */
        /* <DEDUP_REMOVED lines=24> */
[----:B------:R-:W2:Y:S04]  /*457b0*/  LDL.LU R63, [R1+0x7d0] ;  /* 0x0007d000013f7983 */ /* 0x000ea80000300800 */
[----:B------:R3:W-:Y:S04]  /*457c0*/  STSM.16.M88.4 [R46], R20 ;  /* 0x000000142e007844 */ /* 0x0007e80000000200 */
[----:B0-----:R-:W-:Y:S04]  /*457d0*/  STL.64 [R1+0x10c0], R88 ;  /* 0x0010c05801007387 */ /* 0x001fe80000100a00 */
[----:B------:R-:W-:Y:S01]  /*457e0*/  STL.64 [R1+0x10b8], R90 ;  /* 0x0010b85a01007387 */ /* 0x000fe20000100a00 */
[----:B------:R-:W-:Y:S06]  /*457f0*/  BAR.SYNC.DEFER_BLOCKING 0x0 ;  /* 0x0000000000007b1d */ /* 0x000fec0000010000 */
        /* <DEDUP_REMOVED lines=29> */
[----:B------:R-:W-:Y:S01]  /*459d0*/  PRMT R22, R75, 0x5410, R79 ;  /* 0x000054104b167816 */ /* 0x000fe2000000004f */
[----:B------:R-:W-:Y:S01]  /*459e0*/  BAR.SYNC.DEFER_BLOCKING 0x0 ;  /* 0x0000000000007b1d */ /* 0x000fe20000010000 */
[----:B------:R-:W-:-:S05]  /*459f0*/  PRMT R23, R63, 0x5410, R70 ;  /* 0x000054103f177816 */ /* 0x000fca0000000046 */
        /* <DEDUP_REMOVED lines=19> */
[----:B------:R0:W-:Y:S04]  /*45b30*/  STSM.16.M88.4 [R46], R20 ;  /* 0x000000142e007844 */ /* 0x0001e80000000200 */
[----:B------:R-:W-:Y:S04]  /*45b40*/  STL.64 [R1+0x1088], R78 ;  /* 0x0010884e01007387 */ /* 0x000fe80000100a00 */
[----:B------:R-:W2:Y:S04]  /*45b50*/  LDL.LU R216, [R1+0x988] ;  /* 0x0009880001d87983 */ /* 0x000ea80000300800 */
[----:B------:R-:W2:Y:S04]  /*45b60*/  LDL.LU R214, [R1+0xa00] ;  /* 0x000a000001d67983 */ /* 0x000ea80000300800 */
[----:B------:R-:W2:Y:S04]  /*45b70*/  LDL.LU R202, [R1+0x950] ;  /* 0x0009500001ca7983 */ /* 0x000ea80000300800 */
[----:B------:R-:W2:Y:S01]  /*45b80*/  LDL.LU R200, [R1+0x9c8] ;  /* 0x0009c80001c87983 */ /* 0x000ea20000300800 */
[----:B0-----:R-:W-:Y:S01]  /*45b90*/  PRMT R20, R71, 0x5410, R74 ;  /* 0x0000541047147816 */ /* 0x001fe2000000004a */
[----:B------:R-:W-:Y:S01]  /*45ba0*/  BAR.SYNC.DEFER_BLOCKING 0x0 ;  /* 0x0000000000007b1d */ /* 0x000fe20000010000 */
[----:B------:R-:W-:-:S02]  /*45bb0*/  PRMT R22, R65, 0x5410, R67 ;  /* 0x0000541041167816 */ /* 0x000fc40000000043 */
[----:B------:R-:W-:-:S03]  /*45bc0*/  PRMT R23, R66, 0x5410, R64 ;  /* 0x0000541042177816 */ /* 0x000fc60000000040 */
[----:B------:R-:W2:Y:S04]  /*45bd0*/  LDL.LU R67, [R1+0x5cc] ;  /* 0x0005cc0001437983 */ /* 0x000ea80000300800 */
[----:B------:R-:W2:Y:S04]  /*45be0*/  LDL.LU R65, [R1+0x7f8] ;  /* 0x0007f80001417983 */ /* 0x000ea80000300800 */
[----:B------:R-:W2:Y:S04]  /*45bf0*/  LDL.LU R64, [R1+0x594] ;  /* 0x0005940001407983 */ /* 0x000ea80000300800 */
[----:B------:R-:W2:Y:S04]  /*45c00*/  LDL.LU R66, [R1+0x7c0] ;  /* 0x0007c00001427983 */ /* 0x000ea80000300800 */
[----:B------:R-:W0:Y:S04]  /*45c10*/  LDS.128 R72, [R251] ;  /* 0x00000000fb487984 */ /* 0x000e280000000c00 */
[----:B0-----:R-:W-:Y:S04]  /*45c20*/  STL.64 [R1+0x1078], R72 ;  /* 0x0010784801007387 */ /* 0x001fe80000100a00 */
[----:B------:R-:W-:Y:S04]  /*45c30*/  STL.64 [R1+0x1070], R74 ;  /* 0x0010704a01007387 */ /* 0x000fe80000100a00 */
[----:B------:R-:W2:Y:S04]  /*45c40*/  LDL.LU R212, [R1+0x984] ;  /* 0x0009840001d47983 */ /* 0x000ea80000300800 */
[----:B------:R-:W2:Y:S04]  /*45c50*/  LDL.LU R210, [R1+0x9fc] ;  /* 0x0009fc0001d27983 */ /* 0x000ea80000300800 */
[----:B------:R-:W2:Y:S04]  /*45c60*/  LDL.LU R198, [R1+0x94c] ;  /* 0x00094c0001c67983 */ /* 0x000ea80000300800 */
[----:B------:R-:W2:Y:S01]  /*45c70*/  LDL.LU R196, [R1+0x9c4] ;  /* 0x0009c40001c47983 */ /* 0x000ea20000300800 */
[----:B------:R-:W-:Y:S01]  /*45c80*/  PRMT R21, R68, 0x5410, R69 ;  /* 0x0000541044157816 */ /* 0x000fe20000000045 */
[----:B------:R-:W-:Y:S06]  /*45c90*/  BAR.SYNC.DEFER_BLOCKING 0x0 ;  /* 0x0000000000007b1d */ /* 0x000fec0000010000 */
[----:B------:R0:W-:Y:S02]  /*45ca0*/  STSM.16.M88.4 [R46], R20 ;  /* 0x000000142e007844 */ /* 0x0001e40000000200 */
[----:B0-----:R-:W-:Y:S01]  /*45cb0*/  PRMT R20, R63, 0x5410, R70 ;  /* 0x000054103f147816 */ /* 0x001fe20000000046 */
[----:B------:R-:W-:Y:S06]  /*45cc0*/  BAR.SYNC.DEFER_BLOCKING 0x0 ;  /* 0x0000000000007b1d */ /* 0x000fec0000010000 */
[----:B------:R-:W2:Y:S04]  /*45cd0*/  LDL.LU R63, [R1+0x5c8] ;  /* 0x0005c800013f7983 */ /* 0x000ea80000300800 */
        /* <DEDUP_REMOVED lines=11> */
[----:B------:R-:W2:Y:S04]  /*45d90*/  LDL.LU R192, [R1+0x5c4] ;  /* 0x0005c40001c07983 */ /* 0x000ea80000300800 */
[----:B------:R-:W2:Y:S04]  /*45da0*/  LDL.LU R59, [R1+0x7f0] ;  /* 0x0007f000013b7983 */ /* 0x000ea80000300800 */
[----:B------:R-:W2:Y:S04]  /*45db0*/  LDL.LU R57, [R1+0x58c] ;  /* 0x00058c0001397983 */ /* 0x000ea80000300800 */
[----:B------:R-:W2:Y:S01]  /*45dc0*/  LDL.LU R58, [R1+0x7b8] ;  /* 0x0007b800013a7983 */ /* 0x000ea20000300800 */
[----:B------:R-:W-:Y:S06]  /*45dd0*/  BAR.SYNC.DEFER_BLOCKING 0x0 ;  /* 0x0000000000007b1d */ /* 0x000fec0000010000 */
[----:B0-----:R-:W-:Y:S04]  /*45de0*/  STL.64 [R1+0x1068], R68 ;  /* 0x0010684401007387 */ /* 0x001fe80000100a00 */
[----:B------:R0:W-:Y:S04]  /*45df0*/  STSM.16.M88.4 [R46], R20 ;  /* 0x000000142e007844 */ /* 0x0001e80000000200 */
[----:B------:R-:W-:Y:S01]  /*45e00*/  STL.64 [R1+0x1060], R70 ;  /* 0x0010604601007387 */ /* 0x000fe20000100a00 */
[----:B0-----:R-:W-:-:S03]  /*45e10*/  PRMT R21, R200, 0x5410, R202 ;  /* 0x00005410c8157816 */ /* 0x001fc600000000ca */
[----:B------:R-:W2:Y:S01]  /*45e20*/  LDL.LU R202, [R1+0x600] ;  /* 0x0006000001ca7983 */ /* 0x000ea20000300800 */
[----:B------:R-:W-:-:S03]  /*45e30*/  PRMT R22, R65, 0x5410, R67 ;  /* 0x0000541041167816 */ /* 0x000fc60000000043 */
[----:B------:R-:W2:Y:S01]  /*45e40*/  LDL.LU R200, [R1+0x604] ;  /* 0x0006040001c87983 */ /* 0x000ea20000300800 */
[----:B------:R-:W-:Y:S01]  /*45e50*/  PRMT R23, R66, 0x5410, R64 ;  /* 0x0000541042177816 */ /* 0x000fe20000000040 */
[----:B------:R-:W-:Y:S06]  /*45e60*/  BAR.SYNC.DEFER_BLOCKING 0x0 ;  /* 0x0000000000007b1d */ /* 0x000fec0000010000 */
[----:B------:R-:W0:Y:S01]  /*45e70*/  LDS.128 R64, [R251] ;  /* 0x00000000fb407984 */ /* 0x000e220000000c00 */
[----:B------:R-:W-:Y:S01]  /*45e80*/  PRMT R20, R214, 0x5410, R216 ;  /* 0x00005410d6147816 */ /* 0x000fe200000000d8 */
[----:B------:R-:W-:Y:S06]  /*45e90*/  BAR.SYNC.DEFER_BLOCKING 0x0 ;  /* 0x0000000000007b1d */ /* 0x000fec0000010000 */
[----:B------:R1:W-:Y:S04]  /*45ea0*/  STSM.16.M88.4 [R46], R20 ;  /* 0x000000142e007844 */ /* 0x0003e80000000200 */
[----:B0-----:R-:W-:Y:S04]  /*45eb0*/  STL.64 [R1+0x1058], R64 ;  /* 0x0010584001007387 */ /* 0x001fe80000100a00 */
[----:B------:R-:W-:Y:S01]  /*45ec0*/  STL.64 [R1+0x1050], R66 ;  /* 0x0010504201007387 */ /* 0x000fe20000100a00 */
[----:B-1----:R-:W-:-:S03]  /*45ed0*/  PRMT R21, R196, 0x5410, R198 ;  /* 0x00005410c4157816 */ /* 0x002fc600000000c6 */
[----:B------:R-:W2:Y:S04]  /*45ee0*/  LDL.LU R198, [R1+0x608] ;  /* 0x0006080001c67983 */ /* 0x000ea80000300800 */
[----:B------:R-:W2:Y:S01]  /*45ef0*/  LDL.LU R196, [R1+0x60c] ;  /* 0x00060c0001c47983 */ /* 0x000ea20000300800 */
[----:B------:R-:W-:Y:S02]  /*45f00*/  PRMT R20, R210, 0x5410, R212 ;  /* 0x00005410d2147816 */ /* 0x000fe400000000d4 */
[----:B---3--:R-:W-:Y:S02]  /*45f10*/  PRMT R22, R61, 0x5410, R63 ;  /* 0x000054103d167816 */ /* 0x008fe4000000003f */
[----:B----4-:R-:W-:Y:S01]  /*45f20*/  PRMT R23, R62, 0x5410, R60 ;  /* 0x000054103e177816 */ /* 0x010fe2000000003c */
[----:B------:R-:W-:Y:S06]  /*45f30*/  BAR.SYNC.DEFER_BLOCKING 0x0 ;  /* 0x0000000000007b1d */ /* 0x000fec0000010000 */
[----:B------:R-:W0:Y:S02]  /*45f40*/  LDS.128 R60, [R251] ;  /* 0x00000000fb3c7984 */ /* 0x000e240000000c00 */
[----:B------:R-:W-:Y:S06]  /*45f50*/  BAR.SYNC.DEFER_BLOCKING 0x0 ;  /* 0x0000000000007b1d */ /* 0x000fec0000010000 */
[----:B------:R2:W-:Y:S02]  /*45f60*/  STSM.16.M88.4 [R46], R20 ;  /* 0x000000142e007844 */ /* 0x0005e40000000200 */
[----:B--2---:R-:W-:-:S02]  /*45f70*/  PRMT R21, R56, 0x5410, R204 ;  /* 0x0000541038157816 */ /* 0x004fc400000000cc */
[----:B------:R-:W-:Y:S02]  /*45f80*/  PRMT R22, R59, 0x5410, R192 ;  /* 0x000054103b167816 */ /* 0x000fe400000000c0 */
[----:B------:R-:W-:Y:S01]  /*45f90*/  PRMT R23, R58, 0x5410, R57 ;  /* 0x000054103a177816 */ /* 0x000fe20000000039 */
[----:B------:R-:W-:Y:S06]  /*45fa0*/  BAR.SYNC.DEFER_BLOCKING 0x0 ;  /* 0x0000000000007b1d */ /* 0x000fec0000010000 */
[----:B------:R-:W1:Y:S04]  /*45fb0*/  LDS.128 R56, [R251] ;  /* 0x00000000fb387984 */ /* 0x000e680000000c00 */
[----:B0-----:R-:W-:Y:S04]  /*45fc0*/  STL.64 [R1+0x1038], R60 ;  /* 0x0010383c01007387 */ /* 0x001fe80000100a00 */
[----:B------:R-:W-:Y:S01]  /*45fd0*/  STL.64 [R1+0x1030], R62 ;  /* 0x0010303e01007387 */ /* 0x000fe20000100a00 */
[----:B------:R-:W-:Y:S01]  /*45fe0*/  PRMT R20, R206, 0x5410, R208 ;  /* 0x00005410ce147816 */ /* 0x000fe200000000d0 */
[----:B------:R-:W-:Y:S06]  /*45ff0*/  BAR.SYNC.DEFER_BLOCKING 0x0 ;  /* 0x0000000000007b1d */ /* 0x000fec0000010000 */
[----:B-1----:R-:W-:Y:S04]  /*46000*/  STL.64 [R1+0x1048], R56 ;  /* 0x0010483801007387 */ /* 0x002fe80000100a00 */
[----:B------:R-:W-:Y:S04]  /*46010*/  STL.64 [R1+0x1040], R58 ;  /* 0x0010403a01007387 */ /* 0x000fe80000100a00 */
[----:B------:R-:W2:Y:S04]  /*46020*/  LDL.LU R210, [R1+0x610] ;  /* 0x0006100001d27983 */ /* 0x000ea80000300800 */
[----:B------:R-:W3:Y:S04]  /*46030*/  LDL.LU R216, [R1+0x614] ;  /* 0x0006140001d87983 */ /* 0x000ee80000300800 */
[----:B------:R-:W4:Y:S04]  /*46040*/  LDL.LU R208, [R1+0x618] ;  /* 0x0006180001d07983 */ /* 0x000f280000300800 */
[----:B------:R0:W-:Y:S04]  /*46050*/  STSM.16.M88.4 [R46], R20 ;  /* 0x000000142e007844 */ /* 0x0001e80000000200 */
[----:B------:R-:W4:Y:S04]  /*46060*/  LDL.LU R206, [R1+0x61c] ;  /* 0x00061c0001ce7983 */ /* 0x000f280000300800 */
[----:B------:R-:W4:Y:S01]  /*46070*/  LDL.LU R204, [R1+0x620] ;  /* 0x0006200001cc7983 */ /* 0x000f220000300800 */
[C---:B------:R-:W-:Y:S01]  /*46080*/  PRMT R192, R176.reuse, 0x7770, RZ ;  /* 0x00007770b0c07816 */ /* 0x040fe200000000ff */
[----:B------:R-:W-:Y:S01]  /*46090*/  BAR.SYNC.DEFER_BLOCKING 0x0 ;  /* 0x0000000000007b1d */ /* 0x000fe20000010000 */
[----:B0-----:R-:W-:-:S05]  /*460a0*/  PRMT R20, R176, 0x7771, RZ ;  /* 0x00007771b0147816 */ /* 0x001fca00000000ff */
[----:B------:R0:W-:Y:S02]  /*460b0*/  @P4 STG.E.U8 desc[UR32][R12.64], R192 ;  /* 0x000000c00c004986 */ /* 0x0001e4000c101120 */
[----:B0-----:R-:W-:-:S04]  /*460c0*/  IADD3 R12, P4, R202, R10, RZ ;  /* 0x0000000aca0c7210 */ /* 0x001fc80007f9e0ff */
[----:B------:R-:W-:Y:S02]  /*460d0*/  LEA.HI.X.SX32 R13, R202, R2, 0x1, P4 ;  /* 0x00000002ca0d7211 */ /* 0x000fe400020f0eff */
[----:B------:R-:W4:Y:S04]  /*460e0*/  LDL.LU R202, [R1+0x624] ;  /* 0x0006240001ca7983 */ /* 0x000f280000300800 */
[----:B------:R-:W4:Y:S04]  /*460f0*/  LDL.LU R214, [R1+0x628] ;  /* 0x0006280001d67983 */ /* 0x000f280000300800 */
[----:B------:R0:W-:Y:S02]  /*46100*/  @P0 STG.E.U8 desc[UR32][R14.64], R20 ;  /* 0x000000140e000986 */ /* 0x0001e4000c101120 */
[----:B0-----:R-:W-:-:S04]  /*46110*/  IADD3 R14, P4, R200, R10, RZ ;  /* 0x0000000ac80e7210 */ /* 0x001fc80007f9e0ff */
[----:B------:R-:W-:Y:S02]  /*46120*/  LEA.HI.X.SX32 R15, R200, R2, 0x1, P4 ;  /* 0x00000002c80f7211 */ /* 0x000fe400020f0eff */
[----:B------:R-:W4:Y:S04]  /*46130*/  LDL.LU R200, [R1+0x62c] ;  /* 0x00062c0001c87983 */ /* 0x000f280000300800 */
[----:B------:R-:W4:Y:S01]  /*46140*/  LDL.LU R212, [R1+0x630] ;  /* 0x0006300001d47983 */ /* 0x000f220000300800 */
[C---:B------:R-:W-:Y:S02]  /*46150*/  IADD3 R22, P4, R198.reuse, R10, RZ ;  /* 0x0000000ac6167210 */ /* 0x040fe40007f9e0ff */
[----:B------:R-:W-:Y:S02]  /*46160*/  PRMT R20, R177, 0x7770, RZ ;  /* 0x00007770b1147816 */ /* 0x000fe400000000ff */
[----:B------:R-:W-:-:S02]  /*46170*/  LEA.HI.X.SX32 R23, R198, R2, 0x1, P4 ;  /* 0x00000002c6177211 */ /* 0x000fc400020f0eff */
[----:B------:R-:W4:Y:S04]  /*46180*/  LDL.LU R198, [R1+0x634] ;  /* 0x0006340001c67983 */ /* 0x000f280000300800 */
[----:B------:R0:W-:Y:S02]  /*46190*/  @P1 STG.E.U8 desc[UR32][R16.64], R20 ;  /* 0x0000001410001986 */ /* 0x0001e4000c101120 */
[----:B0-----:R-:W-:-:S04]  /*461a0*/  IADD3 R20, P4, R196, R10, RZ ;  /* 0x0000000ac4147210 */ /* 0x001fc80007f9e0ff */
[----:B------:R-:W-:Y:S02]  /*461b0*/  LEA.HI.X.SX32 R21, R196, R2, 0x1, P4 ;  /* 0x00000002c4157211 */ /* 0x000fe400020f0eff */
[----:B------:R-:W4:Y:S01]  /*461c0*/  LDL.LU R196, [R1+0x638] ;  /* 0x0006380001c47983 */ /* 0x000f220000300800 */
[----:B------:R-:W-:-:S05]  /*461d0*/  PRMT R16, R177, 0x7771, RZ ;  /* 0x00007771b1107816 */ /* 0x000fca00000000ff */
[----:B------:R0:W-:Y:S02]  /*461e0*/  @P2 STG.E.U8 desc[UR32][R12.64], R16 ;  /* 0x000000100c002986 */ /* 0x0001e4000c101120 */
[----:B0-----:R-:W-:-:S05]  /*461f0*/  PRMT R12, R178, 0x7770, RZ ;  /* 0x00007770b20c7816 */ /* 0x001fca00000000ff */
[----:B------:R3:W-:Y:S01]  /*46200*/  @P3 STG.E.U8 desc[UR32][R14.64], R12 ;  /* 0x0000000c0e003986 */ /* 0x0007e2000c101120 */
[----:B--2---:R-:W-:-:S04]  /*46210*/  IADD3 R16, P4, R210, R10, RZ ;  /* 0x0000000ad2107210 */ /* 0x004fc80007f9e0ff */
[----:B------:R-:W-:Y:S02]  /*46220*/  LEA.HI.X.SX32 R17, R210, R2, 0x1, P4 ;  /* 0x00000002d2117211 */ /* 0x000fe400020f0eff */
[----:B------:R-:W2:Y:S01]  /*46230*/  LDL.LU R210, [R1+0x63c] ;  /* 0x00063c0001d27983 */ /* 0x000ea20000300800 */
[----:B---3--:R-:W-:-:S03]  /*46240*/  IADD3 R12, P4, R216, R10, RZ ;  /* 0x0000000ad80c7210 */ /* 0x008fc60007f9e0ff */
[----:B------:R-:W3:Y:S01]  /*46250*/  LDL.LU R218, [R1+0x640] ;  /* 0x0006400001da7983 */ /* 0x000ee20000300800 */
[----:B------:R-:W-:Y:S02]  /*46260*/  LEA.HI.X.SX32 R13, R216, R2, 0x1, P4 ;  /* 0x00000002d80d7211 */ /* 0x000fe400020f0eff */
[----:B----4-:R-:W-:-:S04]  /*46270*/  IADD3 R14, P4, R208, R10, RZ ;  /* 0x0000000ad00e7210 */ /* 0x010fc80007f9e0ff */
[----:B------:R-:W-:Y:S02]  /*46280*/  LEA.HI.X.SX32 R15, R208, R2, 0x1, P4 ;  /* 0x00000002d00f7211 */ /* 0x000fe400020f0eff */
[----:B------:R-:W4:Y:S01]  /*46290*/  LDL.LU R208, [R1+0x644] ;  /* 0x0006440001d07983 */ /* 0x000f220000300800 */
[----:B------:R-:W-:-:S04]  /*462a0*/  IADD3 R56, P4, R206, R10, RZ ;  /* 0x0000000ace387210 */ /* 0x000fc80007f9e0ff */
[----:B------:R-:W-:Y:S02]  /*462b0*/  LEA.HI.X.SX32 R57, R206, R2, 0x1, P4 ;  /* 0x00000002ce397211 */ /* 0x000fe400020f0eff */
[----:B------:R-:W4:Y:S01]  /*462c0*/  LDL.LU R206, [R1+0x648] ;  /* 0x0006480001ce7983 */ /* 0x000f220000300800 */
[----:B------:R-:W-:-:S04]  /*462d0*/  IADD3 R58, P4, R204, R10, RZ ;  /* 0x0000000acc3a7210 */ /* 0x000fc80007f9e0ff */
[----:B------:R-:W-:Y:S02]  /*462e0*/  LEA.HI.X.SX32 R59, R204, R2, 0x1, P4 ;  /* 0x00000002cc3b7211 */ /* 0x000fe400020f0eff */
[----:B------:R-:W4:Y:S04]  /*462f0*/  LDL.LU R204, [R1+0x64c] ;  /* 0x00064c0001cc7983 */ /* 0x000f280000300800 */
[----:B------:R-:W4:Y:S01]  /*46300*/  LDL.LU R216, [R1+0x650] ;  /* 0x0006500001d87983 */ /* 0x000f220000300800 */
[----:B------:R-:W-:-:S04]  /*46310*/  IADD3 R60, P4, R202, R10, RZ ;  /* 0x0000000aca3c7210 */ /* 0x000fc80007f9e0ff */
        /* <DEDUP_REMOVED lines=8> */
[----:B------:R0:W-:Y:S02]  /*463a0*/  STL.64 [R1+0xab8], R8 ;  /* 0x000ab80801007387 */ /* 0x0001e40000100a00 */
[----:B0-----:R-:W-:-:S04]  /*463b0*/  IADD3 R8, P4, R212, R10, RZ ;  /* 0x0000000ad4087210 */ /* 0x001fc80007f9e0ff */
        /* <DEDUP_REMOVED lines=11> */
[----:B--2---:R-:W-:-:S04]  /*46470*/  IADD3 R8, P4, R210, R10, RZ ;  /* 0x0000000ad2087210 */ /* 0x004fc80007f9e0ff */
[----:B------:R-:W-:Y:S02]  /*46480*/  LEA.HI.X.SX32 R9, R210, R2, 0x1, P4 ;  /* 0x00000002d2097211 */ /* 0x000fe400020f0eff */
[----:B------:R-:W2:Y:S01]  /*46490*/  LDL.LU R210, [R1+0x66c] ;  /* 0x00066c0001d27983 */ /* 0x000ea20000300800 */
[----:B---3--:R-:W-:-:S03]  /*464a0*/  IADD3 R174, P4, R218, R10, RZ ;  /* 0x0000000adaae7210 */ /* 0x008fc60007f9e0ff */
[----:B------:R4:W-:Y:S01]  /*464b0*/  STL.64 [R1+0xa98], R8 ;  /* 0x000a980801007387 */ /* 0x0009e20000100a00 */
[----:B------:R-:W-:Y:S02]  /*464c0*/  LEA.HI.X.SX32 R175, R218, R2, 0x1, P4 ;  /* 0x00000002daaf7211 */ /* 0x000fe400020f0eff */
[----:B----4-:R-:W-:-:S04]  /*464d0*/  IADD3 R8, P4, R208, R10, RZ ;  /* 0x0000000ad0087210 */ /* 0x010fc80007f9e0ff */
[----:B------:R-:W-:Y:S02]  /*464e0*/  LEA.HI.X.SX32 R9, R208, R2, 0x1, P4 ;  /* 0x00000002d0097211 */ /* 0x000fe400020f0eff */
[----:B------:R-:W3:Y:S04]  /*464f0*/  LDL.LU R208, [R1+0x670] ;  /* 0x0006700001d07983 */ /* 0x000ee80000300800 */
        /* <DEDUP_REMOVED lines=10> */
[----:B------:R-:W-:-:S05]  /*465a0*/  LEA.HI.X.SX32 R9, R216, R2, 0x1, P4 ;  /* 0x00000002d8097211 */ /* 0x000fca00020f0eff */
        /* <DEDUP_REMOVED lines=24> */
[----:B------:R2:W-:Y:S04]  /*46730*/  STL.64 [R1+0xa40], R8 ;  /* 0x000a400801007387 */ /* 0x0005e80000100a00 */
[----:B------:R-:W4:Y:S01]  /*46740*/  LDL.LU R216, [R1+0x694] ;  /* 0x0006940001d87983 */ /* 0x000f220000300800 */
[----:B--2---:R-:W-:-:S04]  /*46750*/  IADD3 R8, P4, R210, R10, RZ ;  /* 0x0000000ad2087210 */ /* 0x004fc80007f9e0ff */
[----:B------:R-:W-:Y:S02]  /*46760*/  LEA.HI.X.SX32 R9, R210, R2, 0x1, P4 ;  /* 0x00000002d2097211 */ /* 0x000fe400020f0eff */
[----:B------:R-:W2:Y:S04]  /*46770*/  LDL.LU R210, [R1+0x698] ;  /* 0x0006980001d27983 */ /* 0x000ea80000300800 */
[----:B------:R4:W-:Y:S01]  /*46780*/  STL.64 [R1+0xa38], R8 ;  /* 0x000a380801007387 */ /* 0x0009e20000100a00 */
[----:B---3--:R-:W-:-:S04]  /*46790*/  IADD3 R168, P4, R208, R10, RZ ;  /* 0x0000000ad0a87210 */ /* 0x008fc80007f9e0ff */
[----:B------:R-:W-:Y:S02]  /*467a0*/  LEA.HI.X.SX32 R169, R208, R2, 0x1, P4 ;  /* 0x00000002d0a97211 */ /* 0x000fe400020f0eff */
[----:B------:R-:W3:Y:S04]  /*467b0*/  LDL.LU R208, [R1+0x69c] ;  /* 0x00069c0001d07983 */ /* 0x000ee80000300800 */
[----:B------:R-:W-:Y:S01]  /*467c0*/  STL.64 [R1+0x1260], R168 ;  /* 0x001260a801007387 */ /* 0x000fe20000100a00 */
[----:B----4-:R-:W-:-:S04]  /*467d0*/  IADD3 R8, P4, R206, R10, RZ ;  /* 0x0000000ace087210 */ /* 0x010fc80007f9e0ff */
[----:B------:R-:W-:Y:S02]  /*467e0*/  LEA.HI.X.SX32 R9, R206, R2, 0x1, P4 ;  /* 0x00000002ce097211 */ /* 0x000fe400020f0eff */
[----:B------:R-:W4:Y:S04]  /*467f0*/  LDL.LU R206, [R1+0x6a0] ;  /* 0x0006a00001ce7983 */ /* 0x000f280000300800 */
[----:B------:R0:W-:Y:S01]  /*46800*/  STL.64 [R1+0xa28], R8 ;  /* 0x000a280801007387 */ /* 0x0001e20000100a00 */
[----:B------:R-:W-:-:S04]  /*46810*/  IADD3 R170, P4, R204, R10, RZ ;  /* 0x0000000accaa7210 */ /* 0x000fc80007f9e0ff */
[----:B------:R-:W-:Y:S02]  /*46820*/  LEA.HI.X.SX32 R171, R204, R2, 0x1, P4 ;  /* 0x00000002ccab7211 */ /* 0x000fe400020f0eff */
[----:B------:R-:W4:Y:S04]  /*46830*/  LDL.LU R204, [R1+0x6a4] ;  /* 0x0006a40001cc7983 */ /* 0x000f280000300800 */
[----:B------:R-:W-:Y:S01]  /*46840*/  STL.64 [R1+0x1268], R170 ;  /* 0x001268aa01007387 */ /* 0x000fe20000100a00 */
        /* <DEDUP_REMOVED lines=27> */
[----:B--2---:R-:W-:-:S04]  /*46a00*/  IADD3 R8, P4, R210, R10, RZ ;  /* 0x0000000ad2087210 */ /* 0x004fc80007f9e0ff */
[----:B------:R-:W-:Y:S02]  /*46a10*/  LEA.HI.X.SX32 R9, R210, R2, 0x1, P4 ;  /* 0x00000002d2097211 */ /* 0x000fe400020f0eff */
[----:B------:R-:W2:Y:S04]  /*46a20*/  LDL.LU R210, [R1+0x6c0] ;  /* 0x0006c00001d27983 */ /* 0x000ea80000300800 */
[----:B------:R4:W-:Y:S04]  /*46a30*/  STL.64 [R1+0x9e0], R8 ;  /* 0x0009e00801007387 */ /* 0x0009e80000100a00 */
[----:B------:R-:W2:Y:S01]  /*46a40*/  LDL.LU R216, [R1+0x6c4] ;  /* 0x0006c40001d87983 */ /* 0x000ea20000300800 */
[----:B---3--:R-:W-:-:S04]  /*46a50*/  IADD3 R164, P4, R208, R10, RZ ;  /* 0x0000000ad0a47210 */ /* 0x008fc80007f9e0ff */
[----:B------:R-:W-:Y:S02]  /*46a60*/  LEA.HI.X.SX32 R165, R208, R2, 0x1, P4 ;  /* 0x00000002d0a57211 */ /* 0x000fe400020f0eff */
[----:B------:R-:W3:Y:S04]  /*46a70*/  LDL.LU R208, [R1+0x6c8] ;  /* 0x0006c80001d07983 */ /* 0x000ee80000300800 */
[----:B------:R-:W-:Y:S01]  /*46a80*/  STL.64 [R1+0x1230], R164 ;  /* 0x001230a401007387 */ /* 0x000fe20000100a00 */
[----:B----4-:R-:W-:-:S04]  /*46a90*/  IADD3 R8, P4, R206, R10, RZ ;  /* 0x0000000ace087210 */ /* 0x010fc80007f9e0ff */
        /* <DEDUP_REMOVED lines=26> */
[----:B------:R2:W-:Y:S01]  /*46c40*/  STL.64 [R1+0x9a0], R8 ;  /* 0x0009a00801007387 */ /* 0x0005e20000100a00 */
[----:B------:R-:W-:-:S04]  /*46c50*/  IADD3 R166, P4, R196, R10, RZ ;  /* 0x0000000ac4a67210 */ /* 0x000fc80007f9e0ff */
[----:B------:R-:W-:Y:S02]  /*46c60*/  LEA.HI.X.SX32 R167, R196, R2, 0x1, P4 ;  /* 0x00000002c4a77211 */ /* 0x000fe400020f0eff */
[----:B------:R-:W4:Y:S04]  /*46c70*/  LDL.LU R196, [R1+0x6e8] ;  /* 0x0006e80001c47983 */ /* 0x000f280000300800 */
[----:B------:R-:W-:Y:S01]  /*46c80*/  STL.64 [R1+0x1238], R166 ;  /* 0x001238a601007387 */ /* 0x000fe20000100a00 */
[----:B--2---:R-:W-:-:S04]  /*46c90*/  IADD3 R8, P4, R210, R10, RZ ;  /* 0x0000000ad2087210 */ /* 0x004fc80007f9e0ff */
[----:B------:R-:W-:Y:S02]  /*46ca0*/  LEA.HI.X.SX32 R9, R210, R2, 0x1, P4 ;  /* 0x00000002d2097211 */ /* 0x000fe400020f0eff */
[----:B------:R-:W2:Y:S04]  /*46cb0*/  LDL.LU R210, [R1+0x6ec] ;  /* 0x0006ec0001d27983 */ /* 0x000ea80000300800 */
[----:B------:R0:W-:Y:S02]  /*46cc0*/  STL.64 [R1+0x990], R8 ;  /* 0x0009900801007387 */ /* 0x0001e40000100a00 */
[----:B0-----:R-:W-:-:S04]  /*46cd0*/  IADD3 R8, P4, R216, R10, RZ ;  /* 0x0000000ad8087210 */ /* 0x001fc80007f9e0ff */
[----:B------:R-:W-:-:S05]  /*46ce0*/  LEA.HI.X.SX32 R9, R216, R2, 0x1, P4 ;  /* 0x00000002d8097211 */ /* 0x000fca00020f0eff */
[----:B------:R3:W-:Y:S02]  /*46cf0*/  STL.64 [R1+0x988], R8 ;  /* 0x0009880801007387 */ /* 0x0007e40000100a00 */
[----:B---3--:R-:W-:-:S04]  /*46d00*/  IADD3 R8, P4, R208, R10, RZ ;  /* 0x0000000ad0087210 */ /* 0x008fc80007f9e0ff */
[----:B------:R-:W-:Y:S02]  /*46d10*/  LEA.HI.X.SX32 R9, R208, R2, 0x1, P4 ;  /* 0x00000002d0097211 */ /* 0x000fe400020f0eff */
[----:B------:R-:W3:Y:S04]  /*46d20*/  LDL.LU R208, [R1+0x6f0] ;  /* 0x0006f00001d07983 */ /* 0x000ee80000300800 */
[----:B------:R4:W-:Y:S02]  /*46d30*/  STL.64 [R1+0x980], R8 ;  /* 0x0009800801007387 */ /* 0x0009e40000100a00 */
        /* <DEDUP_REMOVED lines=13> */
[----:B0-----:R-:W-:-:S04]  /*46e10*/  IADD3 R8, P4, R214, R10, RZ ;  /* 0x0000000ad6087210 */ /* 0x001fc80007f9e0ff */
[----:B------:R-:W-:-:S05]  /*46e20*/  LEA.HI.X.SX32 R9, R214, R2, 0x1, P4 ;  /* 0x00000002d6097211 */ /* 0x000fca00020f0eff */
[----:B------:R0:W-:Y:S02]  /*46e30*/  STL.64 [R1+0x960], R8 ;  /* 0x0009600801007387 */ /* 0x0001e40000100a00 */
[----:B0-----:R-:W-:-:S04]  /*46e40*/  IADD3 R8, P4, R200, R10, RZ ;  /* 0x0000000ac8087210 */ /* 0x001fc80007f9e0ff */
[----:B------:R-:W-:Y:S02]  /*46e50*/  LEA.HI.X.SX32 R9, R200, R2, 0x1, P4 ;  /* 0x00000002c8097211 */ /* 0x000fe400020f0eff */
[----:B------:R-:W4:Y:S04]  /*46e60*/  LDL.LU R200, [R1+0x704] ;  /* 0x0007040001c87983 */ /* 0x000f280000300800 */
[----:B------:R0:W-:Y:S04]  /*46e70*/  STL.64 [R1+0x958], R8 ;  /* 0x0009580801007387 */ /* 0x0001e80000100a00 */
[----:B------:R-:W4:Y:S04]  /*46e80*/  LDL.LU R216, [R1+0x708] ;  /* 0x0007080001d87983 */ /* 0x000f280000300800 */
[----:B------:R-:W4:Y:S01]  /*46e90*/  LDL.LU R214, [R1+0x70c] ;  /* 0x00070c0001d67983 */ /* 0x000f220000300800 */
[----:B0-----:R-:W-:-:S04]  /*46ea0*/  IADD3 R8, P4, R212, R10, RZ ;  /* 0x0000000ad4087210 */ /* 0x001fc80007f9e0ff */
[----:B------:R-:W-:-:S05]  /*46eb0*/  LEA.HI.X.SX32 R9, R212, R2, 0x1, P4 ;  /* 0x00000002d4097211 */ /* 0x000fca00020f0eff */
        /* <DEDUP_REMOVED lines=13> */
[----:B------:R-:W-:Y:S01]  /*46f90*/  STL.64 [R1+0x1210], R162 ;  /* 0x001210a201007387 */ /* 0x000fe20000100a00 */
        /* <DEDUP_REMOVED lines=44> */
[----:B------:R-:W2:Y:S04]  /*47260*/  LDL.LU R210, [R1+0x744] ;  /* 0x0007440001d27983 */ /* 0x000ea80000300800 */
[----:B------:R3:W-:Y:S02]  /*47270*/  STL.64 [R1+0x8d8], R8 ;  /* 0x0008d80801007387 */ /* 0x0007e40000100a00 */
[----:B---3--:R-:W-:-:S04]  /*47280*/  IADD3 R8, P4, R208, R10, RZ ;  /* 0x0000000ad0087210 */ /* 0x008fc80007f9e0ff */
[----:B------:R-:W-:Y:S02]  /*47290*/  LEA.HI.X.SX32 R9, R208, R2, 0x1, P4 ;  /* 0x00000002d0097211 */ /* 0x000fe400020f0eff */
[----:B------:R-:W3:Y:S04]  /*472a0*/  LDL.LU R208, [R1+0x748] ;  /* 0x0007480001d07983 */ /* 0x000ee80000300800 */
[----:B------:R4:W-:Y:S04]  /*472b0*/  STL.64 [R1+0x8d0], R8 ;  /* 0x0008d00801007387 */ /* 0x0009e80000100a00 */
[----:B------:R-:W3:Y:S01]  /*472c0*/  LDL.LU R216, [R1+0x74c] ;  /* 0x00074c0001d87983 */ /* 0x000ee20000300800 */
[----:B----4-:R-:W-:-:S04]  /*472d0*/  IADD3 R8, P4, R206, R10, RZ ;  /* 0x0000000ace087210 */ /* 0x010fc80007f9e0ff */
[----:B------:R-:W-:-:S05]  /*472e0*/  LEA.HI.X.SX32 R9, R206, R2, 0x1, P4 ;  /* 0x00000002ce097211 */ /* 0x000fca00020f0eff */
[----:B------:R0:W-:Y:S04]  /*472f0*/  STL.64 [R1+0x8c8], R8 ;  /* 0x0008c80801007387 */ /* 0x0001e80000100a00 */
[----:B------:R-:W4:Y:S01]  /*47300*/  LDL.LU R206, [R1+0x750] ;  /* 0x0007500001ce7983 */ /* 0x000f220000300800 */
[----:B0-----:R-:W-:-:S04]  /*47310*/  IADD3 R8, P4, R204, R10, RZ ;  /* 0x0000000acc087210 */ /* 0x001fc80007f9e0ff */
[----:B------:R-:W-:-:S05]  /*47320*/  LEA.HI.X.SX32 R9, R204, R2, 0x1, P4 ;  /* 0x00000002cc097211 */ /* 0x000fca00020f0eff */
[----:B------:R0:W-:Y:S04]  /*47330*/  STL.64 [R1+0x8c0], R8 ;  /* 0x0008c00801007387 */ /* 0x0001e80000100a00 */
[----:B------:R-:W4:Y:S01]  /*47340*/  LDL.LU R204, [R1+0x754] ;  /* 0x0007540001cc7983 */ /* 0x000f220000300800 */
[----:B------:R-:W-:-:S04]  /*47350*/  IADD3 R156, P4, R202, R10, RZ ;  /* 0x0000000aca9c7210 */ /* 0x000fc80007f9e0ff */
[----:B------:R-:W-:-:S05]  /*47360*/  LEA.HI.X.SX32 R157, R202, R2, 0x1, P4 ;  /* 0x00000002ca9d7211 */ /* 0x000fca00020f0eff */
[----:B------:R-:W-:Y:S04]  /*47370*/  STL.64 [R1+0x1218], R156 ;  /* 0x0012189c01007387 */ /* 0x000fe80000100a00 */
[----:B------:R-:W4:Y:S01]  /*47380*/  LDL.LU R202, [R1+0x758] ;  /* 0x0007580001ca7983 */ /* 0x000f220000300800 */
        /* <DEDUP_REMOVED lines=24> */
[----:B---3--:R-:W-:-:S04]  /*47510*/  IADD3 R8, P4, R208, R10, RZ ;  /* 0x0000000ad0087210 */ /* 0x008fc80007f9e0ff */
[----:B------:R-:W-:Y:S02]  /*47520*/  LEA.HI.X.SX32 R9, R208, R2, 0x1, P4 ;  /* 0x00000002d0097211 */ /* 0x000fe400020f0eff */
[----:B------:R-:W3:Y:S04]  /*47530*/  LDL.LU R208, [R1+0x774] ;  /* 0x0007740001d07983 */ /* 0x000ee80000300800 */
[----:B------:R0:W-:Y:S02]  /*47540*/  STL.64 [R1+0x880], R8 ;  /* 0x0008800801007387 */ /* 0x0001e40000100a00 */
[----:B0-----:R-:W-:-:S04]  /*47550*/  IADD3 R8, P4, R216, R10, RZ ;  /* 0x0000000ad8087210 */ /* 0x001fc80007f9e0ff */
        /* <DEDUP_REMOVED lines=35> */
[----:B--2---:R-:W-:-:S04]  /*47790*/  IADD3 R8, P4, R210, R10, RZ ;  /* 0x0000000ad2087210 */ /* 0x004fc80007f9e0ff */
[----:B------:R-:W-:Y:S02]  /*477a0*/  LEA.HI.X.SX32 R9, R210, R2, 0x1, P4 ;  /* 0x00000002d2097211 */ /* 0x000fe400020f0eff */
[----:B------:R-:W2:Y:S04]  /*477b0*/  LDL.LU R210, [R1+0x79c] ;  /* 0x00079c0001d27983 */ /* 0x000ea80000300800 */
[----:B------:R0:W-:Y:S01]  /*477c0*/  STL.64 [R1+0x830], R8 ;  /* 0x0008300801007387 */ /* 0x0001e20000100a00 */
[----:B---3--:R-:W-:-:S04]  /*477d0*/  IADD3 R154, P4, R208, R10, RZ ;  /* 0x0000000ad09a7210 */ /* 0x008fc80007f9e0ff */
[----:B------:R-:W-:Y:S02]  /*477e0*/  LEA.HI.X.SX32 R155, R208, R2, 0x1, P4 ;  /* 0x00000002d09b7211 */ /* 0x000fe400020f0eff */
[----:B------:R-:W3:Y:S01]  /*477f0*/  LDL.LU R208, [R1+0x7a0] ;  /* 0x0007a00001d07983 */ /* 0x000ee20000300800 */
        /* <DEDUP_REMOVED lines=47> */
[----:B------:R0:W-:Y:S01]  /*47af0*/  STL.64 [R1+0x7c8], R8 ;  /* 0x0007c80801007387 */ /* 0x0001e20000100a00 */
[----:B----4-:R-:W-:-:S04]  /*47b00*/  IADD3 R148, P4, R206, R10, RZ ;  /* 0x0000000ace947210 */ /* 0x010fc80007f9e0ff */
[----:B------:R-:W-:Y:S02]  /*47b10*/  LEA.HI.X.SX32 R149, R206, R2, 0x1, P4 ;  /* 0x00000002ce957211 */ /* 0x000fe400020f0eff */
[----:B------:R-:W4:Y:S01]  /*47b20*/  LDL.LU R206, [R1+0xb28] ;  /* 0x000b280001ce7983 */ /* 0x000f220000300800 */
        /* <DEDUP_REMOVED lines=241> */
[----:B--2---:R-:W-:-:S04]  /*48a40*/  IADD3 R132, P4, R210, R10, RZ ;  /* 0x0000000ad2847210 */ /* 0x004fc80007f9e0ff */
[----:B------:R-:W-:Y:S02]  /*48a50*/  LEA.HI.X.SX32 R133, R210, R2, 0x1, P4 ;  /* 0x00000002d2857211 */ /* 0x000fe400020f0eff */
[----:B------:R-:W2:Y:S01]  /*48a60*/  LDL.LU R210, [R1+0xc44] ;  /* 0x000c440001d27983 */ /* 0x000ea20000300800 */
        /* <DEDUP_REMOVED lines=301> */
[----:B------:R4:W-:Y:S01]  /*49d40*/  STL.64 [R1+0x358], R8 ;  /* 0x0003580801007387 */ /* 0x0009e20000100a00 */
[----:B------:R-:W-:-:S04]  /*49d50*/  IADD3 R112, P4, R216, R10, RZ ;  /* 0x0000000ad8707210 */ /* 0x000fc80007f9e0ff */
[----:B------:R-:W-:Y:S02]  /*49d60*/  LEA.HI.X.SX32 R113, R216, R2, 0x1, P4 ;  /* 0x00000002d8717211 */ /* 0x000fe400020f0eff */
[----:B------:R-:W3:Y:S01]  /*49d70*/  LDL.LU R216, [R1+0x1008] ;  /* 0x0010080001d87983 */ /* 0x000ee20000300800 */
        /* <DEDUP_REMOVED lines=321> */
[----:B------:R-:W-:-:S04]  /*4b190*/  IADD3 R246, P4, R196, R10, RZ ;  /* 0x0000000ac4f67210 */ /* 0x000fc80007f9e0ff */
[----:B------:R-:W-:Y:S02]  /*4b1a0*/  LEA.HI.X.SX32 R247, R196, R2, 0x1, P4 ;  /* 0x00000002c4f77211 */ /* 0x000fe400020f0eff */
[----:B------:R-:W4:Y:S01]  /*4b1b0*/  LDL.LU R196, [R1+0xc68] ;  /* 0x000c680001c47983 */ /* 0x000f220000300800 */
        /* <DEDUP_REMOVED lines=226> */
[----:B0-----:R-:W-:-:S04]  /*4bfe0*/  IADD3 R8, P4, R216, R10, RZ ;  /* 0x0000000ad8087210 */ /* 0x001fc80007f9e0ff */
[----:B------:R-:W-:-:S05]  /*4bff0*/  LEA.HI.X.SX32 R9, R216, R2, 0x1, P4 ;  /* 0x00000002d8097211 */ /* 0x000fca00020f0eff */
        /* <DEDUP_REMOVED lines=71> */
[----:B------:R-:W4:Y:S01]  /*4c470*/  LDL.LU R226, [R1+0xe74] ;  /* 0x000e740001e27983 */ /* 0x000f220000300800 */
[----:B0-----:R-:W-:-:S04]  /*4c480*/  IADD3 R8, P4, R212, R10, RZ ;  /* 0x0000000ad4087210 */ /* 0x001fc80007f9e0ff */
[----:B------:R-:W-:-:S05]  /*4c490*/  LEA.HI.X.SX32 R9, R212, R2, 0x1, P4 ;  /* 0x00000002d4097211 */ /* 0x000fca00020f0eff */
[----:B------:R2:W-:Y:S04]  /*4c4a0*/  STL.64 [R1+0xb10], R8 ;  /* 0x000b100801007387 */ /* 0x0005e80000100a00 */
[----:B------:R-:W4:Y:S04]  /*4c4b0*/  LDL.LU R224, [R1+0xe78] ;  /* 0x000e780001e07983 */ /* 0x000f280000300800 */
[----:B------:R-:W4:Y:S01]  /*4c4c0*/  LDL.LU R222, [R1+0xe7c] ;  /* 0x000e7c0001de7983 */ /* 0x000f220000300800 */
[----:B--2---:R-:W-:-:S04]  /*4c4d0*/  IADD3 R8, P4, R210, R10, RZ ;  /* 0x0000000ad2087210 */ /* 0x004fc80007f9e0ff */
[----:B------:R-:W-:-:S05]  /*4c4e0*/  LEA.HI.X.SX32 R9, R210, R2, 0x1, P4 ;  /* 0x00000002d2097211 */ /* 0x000fca00020f0eff */
[----:B------:R4:W-:Y:S04]  /*4c4f0*/  STL.64 [R1+0x150], R8 ;  /* 0x0001500801007387 */ /* 0x0009e80000100a00 */
[----:B------:R-:W2:Y:S04]  /*4c500*/  LDL.LU R220, [R1+0xe80] ;  /* 0x000e800001dc7983 */ /* 0x000ea80000300800 */
[----:B------:R-:W2:Y:S04]  /*4c510*/  LDL.LU R218, [R1+0xe84] ;  /* 0x000e840001da7983 */ /* 0x000ea80000300800 */
[----:B------:R-:W2:Y:S04]  /*4c520*/  LDL.LU R216, [R1+0xe88] ;  /* 0x000e880001d87983 */ /* 0x000ea80000300800 */
[----:B------:R-:W2:Y:S01]  /*4c530*/  LDL.LU R214, [R1+0xe8c] ;  /* 0x000e8c0001d67983 */ /* 0x000ea20000300800 */
[----:B---3--:R-:W-:-:S04]  /*4c540*/  IADD3 R74, P4, R208, R10, RZ ;  /* 0x0000000ad04a7210 */ /* 0x008fc80007f9e0ff */
[----:B------:R-:W-:Y:S02]  /*4c550*/  LEA.HI.X.SX32 R75, R208, R2, 0x1, P4 ;  /* 0x00000002d04b7211 */ /* 0x000fe400020f0eff */
[----:B----4-:R-:W-:-:S04]  /*4c560*/  IADD3 R8, P4, R206, R10, RZ ;  /* 0x0000000ace087210 */ /* 0x010fc80007f9e0ff */
[----:B------:R-:W-:-:S05]  /*4c570*/  LEA.HI.X.SX32 R9, R206, R2, 0x1, P4 ;  /* 0x00000002ce097211 */ /* 0x000fca00020f0eff */
[----:B------:R0:W-:Y:S04]  /*4c580*/  STL.64 [R1+0x140], R8 ;  /* 0x0001400801007387 */ /* 0x0001e80000100a00 */
[----:B------:R-:W3:Y:S04]  /*4c590*/  LDL.LU R212, [R1+0xe90] ;  /* 0x000e900001d47983 */ /* 0x000ee80000300800 */
[----:B------:R-:W4:Y:S01]  /*4c5a0*/  LDL.LU R210, [R1+0xe94] ;  /* 0x000e940001d27983 */ /* 0x000f220000300800 */
[----:B0-----:R-:W-:-:S04]  /*4c5b0*/  IADD3 R8, P4, R204, R10, RZ ;  /* 0x0000000acc087210 */ /* 0x001fc80007f9e0ff */
[----:B------:R-:W-:-:S05]  /*4c5c0*/  LEA.HI.X.SX32 R9, R204, R2, 0x1, P4 ;  /* 0x00000002cc097211 */ /* 0x000fca00020f0eff */
[----:B------:R0:W-:Y:S04]  /*4c5d0*/  STL.64 [R1+0x138], R8 ;  /* 0x0001380801007387 */ /* 0x0001e80000100a00 */
[----:B------:R-:W4:Y:S04]  /*4c5e0*/  LDL.LU R208, [R1+0xe98] ;  /* 0x000e980001d07983 */ /* 0x000f280000300800 */
        /* <DEDUP_REMOVED lines=22> */
[----:B------:R-:W-:-:S05]  /*4c750*/  LEA.HI.X.SX32 R9, R224, R2, 0x1, P4 ;  /* 0x00000002e0097211 */ /* 0x000fca00020f0eff */
[----:B------:R0:W-:Y:S02]  /*4c760*/  STL.64 [R1+0x108], R8 ;  /* 0x0001080801007387 */ /* 0x0001e40000100a00 */
[----:B0-----:R-:W-:-:S04]  /*4c770*/  IADD3 R8, P4, R222, R10, RZ ;  /* 0x0000000ade087210 */ /* 0x001fc80007f9e0ff */
[----:B------:R-:W-:-:S05]  /*4c780*/  LEA.HI.X.SX32 R9, R222, R2, 0x1, P4 ;  /* 0x00000002de097211 */ /* 0x000fca00020f0eff */
[----:B------:R2:W-:Y:S02]  /*4c790*/  STL.64 [R1+0x100], R8 ;  /* 0x0001000801007387 */ /* 0x0005e40000100a00 */
[----:B--2---:R-:W-:-:S04]  /*4c7a0*/  IADD3 R8, P4, R220, R10, RZ ;  /* 0x0000000adc087210 */ /* 0x004fc80007f9e0ff */
        /* <DEDUP_REMOVED lines=9> */
[----:B------:R-:W-:Y:S02]  /*4c840*/  LEA.HI.X.SX32 R9, R214, R2, 0x1, P4 ;  /* 0x00000002d6097211 */ /* 0x000fe400020f0eff */
[----:B---3--:R-:W-:-:S03]  /*4c850*/  IADD3 R68, P4, R212, R10, RZ ;  /* 0x0000000ad4447210 */ /* 0x008fc60007f9e0ff */
[----:B------:R4:W-:Y:S01]  /*4c860*/  STL.64 [R1+0xe0], R8 ;  /* 0x0000e00801007387 */ /* 0x0009e20000100a00 */
[----:B------:R-:W-:Y:S02]  /*4c870*/  LEA.HI.X.SX32 R69, R212, R2, 0x1, P4 ;  /* 0x00000002d4457211 */ /* 0x000fe400020f0eff */
[----:B----4-:R-:W-:-:S04]  /*4c880*/  IADD3 R8, P4, R210, R10, RZ ;  /* 0x0000000ad2087210 */ /* 0x010fc80007f9e0ff */
[----:B------:R-:W-:-:S05]  /*4c890*/  LEA.HI.X.SX32 R9, R210, R2, 0x1, P4 ;  /* 0x00000002d2097211 */ /* 0x000fca00020f0eff */
[----:B------:R0:W-:Y:S02]  /*4c8a0*/  STL.64 [R1+0xd0], R8 ;  /* 0x0000d00801007387 */ /* 0x0001e40000100a00 */
[----:B0-----:R-:W-:-:S04]  /*4c8b0*/  IADD3 R8, P4, R208, R10, RZ ;  /* 0x0000000ad0087210 */ /* 0x001fc80007f9e0ff */
[----:B------:R-:W-:Y:S02]  /*4c8c0*/  LEA.HI.X.SX32 R9, R208, R2, 0x1, P4 ;  /* 0x00000002d0097211 */ /* 0x000fe400020f0eff */
[----:B------:R-:W-:-:S03]  /*4c8d0*/  IADD3 R70, P4, R206, R10, RZ ;  /* 0x0000000ace467210 */ /* 0x000fc60007f9e0ff */
[----:B------:R0:W-:Y:S01]  /*4c8e0*/  STL.64 [R1+0xc8], R8 ;  /* 0x0000c80801007387 */ /* 0x0001e20000100a00 */
[----:B------:R-:W-:Y:S02]  /*4c8f0*/  LEA.HI.X.SX32 R71, R206, R2, 0x1, P4 ;  /* 0x00000002ce477211 */ /* 0x000fe400020f0eff */
        /* <DEDUP_REMOVED lines=54> */
[----:B------:R0:W-:Y:S01]  /*4cc60*/  STL.64 [R1+0x28], R8 ;  /* 0x0000280801007387 */ /* 0x0001e20000100a00 */
[----:B------:R-:W-:Y:S02]  /*4cc70*/  IMAD.MOV.U32 R166, RZ, RZ, R56 ;  /* 0x000000ffffa67224 */ /* 0x000fe400078e0038 */
[----:B------:R-:W-:Y:S01]  /*4cc80*/  IMAD.MOV.U32 R167, RZ, RZ, R57 ;  /* 0x000000ffffa77224 */ /* 0x000fe200078e0039 */
[----:B0-----:R-:W-:-:S04]  /*4cc90*/  IADD3 R8, P4, R34, R10, RZ ;  /* 0x0000000a22087210 */ /* 0x001fc80007f9e0ff */
[----:B------:R-:W-:Y:S02]  /*4cca0*/  LEA.HI.X.SX32 R9, R34, R2, 0x1, P4 ;  /* 0x0000000222097211 */ /* 0x000fe400020f0eff */
[----:B------:R-:W-:Y:S01]  /*4ccb0*/  IADD3 R56, P4, R35, R10, RZ ;  /* 0x0000000a23387210 */ /* 0x000fe20007f9e0ff */
[----:B------:R-:W-:-:S03]  /*4ccc0*/  IMAD.MOV.U32 R164, RZ, RZ, R58 ;  /* 0x000000ffffa47224 */ /* 0x000fc600078e003a */
[----:B------:R-:W-:Y:S02]  /*4ccd0*/  LEA.HI.X.SX32 R57, R35, R2, 0x1, P4 ;  /* 0x0000000223397211 */ /* 0x000fe400020f0eff */
[C---:B------:R-:W-:Y:S01]  /*4cce0*/  IADD3 R58, P4, R36.reuse, R10, RZ ;  /* 0x0000000a243a7210 */ /* 0x040fe20007f9e0ff */
[----:B------:R-:W-:Y:S02]  /*4ccf0*/  IMAD.MOV.U32 R165, RZ, RZ, R59 ;  /* 0x000000ffffa57224 */ /* 0x000fe400078e003b */
[----:B------:R-:W-:Y:S01]  /*4cd00*/  IMAD.MOV.U32 R170, RZ, RZ, R60 ;  /* 0x000000ffffaa7224 */ /* 0x000fe200078e003c */
[----:B------:R-:W-:Y:S02]  /*4cd10*/  LEA.HI.X.SX32 R59, R36, R2, 0x1, P4 ;  /* 0x00000002243b7211 */ /* 0x000fe400020f0eff */
[C---:B------:R-:W-:Y:S01]  /*4cd20*/  IADD3 R60, P4, R37.reuse, R10, RZ ;  /* 0x0000000a253c7210 */ /* 0x040fe20007f9e0ff */
[----:B------:R-:W-:Y:S02]  /*4cd30*/  IMAD.MOV.U32 R171, RZ, RZ, R61 ;  /* 0x000000ffffab7224 */ /* 0x000fe400078e003d */
[----:B------:R-:W-:Y:S01]  /*4cd40*/  IMAD.MOV.U32 R168, RZ, RZ, R62 ;  /* 0x000000ffffa87224 */ /* 0x000fe200078e003e */
[----:B------:R-:W-:-:S02]  /*4cd50*/  LEA.HI.X.SX32 R61, R37, R2, 0x1, P4 ;  /* 0x00000002253d7211 */ /* 0x000fc400020f0eff */
        /* <DEDUP_REMOVED lines=12> */
[----:B------:R-:W-:Y:S01]  /*4ce20*/  IADD3 R16, P4, R41, R10, RZ ;  /* 0x0000000a29107210 */ /* 0x000fe20007f9e0ff */
[----:B------:R-:W-:-:S03]  /*4ce30*/  IMAD.MOV.U32 R157, RZ, RZ, R17 ;  /* 0x000000ffff9d7224 */ /* 0x000fc600078e0011 */
[----:B------:R-:W-:Y:S02]  /*4ce40*/  LEA.HI.X.SX32 R17, R41, R2, 0x1, P4 ;  /* 0x0000000229117211 */ /* 0x000fe400020f0eff */
[----:B------:R-:W-:Y:S01]  /*4ce50*/  IADD3 R18, P4, R42, R10, RZ ;  /* 0x0000000a2a127210 */ /* 0x000fe20007f9e0ff */
[----:B------:R-:W-:-:S03]  /*4ce60*/  IMAD.MOV.U32 R158, RZ, RZ, R20 ;  /* 0x000000ffff9e7224 */ /* 0x000fc600078e0014 */
[----:B------:R-:W-:Y:S02]  /*4ce70*/  LEA.HI.X.SX32 R19, R42, R2, 0x1, P4 ;  /* 0x000000022a137211 */ /* 0x000fe400020f0eff */
[C---:B------:R-:W-:Y:S01]  /*4ce80*/  IADD3 R20, P4, R43.reuse, R10, RZ ;  /* 0x0000000a2b147210 */ /* 0x040fe20007f9e0ff */
[----:B------:R0:W-:Y:S01]  /*4ce90*/  STL.64 [R1+0x20], R8 ;  /* 0x0000200801007387 */ /* 0x0001e20000100a00 */
[----:B------:R-:W-:Y:S02]  /*4cea0*/  IMAD.MOV.U32 R159, RZ, RZ, R21 ;  /* 0x000000ffff9f7224 */ /* 0x000fe400078e0015 */
[----:B------:R-:W-:Y:S01]  /*4ceb0*/  LEA.HI.X.SX32 R21, R43, R2, 0x1, P4 ;  /* 0x000000022b157211 */ /* 0x000fe200020f0eff */
[----:B0-----:R-:W-:Y:S01]  /*4cec0*/  IMAD.MOV.U32 R8, RZ, RZ, R22 ;  /* 0x000000ffff087224 */ /* 0x001fe200078e0016 */
[----:B------:R-:W-:Y:S01]  /*4ced0*/  IADD3 R22, P4, R44, R10, RZ ;  /* 0x0000000a2c167210 */ /* 0x000fe20007f9e0ff */
[----:B------:R-:W-:-:S03]  /*4cee0*/  IMAD.MOV.U32 R9, RZ, RZ, R23 ;  /* 0x000000ffff097224 */ /* 0x000fc600078e0017 */
[----:B------:R-:W-:Y:S02]  /*4cef0*/  LEA.HI.X.SX32 R23, R44, R2, 0x1, P4 ;  /* 0x000000022c177211 */ /* 0x000fe400020f0eff */
[----:B------:R-:W-:-:S04]  /*4cf00*/  IADD3 R24, P4, R45, R10, RZ ;  /* 0x0000000a2d187210 */ /* 0x000fc80007f9e0ff */
        /* <DEDUP_REMOVED lines=85> */
[----:B------:R-:W-:Y:S02]  /*4d460*/  IADD3 R234, P4, R235, R10, RZ ;  /* 0x0000000aebea7210 */ /* 0x000fe40007f9e0ff */
[----:B------:R-:W-:Y:S02]  /*4d470*/  LOP3.LUT P5, RZ, R5, 0x4000, RZ, 0xc0, !PT ;  /* 0x0000400005ff7812 */ /* 0x000fe400078ac0ff */
[----:B------:R-:W-:Y:S02]  /*4d480*/  LEA.HI.X.SX32 R235, R235, R2, 0x1, P4 ;  /* 0x00000002ebeb7211 */ /* 0x000fe400020f0eff */
[----:B------:R-:W-:-:S04]  /*4d490*/  IADD3 R236, P4, R237, R10, RZ ;  /* 0x0000000aedec7210 */ /* 0x000fc80007f9e0ff */
[----:B------:R-:W-:Y:S02]  /*4d4a0*/  LEA.HI.X.SX32 R237, R237, R2, 0x1, P4 ;  /* 0x00000002eded7211 */ /* 0x000fe400020f0eff */
[C---:B------:R-:W-:Y:S02]  /*4d4b0*/  IADD3 R238, P4, R239.reuse, R10, RZ ;  /* 0x0000000aefee7210 */ /* 0x040fe40007f9e0ff */
[----:B------:R-:W-:Y:S02]  /*4d4c0*/  LOP3.LUT R250, R250, 0xffffffef, RZ, 0xc0, !PT ;  /* 0xffffffeffafa7812 */ /* 0x000fe400078ec0ff */
[----:B------:R-:W-:Y:S02]  /*4d4d0*/  LEA.HI.X.SX32 R239, R239, R2, 0x1, P4 ;  /* 0x00000002efef7211 */ /* 0x000fe400020f0eff */
[----:B------:R-:W-:Y:S02]  /*4d4e0*/  IADD3 R240, P4, R241, R10, RZ ;  /* 0x0000000af1f07210 */ /* 0x000fe40007f9e0ff */
[----:B------:R-:W-:-:S02]  /*4d4f0*/  @P5 LOP3.LUT R250, R250, 0x10, RZ, 0xfc, !PT ;  /* 0x00000010fafa5812 */ /* 0x000fc400078efcff */
[----:B------:R-:W-:Y:S02]  /*4d500*/  LOP3.LUT P5, RZ, R5, 0x1000, RZ, 0xc0, !PT ;  /* 0x0000100005ff7812 */ /* 0x000fe400078ac0ff */
[----:B------:R-:W-:Y:S02]  /*4d510*/  LEA.HI.X.SX32 R241, R241, R2, 0x1, P4 ;  /* 0x00000002f1f17211 */ /* 0x000fe400020f0eff */
[----:B------:R-:W-:-:S04]  /*4d520*/  IADD3 R10, P4, R252, R10, RZ ;  /* 0x0000000afc0a7210 */ /* 0x000fc80007f9e0ff */
[----:B------:R-:W-:Y:S02]  /*4d530*/  LEA.HI.X.SX32 R11, R252, R2, 0x1, P4 ;  /* 0x00000002fc0b7211 */ /* 0x000fe400020f0eff */
[----:B------:R-:W-:Y:S02]  /*4d540*/  LOP3.LUT P4, RZ, R5, 0x2000, RZ, 0xc0, !PT ;  /* 0x0000200005ff7812 */ /* 0x000fe4000788c0ff */
[----:B------:R-:W-:-:S05]  /*4d550*/  PRMT R252, R178, 0x7771, RZ ;  /* 0x00007771b2fc7816 */ /* 0x000fca00000000ff */
[----:B------:R0:W-:Y:S01]  /*4d560*/  @P5 STG.E.U8 desc[UR32][R8.64], R252 ;  /* 0x000000fc08005986 */ /* 0x0001e2000c101120 */
[----:B------:R-:W-:Y:S02]  /*4d570*/  LOP3.LUT P5, RZ, R250, 0x10, RZ, 0xc0, !PT ;  /* 0x00000010faff7812 */ /* 0x000fe400078ac0ff */
[C---:B------:R-:W-:Y:S02]  /*4d580*/  LOP3.LUT P6, RZ, R5.reuse, 0x8000, RZ, 0xc0, !PT ;  /* 0x0000800005ff7812 */ /* 0x040fe400078cc0ff */
[----:B------:R-:W-:Y:S02]  /*4d590*/  LOP3.LUT P0, RZ, R5, 0x10000, RZ, 0xc0, !PT ;  /* 0x0001000005ff7812 */ /* 0x000fe4000780c0ff */
[----:B0-----:R-:W-:-:S05]  /*4d5a0*/  PRMT R252, R179, 0x7770, RZ ;  /* 0x00007770b3fc7816 */ /* 0x001fca00000000ff */
[----:B------:R0:W-:Y:S01]  /*4d5b0*/  @P4 STG.E.U8 desc[UR32][R158.64], R252 ;  /* 0x000000fc9e004986 */ /* 0x0001e2000c101120 */
[----:B------:R-:W-:Y:S02]  /*4d5c0*/  LOP3.LUT P1, RZ, R5, 0x20000, RZ, 0xc0, !PT ;  /* 0x0002000005ff7812 */ /* 0x000fe4000782c0ff */
[----:B0-----:R-:W-:-:S05]  /*4d5d0*/  PRMT R252, R179, 0x7771, RZ ;  /* 0x00007771b3fc7816 */ /* 0x001fca00000000ff */
[----:B------:R0:W-:Y:S01]  /*4d5e0*/  @P5 STG.E.U8 desc[UR32][R156.64], R252 ;  /* 0x000000fc9c005986 */ /* 0x0001e2000c101120 */
[C---:B------:R-:W-:Y:S02]  /*4d5f0*/  LOP3.LUT P2, RZ, R5.reuse, 0x40000, RZ, 0xc0, !PT ;  /* 0x0004000005ff7812 */ /* 0x040fe4000784c0ff */
[----:B------:R-:W-:Y:S02]  /*4d600*/  LOP3.LUT P3, RZ, R5, 0x80000, RZ, 0xc0, !PT ;  /* 0x0008000005ff7812 */ /* 0x000fe4000786c0ff */
[C---:B0-----:R-:W-:Y:S02]  /*4d610*/  PRMT R252, R176.reuse, 0x7772, RZ ;  /* 0x00007772b0fc7816 */ /* 0x041fe400000000ff */
[----:B------:R-:W-:-:S03]  /*4d620*/  PRMT R176, R176, 0x7773, RZ ;  /* 0x00007773b0b07816 */ /* 0x000fc600000000ff */
[----:B------:R-:W-:Y:S04]  /*4d630*/  @P6 STG.E.U8 desc[UR32][R162.64], R252 ;  /* 0x000000fca2006986 */ /* 0x000fe8000c101120 */
[----:B------:R0:W-:Y:S02]  /*4d640*/  @P0 STG.E.U8 desc[UR32][R160.64], R176 ;  /* 0x000000b0a0000986 */ /* 0x0001e4000c101120 */
[C---:B0-----:R-:W-:Y:S02]  /*4d650*/  PRMT R176, R177.reuse, 0x7772, RZ ;  /* 0x00007772b1b07816 */ /* 0x041fe400000000ff */
[----:B------:R-:W-:-:S03]  /*4d660*/  PRMT R177, R177, 0x7773, RZ ;  /* 0x00007773b1b17816 */ /* 0x000fc600000000ff */
[----:B------:R0:W-:Y:S04]  /*4d670*/  @P1 STG.E.U8 desc[UR32][R166.64], R176 ;  /* 0x000000b0a6001986 */ /* 0x0001e8000c101120 */
[----:B------:R-:W-:Y:S01]  /*4d680*/  @P2 STG.E.U8 desc[UR32][R164.64], R177 ;  /* 0x000000b1a4002986 */ /* 0x000fe2000c101120 */
[----:B0-----:R-:W-:-:S05]  /*4d690*/  PRMT R176, R178, 0x7772, RZ ;  /* 0x00007772b2b07816 */ /* 0x001fca00000000ff */
[----:B------:R0:W-:Y:S02]  /*4d6a0*/  @P3 STG.E.U8 desc[UR32][R170.64], R176 ;  /* 0x000000b0aa003986 */ /* 0x0001e4000c101120 */
[----:B0-----:R-:W-:Y:S02]  /*4d6b0*/  IMAD.MOV.U32 R170, RZ, RZ, R168 ;  /* 0x000000ffffaa7224 */ /* 0x001fe400078e00a8 */
[----:B------:R-:W-:Y:S02]  /*4d6c0*/  IMAD.MOV.U32 R171, RZ, RZ, R169 ;  /* 0x000000ffffab7224 */ /* 0x000fe400078e00a9 */
[----:B------:R-:W2:Y:S04]  /*4d6d0*/  LDL.LU.64 R168, [R1+0xab8] ;  /* 0x000ab80001a87983 */ /* 0x000ea80000300a00 */
[----:B------:R-:W3:Y:S04]  /*4d6e0*/  LDL.LU.64 R162, [R1+0xab0] ;  /* 0x000ab00001a27983 */ /* 0x000ee80000300a00 */
[----:B------:R-:W4:Y:S04]  /*4d6f0*/  LDL.LU.64 R160, [R1+0xaa8] ;  /* 0x000aa80001a07983 */ /* 0x000f280000300a00 */
[----:B------:R-:W4:Y:S04]  /*4d700*/  LDL.LU.64 R166, [R1+0xaa0] ;  /* 0x000aa00001a67983 */ /* 0x000f280000300a00 */
[----:B------:R-:W4:Y:S01]  /*4d710*/  LDL.LU.64 R164, [R1+0xa98] ;  /* 0x000a980001a47983 */ /* 0x000f220000300a00 */
[----:B------:R-:W-:-:S02]  /*4d720*/  LOP3.LUT P4, RZ, R6, 0x1, RZ, 0xc0, !PT ;  /* 0x0000000106ff7812 */ /* 0x000fc4000788c0ff */
[----:B------:R-:W-:Y:S01]  /*4d730*/  LOP3.LUT R2, R2, 0xefffffff, RZ, 0xc0, !PT ;  /* 0xefffffff02027812 */ /* 0x000fe200078ec0ff */
[----:B------:R-:W4:Y:S10]  /*4d740*/  LDL.LU.64 R152, [R1+0xa88] ;  /* 0x000a880001987983 */ /* 0x000f340000300a00 */
[----:B------:R-:W-:-:S02]  /*4d750*/  @P4 LOP3.LUT R2, R2, 0x10000000, RZ, 0xfc, !PT ;  /* 0x1000000002024812 */ /* 0x000fc400078efcff */
[----:B------:R-:W-:Y:S02]  /*4d760*/  LOP3.LUT P4, RZ, R5, 0x80000000, RZ, 0xc0, !PT ;  /* 0x8000000005ff7812 */ /* 0x000fe4000788c0ff */
[----:B------:R-:W-:-:S11]  /*4d770*/  LOP3.LUT R2, R2, 0xdfffffff, RZ, 0xc0, !PT ;  /* 0xdfffffff02027812 */ /* 0x000fd600078ec0ff */
[----:B------:R-:W-:Y:S02]  /*4d780*/  @P4 LOP3.LUT R2, R2, 0x20000000, RZ, 0xfc, !PT ;  /* 0x2000000002024812 */ /* 0x000fe400078efcff */
        /* <DEDUP_REMOVED lines=12> */
[C---:B------:R-:W-:Y:S02]  /*4d850*/  LOP3.LUT P4, RZ, R5.reuse, 0x4000000, RZ, 0xc0, !PT ;  /* 0x0400000005ff7812 */ /* 0x040fe4000788c0ff */
[----:B------:R-:W-:Y:S02]  /*4d860*/  LOP3.LUT R250, R250, 0xfffffffb, RZ, 0xc0, !PT ;  /* 0xfffffffbfafa7812 */ /* 0x000fe400078ec0ff */
[C---:B------:R-:W-:Y:S02]  /*4d870*/  LOP3.LUT P0, RZ, R5.reuse, 0x100000, RZ, 0xc0, !PT ;  /* 0x0010000005ff7812 */ /* 0x040fe4000780c0ff */
[----:B------:R-:W-:-:S07]  /*4d880*/  LOP3.LUT P1, RZ, R5, 0x200000, RZ, 0xc0, !PT ;  /* 0x0020000005ff7812 */ /* 0x000fce000782c0ff */
[----:B------:R-:W-:Y:S02]  /*4d890*/  @P4 LOP3.LUT R250, R250, 0x4, RZ, 0xfc, !PT ;  /* 0x00000004fafa4812 */ /* 0x000fe400078efcff */
[C---:B------:R-:W-:Y:S02]  /*4d8a0*/  LOP3.LUT P4, RZ, R5.reuse, 0x2000000, RZ, 0xc0, !PT ;  /* 0x0200000005ff7812 */ /* 0x040fe4000788c0ff */
[C---:B------:R-:W-:Y:S02]  /*4d8b0*/  LOP3.LUT P2, RZ, R5.reuse, 0x400000, RZ, 0xc0, !PT ;  /* 0x0040000005ff7812 */ /* 0x040fe4000784c0ff */
[----:B------:R-:W-:Y:S02]  /*4d8c0*/  LOP3.LUT P3, RZ, R5, 0x800000, RZ, 0xc0, !PT ;  /* 0x0080000005ff7812 */ /* 0x000fe4000786c0ff */
[----:B------:R-:W-:Y:S02]  /*4d8d0*/  LOP3.LUT R250, R250, 0xfffffff7, RZ, 0xc0, !PT ;  /* 0xfffffff7fafa7812 */ /* 0x000fe400078ec0ff */
[----:B------:R-:W-:-:S02]  /*4d8e0*/  PRMT R178, R178, 0x7773, RZ ;  /* 0x00007773b2b27816 */ /* 0x000fc400000000ff */
[----:B------:R-:W-:-:S03]  /*4d8f0*/  PRMT R176, R179, 0x7772, RZ ;  /* 0x00007772b3b07816 */ /* 0x000fc600000000ff */
[----:B------:R-:W-:Y:S01]  /*4d900*/  @P4 LOP3.LUT R250, R250, 0x8, RZ, 0xfc, !PT ;  /* 0x00000008fafa4812 */ /* 0x000fe200078efcff */
[----:B------:R0:W-:Y:S01]  /*4d910*/  @P0 STG.E.U8 desc[UR32][R170.64], R178 ;  /* 0x000000b2aa000986 */ /* 0x0001e2000c101120 */
[----:B------:R-:W-:Y:S02]  /*4d920*/  LOP3.LUT P4, RZ, R5, 0x1000000, RZ, 0xc0, !PT ;  /* 0x0100000005ff7812 */ /* 0x000fe4000788c0ff */
[----:B------:R-:W-:Y:S01]  /*4d930*/  PRMT R179, R179, 0x7773, RZ ;  /* 0x00007773b3b37816 */ /* 0x000fe200000000ff */
[----:B0-----:R-:W4:Y:S04]  /*4d940*/  LDL.LU.64 R170, [R1+0xa80] ;  /* 0x000a800001aa7983 */ /* 0x001f280000300a00 */
[----:B--2---:R0:W-:Y:S04]  /*4d950*/  @P1 STG.E.U8 desc[UR32][R168.64], R176 ;  /* 0x000000b0a8001986 */ /* 0x0041e8000c101120 */
[----:B---3--:R1:W-:Y:S01]  /*4d960*/  @P2 STG.E.U8 desc[UR32][R162.64], R179 ;  /* 0x000000b3a2002986 */ /* 0x0083e2000c101120 */
[----:B0-----:R-:W-:-:S03]  /*4d970*/  PRMT R176, R172, 0x7770, RZ ;  /* 0x00007770acb07816 */ /* 0x001fc600000000ff */
[----:B------:R-:W2:Y:S04]  /*4d980*/  LDL.LU.64 R168, [R1+0xa78] ;  /* 0x000a780001a87983 */ /* 0x000ea80000300a00 */
[----:B----4-:R0:W-:Y:S04]  /*4d990*/  @P3 STG.E.U8 desc[UR32][R160.64], R176 ;  /* 0x000000b0a0003986 */ /* 0x0101e8000c101120 */
[----:B-1----:R-:W3:Y:S04]  /*4d9a0*/  LDL.LU.64 R178, [R1+0xa70] ;  /* 0x000a700001b27983 */ /* 0x002ee80000300a00 */
[----:B------:R-:W4:Y:S01]  /*4d9b0*/  LDL.LU.64 R8, [R1+0xa68] ;  /* 0x000a680001087983 */ /* 0x000f220000300a00 */
[----:B0-----:R-:W-:-:S03]  /*4d9c0*/  PRMT R176, R172, 0x7771, RZ ;  /* 0x00007771acb07816 */ /* 0x001fc600000000ff */
[----:B------:R-:W4:Y:S04]  /*4d9d0*/  LDL.LU.64 R158, [R1+0xa60] ;  /* 0x000a6000019e7983 */ /* 0x000f280000300a00 */
[----:B------:R0:W-:Y:S01]  /*4d9e0*/  @P4 STG.E.U8 desc[UR32][R166.64], R176 ;  /* 0x000000b0a6004986 */ /* 0x0001e2000c101120 */
[----:B------:R-:W-:-:S03]  /*4d9f0*/  LOP3.LUT P4, RZ, R250, 0x8, RZ, 0xc0, !PT ;  /* 0x00000008faff7812 */ /* 0x000fc6000788c0ff */
[----:B------:R-:W4:Y:S04]  /*4da00*/  LDL.LU.64 R156, [R1+0xa58] ;  /* 0x000a5800019c7983 */ /* 0x000f280000300a00 */
[----:B------:R-:W4:Y:S01]  /*4da10*/  LDL.LU.64 R162, [R1+0xa50] ;  /* 0x000a500001a27983 */ /* 0x000f220000300a00 */
[----:B0-----:R-:W-:-:S03]  /*4da20*/  PRMT R176, R173, 0x7770, RZ ;  /* 0x00007770adb07816 */ /* 0x001fc600000000ff */
[----:B------:R-:W4:Y:S04]  /*4da30*/  LDL.LU.64 R160, [R1+0xa48] ;  /* 0x000a480001a07983 */ /* 0x000f280000300a00 */
[----:B------:R0:W-:Y:S01]  /*4da40*/  @P4 STG.E.U8 desc[UR32][R164.64], R176 ;  /* 0x000000b0a4004986 */ /* 0x0001e2000c101120 */
[----:B------:R-:W-:-:S03]  /*4da50*/  LOP3.LUT P4, RZ, R250, 0x4, RZ, 0xc0, !PT ;  /* 0x00000004faff7812 */ /* 0x000fc6000788c0ff */
[----:B------:R-:W4:Y:S01]  /*4da60*/  LDL.LU.64 R166, [R1+0xa40] ;  /* 0x000a400001a67983 */ /* 0x000f220000300a00 */
[----:B0-----:R-:W-:-:S03]  /*4da70*/  PRMT R176, R173, 0x7771, RZ ;  /* 0x00007771adb07816 */ /* 0x001fc600000000ff */
[----:B------:R-:W4:Y:S06]  /*4da80*/  LDL.LU.64 R164, [R1+0xa38] ;  /* 0x000a380001a47983 */ /* 0x000f2c0000300a00 */
[----:B------:R0:W-:Y:S04]  /*4da90*/  @P4 STG.E.U8 desc[UR32][R174.64], R176 ;  /* 0x000000b0ae004986 */ /* 0x0001e8000c101120 */
[----:B0-----:R-:W2:Y:S01]  /*4daa0*/  LDL.LU.64 R174, [R1+0x1278] ;  /* 0x0012780001ae7983 */ /* 0x001ea20000300a00 */
[----:B------:R-:W-:-:S02]  /*4dab0*/  LOP3.LUT P4, RZ, R250, 0x2, RZ, 0xc0, !PT ;  /* 0x00000002faff7812 */ /* 0x000fc4000788c0ff */
[----:B--2---:R-:W-:-:S11]  /*4dac0*/  PRMT R176, R174, 0x7770, RZ ;  /* 0x00007770aeb07816 */ /* 0x004fd600000000ff */
[----:B------:R0:W-:Y:S01]  /*4dad0*/  @P4 STG.E.U8 desc[UR32][R152.64], R176 ;  /* 0x000000b098004986 */ /* 0x0001e2000c101120 */
[----:B------:R-:W-:Y:S02]  /*4dae0*/  LOP3.LUT P4, RZ, R250, 0x1, RZ, 0xc0, !PT ;  /* 0x00000001faff7812 */ /* 0x000fe4000788c0ff */
[----:B0-----:R-:W-:Y:S01]  /*4daf0*/  PRMT R176, R174, 0x7771, RZ ;  /* 0x00007771aeb07816 */ /* 0x001fe200000000ff */
[----:B------:R-:W2:Y:S10]  /*4db00*/  LDL.LU.64 R152, [R1+0x1270] ;  /* 0x0012700001987983 */ /* 0x000eb40000300a00 */
[----:B------:R0:W-:Y:S01]  /*4db10*/  @P4 STG.E.U8 desc[UR32][R170.64], R176 ;  /* 0x000000b0aa004986 */ /* 0x0001e2000c101120 */
[----:B------:R-:W-:-:S02]  /*4db20*/  LOP3.LUT P4, RZ, R2, 0x80000000, RZ, 0xc0, !PT ;  /* 0x8000000002ff7812 */ /* 0x000fc4000788c0ff */
[----:B0-----:R-:W-:Y:S01]  /*4db30*/  PRMT R176, R175, 0x7770, RZ ;  /* 0x00007770afb07816 */ /* 0x001fe200000000ff */
[----:B------:R-:W2:Y:S10]  /*4db40*/  LDL.LU.64 R170, [R1+0x1268] ;  /* 0x0012680001aa7983 */ /* 0x000eb40000300a00 */
[----:B------:R0:W-:Y:S04]  /*4db50*/  @P4 STG.E.U8 desc[UR32][R168.64], R176 ;  /* 0x000000b0a8004986 */ /* 0x0001e8000c101120 */
[----:B0-----:R-:W2:Y:S01]  /*4db60*/  LDL.LU.64 R168, [R1+0x1260] ;  /* 0x0012600001a87983 */ /* 0x001ea20000300a00 */
[----:B------:R-:W-:-:S02]  /*4db70*/  LOP3.LUT P4, RZ, R2, 0x40000000, RZ, 0xc0, !PT ;  /* 0x4000000002ff7812 */ /* 0x000fc4000788c0ff */
[----:B------:R-:W-:-:S11]  /*4db80*/  PRMT R176, R175, 0x7771, RZ ;  /* 0x00007771afb07816 */ /* 0x000fd600000000ff */
[----:B---3--:R0:W-:Y:S01]  /*4db90*/  @P4 STG.E.U8 desc[UR32][R178.64], R176 ;  /* 0x000000b0b2004986 */ /* 0x0081e2000c101120 */
[----:B------:R-:W-:Y:S02]  /*4dba0*/  LOP3.LUT P4, RZ, R2, 0x20000000, RZ, 0xc0, !PT ;  /* 0x2000000002ff7812 */ /* 0x000fe4000788c0ff */
[----:B0-----:R-:W-:-:S11]  /*4dbb0*/  PRMT R176, R172, 0x7772, RZ ;  /* 0x00007772acb07816 */ /* 0x001fd600000000ff */
[----:B----4-:R-:W-:Y:S01]  /*4dbc0*/  @P4 STG.E.U8 desc[UR32][R8.64], R176 ;  /* 0x000000b008004986 */ /* 0x010fe2000c101120 */
[----:B------:R-:W-:Y:S02]  /*4dbd0*/  LOP3.LUT P4, RZ, R2, 0x10000000, RZ, 0xc0, !PT ;  /* 0x1000000002ff7812 */ /* 0x000fe4000788c0ff */
[----:B------:R-:W-:Y:S02]  /*4dbe0*/  LOP3.LUT P5, RZ, R6, 0x2, RZ, 0xc0, !PT ;  /* 0x0000000206ff7812 */ /* 0x000fe400078ac0ff */
[----:B------:R-:W-:Y:S02]  /*4dbf0*/  PRMT R172, R172, 0x7773, RZ ;  /* 0x00007773acac7816 */ /* 0x000fe400000000ff */
[C---:B------:R-:W-:Y:S02]  /*4dc00*/  LOP3.LUT P6, RZ, R6.reuse, 0x4, RZ, 0xc0, !PT ;  /* 0x0000000406ff7812 */ /* 0x040fe400078cc0ff */
[----:B------:R-:W-:-:S05]  /*4dc10*/  LOP3.LUT P0, RZ, R6, 0x8, RZ, 0xc0, !PT ;  /* 0x0000000806ff7812 */ /* 0x000fca000780c0ff */
[----:B------:R0:W-:Y:S01]  /*4dc20*/  @P4 STG.E.U8 desc[UR32][R158.64], R172 ;  /* 0x000000ac9e004986 */ /* 0x0001e2000c101120 */
[C---:B------:R-:W-:Y:S02]  /*4dc30*/  LOP3.LUT P1, RZ, R6.reuse, 0x10, RZ, 0xc0, !PT ;  /* 0x0000001006ff7812 */ /* 0x040fe4000782c0ff */
[C---:B------:R-:W-:Y:S02]  /*4dc40*/  LOP3.LUT P2, RZ, R6.reuse, 0x20, RZ, 0xc0, !PT ;  /* 0x0000002006ff7812 */ /* 0x040fe4000784c0ff */
[----:B------:R-:W-:Y:S02]  /*4dc50*/  LOP3.LUT P3, RZ, R6, 0x40, RZ, 0xc0, !PT ;  /* 0x0000004006ff7812 */ /* 0x000fe4000786c0ff */
[C---:B0-----:R-:W-:Y:S02]  /*4dc60*/  PRMT R172, R173.reuse, 0x7772, RZ ;  /* 0x00007772adac7816 */ /* 0x041fe400000000ff */
[----:B------:R-:W-:-:S03]  /*4dc70*/  PRMT R173, R173, 0x7773, RZ ;  /* 0x00007773adad7816 */ /* 0x000fc600000000ff */
[----:B------:R0:W-:Y:S04]  /*4dc80*/  @P5 STG.E.U8 desc[UR32][R156.64], R172 ;  /* 0x000000ac9c005986 */ /* 0x0001e8000c101120 */
[----:B------:R-:W-:Y:S01]  /*4dc90*/  @P6 STG.E.U8 desc[UR32][R162.64], R173 ;  /* 0x000000ada2006986 */ /* 0x000fe2000c101120 */
[C---:B0-----:R-:W-:Y:S02]  /*4dca0*/  PRMT R172, R174.reuse, 0x7772, RZ ;  /* 0x00007772aeac7816 */ /* 0x041fe400000000ff */
[----:B------:R-:W-:-:S03]  /*4dcb0*/  PRMT R174, R174, 0x7773, RZ ;  /* 0x00007773aeae7816 */ /* 0x000fc600000000ff */
[----:B------:R0:W-:Y:S04]  /*4dcc0*/  @P0 STG.E.U8 desc[UR32][R160.64], R172 ;  /* 0x000000aca0000986 */ /* 0x0001e8000c101120 */
[----:B------:R-:W-:Y:S01]  /*4dcd0*/  @P1 STG.E.U8 desc[UR32][R166.64], R174 ;  /* 0x000000aea6001986 */ /* 0x000fe2000c101120 */
[C---:B0-----:R-:W-:Y:S02]  /*4dce0*/  PRMT R172, R175.reuse, 0x7772, RZ ;  /* 0x00007772afac7816 */ /* 0x041fe400000000ff */
[----:B------:R-:W-:-:S03]  /*4dcf0*/  PRMT R175, R175, 0x7773, RZ ;  /* 0x00007773afaf7816 */ /* 0x000fc600000000ff */
[----:B------:R-:W-:Y:S04]  /*4dd00*/  @P2 STG.E.U8 desc[UR32][R164.64], R172 ;  /* 0x000000aca4002986 */ /* 0x000fe8000c101120 */
[----:B--2---:R0:W-:Y:S04]  /*4dd10*/  @P3 STG.E.U8 desc[UR32][R168.64], R175 ;  /* 0x000000afa8003986 */ /* 0x0041e8000c101120 */
[----:B0-----:R-:W2:Y:S04]  /*4dd20*/  LDL.LU.64 R168, [R1+0x1258] ;  /* 0x0012580001a87983 */ /* 0x001ea80000300a00 */
[----:B------:R-:W3:Y:S01]  /*4dd30*/  LDL.LU.64 R164, [R1+0xa28] ;  /* 0x000a280001a47983 */ /* 0x000ee20000300a00 */
[----:B------:R-:W-:-:S02]  /*4dd40*/  LOP3.LUT P0, RZ, R6, 0x80, RZ, 0xc0, !PT ;  /* 0x0000008006ff7812 */ /* 0x000fc4000780c0ff */
[C---:B------:R-:W-:Y:S01]  /*4dd50*/  LOP3.LUT P1, RZ, R6.reuse, 0x100, RZ, 0xc0, !PT ;  /* 0x0000010006ff7812 */ /* 0x040fe2000782c0ff */
[----:B------:R-:W4:Y:S04]  /*4dd60*/  LDL.LU.64 R178, [R1+0xa18] ;  /* 0x000a180001b27983 */ /* 0x000f280000300a00 */
[----:B------:R-:W4:Y:S04]  /*4dd70*/  LDL.LU.64 R156, [R1+0xa10] ;  /* 0x000a1000019c7983 */ /* 0x000f280000300a00 */
[----:B------:R-:W4:Y:S04]  /*4dd80*/  LDL.LU.64 R162, [R1+0xa08] ;  /* 0x000a080001a27983 */ /* 0x000f280000300a00 */
[----:B------:R-:W4:Y:S04]  /*4dd90*/  LDL.LU.64 R160, [R1+0xa00] ;  /* 0x000a000001a07983 */ /* 0x000f280000300a00 */
[----:B------:R-:W4:Y:S04]  /*4dda0*/  LDL.LU.64 R8, [R1+0x9f8] ;  /* 0x0009f80001087983 */ /* 0x000f280000300a00 */
[----:B------:R-:W4:Y:S04]  /*4ddb0*/  LDL.LU.64 R158, [R1+0x9f0] ;  /* 0x0009f000019e7983 */ /* 0x000f280000300a00 */
[----:B------:R-:W4:Y:S01]  /*4ddc0*/  LDL.LU.64 R166, [R1+0x9e8] ;  /* 0x0009e80001a67983 */ /* 0x000f220000300a00 */
[----:B------:R-:W-:-:S02]  /*4ddd0*/  LOP3.LUT P4, RZ, R6, 0x80000, RZ, 0xc0, !PT ;  /* 0x0008000006ff7812 */ /* 0x000fc4000788c0ff */
[----:B------:R-:W-:-:S11]  /*4dde0*/  LOP3.LUT R2, R2, 0xffefffff, RZ, 0xc0, !PT ;  /* 0xffefffff02027812 */ /* 0x000fd600078ec0ff */
[----:B------:R-:W-:Y:S02]  /*4ddf0*/  @P4 LOP3.LUT R2, R2, 0x100000, RZ, 0xfc, !PT ;  /* 0x0010000002024812 */ /* 0x000fe400078efcff */
[----:B------:R-:W-:Y:S02]  /*4de00*/  LOP3.LUT P4, RZ, R6, 0x40000, RZ, 0xc0, !PT ;  /* 0x0004000006ff7812 */ /* 0x000fe4000788c0ff */
[----:B------:R-:W-:-:S11]  /*4de10*/  LOP3.LUT R2, R2, 0xffdfffff, RZ, 0xc0, !PT ;  /* 0xffdfffff02027812 */ /* 0x000fd600078ec0ff */
[----:B------:R-:W-:Y:S02]  /*4de20*/  @P4 LOP3.LUT R2, R2, 0x200000, RZ, 0xfc, !PT ;  /* 0x0020000002024812 */ /* 0x000fe400078efcff */
[----:B------:R-:W-:Y:S02]  /*4de30*/  LOP3.LUT P4, RZ, R6, 0x20000, RZ, 0xc0, !PT ;  /* 0x0002000006ff7812 */ /* 0x000fe4000788c0ff */
[----:B------:R-:W-:Y:S02]  /*4de40*/  LOP3.LUT R2, R2, 0xffbfffff, RZ, 0xc0, !PT ;  /* 0xffbfffff02027812 */ /* 0x000fe400078ec0ff */
[----:B--2---:R-:W-:-:S05]  /*4de50*/  PRMT R172, R168, 0x7770, RZ ;  /* 0x00007770a8ac7816 */ /* 0x004fca00000000ff */
[----:B---3--:R0:W-:Y:S02]  /*4de60*/  @P0 STG.E.U8 desc[UR32][R164.64], R172 ;  /* 0x000000aca4000986 */ /* 0x0081e4000c101120 */
[----:B0-----:R-:W-:-:S05]  /*4de70*/  PRMT R172, R168, 0x7771, RZ ;  /* 0x00007771a8ac7816 */ /* 0x001fca00000000ff */
[----:B------:R0:W-:Y:S04]  /*4de80*/  @P1 STG.E.U8 desc[UR32][R170.64], R172 ;  /* 0x000000acaa001986 */ /* 0x0001e8000c101120 */
[----:B0-----:R-:W2:Y:S04]  /*4de90*/  LDL.LU.64 R170, [R1+0x1250] ;  /* 0x0012500001aa7983 */ /* 0x001ea80000300a00 */
[----:B------:R-:W3:Y:S01]  /*4dea0*/  LDL.LU.64 R164, [R1+0x9e0] ;  /* 0x0009e00001a47983 */ /* 0x000ee20000300a00 */
[----:B------:R-:W-:Y:S02]  /*4deb0*/  @P4 LOP3.LUT R2, R2, 0x400000, RZ, 0xfc, !PT ;  /* 0x0040000002024812 */ /* 0x000fe400078efcff */
[----:B------:R-:W-:Y:S01]  /*4dec0*/  LOP3.LUT P4, RZ, R6, 0x10000, RZ, 0xc0, !PT ;  /* 0x0001000006ff7812 */ /* 0x000fe2000788c0ff */
[----:B------:R-:W3:Y:S01]  /*4ded0*/  LDL.LU.64 R174, [R1+0x9c8] ;  /* 0x0009c80001ae7983 */ /* 0x000ee20000300a00 */
[----:B------:R-:W-:-:S02]  /*4dee0*/  LOP3.LUT R2, R2, 0xff7fffff, RZ, 0xc0, !PT ;  /* 0xff7fffff02027812 */ /* 0x000fc400078ec0ff */
[----:B------:R-:W-:Y:S01]  /*4def0*/  LOP3.LUT P2, RZ, R6, 0x200, RZ, 0xc0, !PT ;  /* 0x0000020006ff7812 */ /* 0x000fe2000784c0ff */
[----:B------:R-:W3:Y:S08]  /*4df00*/  LDL.LU.64 R176, [R1+0x9c0] ;  /* 0x0009c00001b07983 */ /* 0x000ef00000300a00 */
[----:B------:R-:W-:Y:S02]  /*4df10*/  @P4 LOP3.LUT R2, R2, 0x800000, RZ, 0xfc, !PT ;  /* 0x0080000002024812 */ /* 0x000fe400078efcff */
        /* <DEDUP_REMOVED lines=8> */
[----:B------:R-:W-:-:S09]  /*4dfa0*/  LOP3.LUT P3, RZ, R6, 0x400, RZ, 0xc0, !PT ;  /* 0x0000040006ff7812 */ /* 0x000fd2000786c0ff */
[----:B------:R-:W-:Y:S02]  /*4dfb0*/  @P4 LOP3.LUT R2, R2, 0x4000000, RZ, 0xfc, !PT ;  /* 0x0400000002024812 */ /* 0x000fe400078efcff */
[----:B------:R-:W-:Y:S02]  /*4dfc0*/  LOP3.LUT P4, RZ, R6, 0x1000, RZ, 0xc0, !PT ;  /* 0x0000100006ff7812 */ /* 0x000fe4000788c0ff */
[----:B------:R-:W-:Y:S02]  /*4dfd0*/  LOP3.LUT R2, R2, 0xf7ffffff, RZ, 0xc0, !PT ;  /* 0xf7ffffff02027812 */ /* 0x000fe400078ec0ff */
[----:B------:R-:W-:-:S05]  /*4dfe0*/  PRMT R172, R169, 0x7770, RZ ;  /* 0x00007770a9ac7816 */ /* 0x000fca00000000ff */
[----:B----4-:R0:W-:Y:S04]  /*4dff0*/  @P2 STG.E.U8 desc[UR32][R178.64], R172 ;  /* 0x000000acb2002986 */ /* 0x0101e8000c101120 */
[----:B------:R-:W-:Y:S02]  /*4e000*/  @P4 LOP3.LUT R2, R2, 0x8000000, RZ, 0xfc, !PT ;  /* 0x0800000002024812 */ /* 0x000fe400078efcff */
[----:B------:R-:W-:Y:S02]  /*4e010*/  LOP3.LUT P4, RZ, R6, 0x800, RZ, 0xc0, !PT ;  /* 0x0000080006ff7812 */ /* 0x000fe4000788c0ff */
[----:B0-----:R-:W-:Y:S01]  /*4e020*/  PRMT R172, R169, 0x7771, RZ ;  /* 0x00007771a9ac7816 */ /* 0x001fe200000000ff */
[----:B------:R-:W4:Y:S04]  /*4e030*/  LDL.LU.64 R178, [R1+0x9b8] ;  /* 0x0009b80001b27983 */ /* 0x000f280000300a00 */
[----:B------:R0:W-:Y:S04]  /*4e040*/  @P3 STG.E.U8 desc[UR32][R156.64], R172 ;  /* 0x000000ac9c003986 */ /* 0x0001e8000c101120 */
[----:B0-----:R-:W4:Y:S01]  /*4e050*/  LDL.LU.64 R156, [R1+0x9b0] ;  /* 0x0009b000019c7983 */ /* 0x001f220000300a00 */
[----:B--2---:R-:W-:-:S05]  /*4e060*/  PRMT R172, R170, 0x7770, RZ ;  /* 0x00007770aaac7816 */ /* 0x004fca00000000ff */
        /* <DEDUP_REMOVED lines=18> */
[----:B------:R-:W-:Y:S01]  /*4e190*/  PRMT R168, R168, 0x7773, RZ ;  /* 0x00007773a8a87816 */ /* 0x000fe200000000ff */
[----:B0-----:R-:W2:Y:S04]  /*4e1a0*/  LDL.LU.64 R166, [R1+0x1238] ;  /* 0x0012380001a67983 */ /* 0x001ea80000300a00 */
[----:B------:R-:W4:Y:S06]  /*4e1b0*/  LDL.LU.64 R172, [R1+0x9d0] ;  /* 0x0009d00001ac7983 */ /* 0x000f2c0000300a00 */
[----:B---3--:R0:W-:Y:S04]  /*4e1c0*/  @P4 STG.E.U8 desc[UR32][R164.64], R168 ;  /* 0x000000a8a4004986 */ /* 0x0081e8000c101120 */
[----:B0-----:R-:W3:Y:S01]  /*4e1d0*/  LDL.LU.64 R164, [R1+0x1230] ;  /* 0x0012300001a47983 */ /* 0x001ee20000300a00 */
[----:B------:R-:W-:-:S02]  /*4e1e0*/  LOP3.LUT P4, RZ, R2, 0x400000, RZ, 0xc0, !PT ;  /* 0x0040000002ff7812 */ /* 0x000fc4000788c0ff */
[C---:B------:R-:W-:Y:S02]  /*4e1f0*/  PRMT R168, R169.reuse, 0x7772, RZ ;  /* 0x00007772a9a87816 */ /* 0x040fe400000000ff */
[----:B------:R-:W-:Y:S02]  /*4e200*/  PRMT R169, R169, 0x7773, RZ ;  /* 0x00007773a9a97816 */ /* 0x000fe400000000ff */
[C---:B------:R-:W-:Y:S02]  /*4e210*/  LOP3.LUT P5, RZ, R6.reuse, 0x100000, RZ, 0xc0, !PT ;  /* 0x0010000006ff7812 */ /* 0x040fe400078ac0ff */
[----:B------:R-:W-:-:S05]  /*4e220*/  LOP3.LUT P6, RZ, R6, 0x200000, RZ, 0xc0, !PT ;  /* 0x0020000006ff7812 */ /* 0x000fca00078cc0ff */
[----:B---3--:R0:W-:Y:S04]  /*4e230*/  @P4 STG.E.U8 desc[UR32][R164.64], R168 ;  /* 0x000000a8a4004986 */ /* 0x0081e8000c101120 */
[----:B0-----:R-:W3:Y:S01]  /*4e240*/  LDL.LU.64 R164, [R1+0x1228] ;  /* 0x0012280001a47983 */ /* 0x001ee20000300a00 */
[----:B------:R-:W-:Y:S02]  /*4e250*/  LOP3.LUT P4, RZ, R2, 0x200000, RZ, 0xc0, !PT ;  /* 0x0020000002ff7812 */ /* 0x000fe4000788c0ff */
[----:B------:R-:W-:-:S11]  /*4e260*/  PRMT R168, R170, 0x7772, RZ ;  /* 0x00007772aaa87816 */ /* 0x000fd600000000ff */
[----:B----4-:R-:W-:Y:S01]  /*4e270*/  @P4 STG.E.U8 desc[UR32][R172.64], R169 ;  /* 0x000000a9ac004986 */ /* 0x010fe2000c101120 */
[----:B------:R-:W-:Y:S02]  /*4e280*/  LOP3.LUT P4, RZ, R2, 0x100000, RZ, 0xc0, !PT ;  /* 0x0010000002ff7812 */ /* 0x000fe4000788c0ff */
[C---:B------:R-:W-:Y:S02]  /*4e290*/  LOP3.LUT P0, RZ, R6.reuse, 0x400000, RZ, 0xc0, !PT ;  /* 0x0040000006ff7812 */ /* 0x040fe4000780c0ff */
[----:B------:R-:W-:Y:S02]  /*4e2a0*/  LOP3.LUT P1, RZ, R6, 0x800000, RZ, 0xc0, !PT ;  /* 0x0080000006ff7812 */ /* 0x000fe4000782c0ff */
[----:B------:R-:W-:Y:S02]  /*4e2b0*/  PRMT R170, R170, 0x7773, RZ ;  /* 0x00007773aaaa7816 */ /* 0x000fe400000000ff */
[----:B------:R-:W-:-:S05]  /*4e2c0*/  LOP3.LUT P2, RZ, R6, 0x1000000, RZ, 0xc0, !PT ;  /* 0x0100000006ff7812 */ /* 0x000fca000784c0ff */
[----:B------:R0:W-:Y:S04]  /*4e2d0*/  @P4 STG.E.U8 desc[UR32][R174.64], R168 ;  /* 0x000000a8ae004986 */ /* 0x0001e8000c101120 */
[----:B------:R-:W-:Y:S01]  /*4e2e0*/  @P5 STG.E.U8 desc[UR32][R176.64], R170 ;  /* 0x000000aab0005986 */ /* 0x000fe2000c101120 */
[C---:B0-----:R-:W-:Y:S02]  /*4e2f0*/  PRMT R168, R171.reuse, 0x7772, RZ ;  /* 0x00007772aba87816 */ /* 0x041fe400000000ff */
[----:B------:R-:W-:-:S03]  /*4e300*/  PRMT R171, R171, 0x7773, RZ ;  /* 0x00007773abab7816 */ /* 0x000fc600000000ff */
[----:B------:R3:W-:Y:S01]  /*4e310*/  @P6 STG.E.U8 desc[UR32][R178.64], R168 ;  /* 0x000000a8b2006986 */ /* 0x0007e2000c101120 */
[----:B------:R-:W-:-:S03]  /*4e320*/  LOP3.LUT P3, RZ, R6, 0x2000000, RZ, 0xc0, !PT ;  /* 0x0200000006ff7812 */ /* 0x000fc6000786c0ff */
[----:B------:R-:W-:Y:S01]  /*4e330*/  @P0 STG.E.U8 desc[UR32][R156.64], R171 ;  /* 0x000000ab9c000986 */ /* 0x000fe2000c101120 */
[----:B---3--:R-:W-:-:S05]  /*4e340*/  PRMT R168, R164, 0x7770, RZ ;  /* 0x00007770a4a87816 */ /* 0x008fca00000000ff */
[----:B--2---:R0:W-:Y:S02]  /*4e350*/  @P1 STG.E.U8 desc[UR32][R162.64], R168 ;  /* 0x000000a8a2001986 */ /* 0x0041e4000c101120 */
[----:B0-----:R-:W-:-:S05]  /*4e360*/  PRMT R168, R164, 0x7771, RZ ;  /* 0x00007771a4a87816 */ /* 0x001fca00000000ff */
[----:B------:R0:W-:Y:S02]  /*4e370*/  @P2 STG.E.U8 desc[UR32][R160.64], R168 ;  /* 0x000000a8a0002986 */ /* 0x0001e4000c101120 */
[----:B0-----:R-:W-:-:S05]  /*4e380*/  PRMT R168, R165, 0x7770, RZ ;  /* 0x00007770a5a87816 */ /* 0x001fca00000000ff */
[----:B------:R0:W-:Y:S04]  /*4e390*/  @P3 STG.E.U8 desc[UR32][R166.64], R168 ;  /* 0x000000a8a6003986 */ /* 0x0001e8000c101120 */
[----:B0-----:R-:W2:Y:S04]  /*4e3a0*/  LDL.LU.64 R166, [R1+0x1220] ;  /* 0x0012200001a67983 */ /* 0x001ea80000300a00 */
[----:B------:R-:W3:Y:S04]  /*4e3b0*/  LDL.LU.64 R160, [R1+0x990] ;  /* 0x0009900001a07983 */ /* 0x000ee80000300a00 */
[----:B------:R-:W4:Y:S04]  /*4e3c0*/  LDL.LU.64 R156, [R1+0x988] ;  /* 0x00098800019c7983 */ /* 0x000f280000300a00 */
[----:B------:R-:W4:Y:S04]  /*4e3d0*/  LDL.LU.64 R170, [R1+0x980] ;  /* 0x0009800001aa7983 */ /* 0x000f280000300a00 */
[----:B------:R-:W4:Y:S04]  /*4e3e0*/  LDL.LU.64 R172, [R1+0x978] ;  /* 0x0009780001ac7983 */ /* 0x000f280000300a00 */
[----:B------:R-:W4:Y:S04]  /*4e3f0*/  LDL.LU.64 R174, [R1+0x970] ;  /* 0x0009700001ae7983 */ /* 0x000f280000300a00 */
[----:B------:R-:W4:Y:S04]  /*4e400*/  LDL.LU.64 R176, [R1+0x968] ;  /* 0x0009680001b07983 */ /* 0x000f280000300a00 */
[----:B------:R-:W4:Y:S01]  /*4e410*/  LDL.LU.64 R178, [R1+0x960] ;  /* 0x0009600001b27983 */ /* 0x000f220000300a00 */
[----:B------:R-:W-:-:S03]  /*4e420*/  LOP3.LUT P0, RZ, R6, 0x4000000, RZ, 0xc0, !PT ;  /* 0x0400000006ff7812 */ /* 0x000fc6000780c0ff */
[----:B------:R-:W4:Y:S01]  /*4e430*/  LDL.LU.64 R162, [R1+0x958] ;  /* 0x0009580001a27983 */ /* 0x000f220000300a00 */
[----:B------:R-:W-:Y:S02]  /*4e440*/  PRMT R168, R165, 0x7771, RZ ;  /* 0x00007771a5a87816 */ /* 0x000fe400000000ff */
        /* <DEDUP_REMOVED lines=15> */
[----:B------:R-:W-:Y:S01]  /*4e540*/  LOP3.LUT P4, RZ, R7, 0x2, RZ, 0xc0, !PT ;  /* 0x0000000207ff7812 */ /* 0x000fe2000788c0ff */
[----:B---3--:R0:W-:Y:S04]  /*4e550*/  @P0 STG.E.U8 desc[UR32][R160.64], R168 ;  /* 0x000000a8a0000986 */ /* 0x0081e8000c101120 */
[----:B0-----:R-:W3:Y:S01]  /*4e560*/  LDL.LU.64 R160, [R1+0x950] ;  /* 0x0009500001a07983 */ /* 0x001ee20000300a00 */
[----:B------:R-:W-:-:S07]  /*4e570*/  LOP3.LUT R2, R2, 0xfffdffff, RZ, 0xc0, !PT ;  /* 0xfffdffff02027812 */ /* 0x000fce00078ec0ff */
[----:B------:R-:W-:Y:S02]  /*4e580*/  @P4 LOP3.LUT R2, R2, 0x20000, RZ, 0xfc, !PT ;  /* 0x0002000002024812 */ /* 0x000fe400078efcff */
[----:B------:R-:W-:Y:S02]  /*4e590*/  LOP3.LUT P4, RZ, R7, 0x1, RZ, 0xc0, !PT ;  /* 0x0000000107ff7812 */ /* 0x000fe4000788c0ff */
[----:B------:R-:W-:Y:S02]  /*4e5a0*/  LOP3.LUT R2, R2, 0xfffbffff, RZ, 0xc0, !PT ;  /* 0xfffbffff02027812 */ /* 0x000fe400078ec0ff */
[C---:B------:R-:W-:Y:S02]  /*4e5b0*/  LOP3.LUT P1, RZ, R6.reuse, 0x8000000, RZ, 0xc0, !PT ;  /* 0x0800000006ff7812 */ /* 0x040fe4000782c0ff */
[----:B------:R-:W-:Y:S02]  /*4e5c0*/  LOP3.LUT P2, RZ, R6, 0x10000000, RZ, 0xc0, !PT ;  /* 0x1000000006ff7812 */ /* 0x000fe4000784c0ff */
[----:B--2---:R-:W-:-:S05]  /*4e5d0*/  PRMT R168, R166, 0x7770, RZ ;  /* 0x00007770a6a87816 */ /* 0x004fca00000000ff */
[----:B------:R-:W-:Y:S02]  /*4e5e0*/  @P4 LOP3.LUT R2, R2, 0x40000, RZ, 0xfc, !PT ;  /* 0x0004000002024812 */ /* 0x000fe400078efcff */
[C---:B------:R-:W-:Y:S02]  /*4e5f0*/  LOP3.LUT P4, RZ, R6.reuse, 0x80000000, RZ, 0xc0, !PT ;  /* 0x8000000006ff7812 */ /* 0x040fe4000788c0ff */
[----:B------:R-:W-:Y:S01]  /*4e600*/  LOP3.LUT P3, RZ, R6, 0x20000000, RZ, 0xc0, !PT ;  /* 0x2000000006ff7812 */ /* 0x000fe2000786c0ff */
[----:B----4-:R0:W-:Y:S01]  /*4e610*/  @P1 STG.E.U8 desc[UR32][R156.64], R168 ;  /* 0x000000a89c001986 */ /* 0x0101e2000c101120 */
[----:B------:R-:W-:Y:S02]  /*4e620*/  LOP3.LUT R2, R2, 0xfff7ffff, RZ, 0xc0, !PT ;  /* 0xfff7ffff02027812 */ /* 0x000fe400078ec0ff */
[----:B0-----:R-:W-:Y:S01]  /*4e630*/  PRMT R168, R166, 0x7771, RZ ;  /* 0x00007771a6a87816 */ /* 0x001fe200000000ff */
[----:B------:R-:W2:Y:S06]  /*4e640*/  LDL.LU.64 R156, [R1+0x1218] ;  /* 0x00121800019c7983 */ /* 0x000eac0000300a00 */
[----:B------:R-:W-:-:S02]  /*4e650*/  @P4 LOP3.LUT R2, R2, 0x80000, RZ, 0xfc, !PT ;  /* 0x0008000002024812 */ /* 0x000fc400078efcff */
[----:B------:R-:W-:Y:S01]  /*4e660*/  LOP3.LUT P4, RZ, R6, 0x40000000, RZ, 0xc0, !PT ;  /* 0x4000000006ff7812 */ /* 0x000fe2000788c0ff */
[----:B------:R0:W-:Y:S02]  /*4e670*/  @P2 STG.E.U8 desc[UR32][R170.64], R168 ;  /* 0x000000a8aa002986 */ /* 0x0001e4000c101120 */
[C---:B0-----:R-:W-:Y:S02]  /*4e680*/  PRMT R168, R167.reuse, 0x7770, RZ ;  /* 0x00007770a7a87816 */ /* 0x041fe400000000ff */
[----:B------:R-:W4:Y:S04]  /*4e690*/  LDL.LU.64 R170, [R1+0x920] ;  /* 0x0009200001aa7983 */ /* 0x000f280000300a00 */
[----:B------:R0:W-:Y:S02]  /*4e6a0*/  @P3 STG.E.U8 desc[UR32][R172.64], R168 ;  /* 0x000000a8ac003986 */ /* 0x0001e4000c101120 */
[----:B0-----:R-:W-:-:S02]  /*4e6b0*/  PRMT R168, R167, 0x7771, RZ ;  /* 0x00007771a7a87816 */ /* 0x001fc400000000ff */
[----:B------:R-:W2:Y:S04]  /*4e6c0*/  LDL.LU.64 R172, [R1+0x918] ;  /* 0x0009180001ac7983 */ /* 0x000ea80000300a00 */
[----:B------:R0:W-:Y:S01]  /*4e6d0*/  @P4 STG.E.U8 desc[UR32][R174.64], R168 ;  /* 0x000000a8ae004986 */ /* 0x0001e2000c101120 */
[----:B------:R-:W-:Y:S02]  /*4e6e0*/  LOP3.LUT P4, RZ, R2, 0x80000, RZ, 0xc0, !PT ;  /* 0x0008000002ff7812 */ /* 0x000fe4000788c0ff */
[----:B0-----:R-:W-:-:S11]  /*4e6f0*/  PRMT R168, R164, 0x7772, RZ ;  /* 0x00007772a4a87816 */ /* 0x001fd600000000ff */
[----:B------:R0:W-:Y:S01]  /*4e700*/  @P4 STG.E.U8 desc[UR32][R176.64], R168 ;  /* 0x000000a8b0004986 */ /* 0x0001e2000c101120 */
[----:B------:R-:W-:Y:S02]  /*4e710*/  LOP3.LUT P4, RZ, R2, 0x40000, RZ, 0xc0, !PT ;  /* 0x0004000002ff7812 */ /* 0x000fe4000788c0ff */
[----:B------:R-:W-:Y:S01]  /*4e720*/  PRMT R164, R164, 0x7773, RZ ;  /* 0x00007773a4a47816 */ /* 0x000fe200000000ff */
[----:B0-----:R-:W4:Y:S10]  /*4e730*/  LDL.LU.64 R168, [R1+0x928] ;  /* 0x0009280001a87983 */ /* 0x001f340000300a00 */
[----:B------:R0:W-:Y:S01]  /*4e740*/  @P4 STG.E.U8 desc[UR32][R178.64], R164 ;  /* 0x000000a4b2004986 */ /* 0x0001e2000c101120 */
[----:B------:R-:W-:-:S03]  /*4e750*/  LOP3.LUT P4, RZ, R2, 0x20000, RZ, 0xc0, !PT ;  /* 0x0002000002ff7812 */ /* 0x000fc6000788c0ff */
[----:B------:R-:W2:Y:S04]  /*4e760*/  LDL.LU.64 R174, [R1+0x910] ;  /* 0x0009100001ae7983 */ /* 0x000ea80000300a00 */
[----:B------:R-:W2:Y:S01]  /*4e770*/  LDL.LU.64 R176, [R1+0x908] ;  /* 0x0009080001b07983 */ /* 0x000ea20000300a00 */
[----:B0-----:R-:W-:-:S03]  /*4e780*/  PRMT R164, R165, 0x7772, RZ ;  /* 0x00007772a5a47816 */ /* 0x001fc600000000ff */
[----:B------:R-:W2:Y:S04]  /*4e790*/  LDL.LU.64 R178, [R1+0x900] ;  /* 0x0009000001b27983 */ /* 0x000ea80000300a00 */
[----:B------:R0:W-:Y:S01]  /*4e7a0*/  @P4 STG.E.U8 desc[UR32][R162.64], R164 ;  /* 0x000000a4a2004986 */ /* 0x0001e2000c101120 */
[C---:B------:R-:W-:Y:S02]  /*4e7b0*/  LOP3.LUT P4, RZ, R2.reuse, 0x10000, RZ, 0xc0, !PT ;  /* 0x0001000002ff7812 */ /* 0x040fe4000788c0ff */
[----:B------:R-:W-:Y:S01]  /*4e7c0*/  PRMT R165, R165, 0x7773, RZ ;  /* 0x00007773a5a57816 */ /* 0x000fe200000000ff */
[----:B0-----:R-:W4:Y:S10]  /*4e7d0*/  LDL.LU.64 R162, [R1+0x1210] ;  /* 0x0012100001a27983 */ /* 0x001f340000300a00 */
[----:B---3--:R0:W-:Y:S04]  /*4e7e0*/  @P4 STG.E.U8 desc[UR32][R160.64], R165 ;  /* 0x000000a5a0004986 */ /* 0x0081e8000c101120 */
[----:B0-----:R-:W3:Y:S01]  /*4e7f0*/  LDL.LU.64 R160, [R1+0x1208] ;  /* 0x0012080001a07983 */ /* 0x001ee20000300a00 */
[----:B------:R-:W-:-:S02]  /*4e800*/  LOP3.LUT P4, RZ, R2, 0x8000, RZ, 0xc0, !PT ;  /* 0x0000800002ff7812 */ /* 0x000fc4000788c0ff */
[----:B------:R-:W-:-:S11]  /*4e810*/  PRMT R164, R166, 0x7772, RZ ;  /* 0x00007772a6a47816 */ /* 0x000fd600000000ff */
[----:B---3--:R0:W-:Y:S04]  /*4e820*/  @P4 STG.E.U8 desc[UR32][R160.64], R164 ;  /* 0x000000a4a0004986 */ /* 0x0081e8000c101120 */
[----:B0-----:R-:W3:Y:S04]  /*4e830*/  LDL.LU.64 R160, [R1+0x1200] ;  /* 0x0012000001a07983 */ /* 0x001ee80000300a00 */
[----:B------:R-:W2:Y:S01]  /*4e840*/  LDL.LU.64 R164, [R1+0x940] ;  /* 0x0009400001a47983 */ /* 0x000ea20000300a00 */
[----:B------:R-:W-:Y:S02]  /*4e850*/  LOP3.LUT P4, RZ, R2, 0x4000, RZ, 0xc0, !PT ;  /* 0x0000400002ff7812 */ /* 0x000fe4000788c0ff */
[----:B------:R-:W-:-:S11]  /*4e860*/  PRMT R166, R166, 0x7773, RZ ;  /* 0x00007773a6a67816 */ /* 0x000fd600000000ff */
[----:B--2---:R0:W-:Y:S01]  /*4e870*/  @P4 STG.E.U8 desc[UR32][R164.64], R166 ;  /* 0x000000a6a4004986 */ /* 0x0041e2000c101120 */
[----:B------:R-:W-:Y:S02]  /*4e880*/  LOP3.LUT P4, RZ, R2, 0x2000, RZ, 0xc0, !PT ;  /* 0x0000200002ff7812 */ /* 0x000fe4000788c0ff */
[----:B0-----:R-:W-:-:S11]  /*4e890*/  PRMT R164, R167, 0x7772, RZ ;  /* 0x00007772a7a47816 */ /* 0x001fd600000000ff */
[----:B----4-:R0:W-:Y:S04]  /*4e8a0*/  @P4 STG.E.U8 desc[UR32][R162.64], R164 ;  /* 0x000000a4a2004986 */ /* 0x0101e8000c101120 */
[----:B0-----:R-:W2:Y:S04]  /*4e8b0*/  LDL.LU.64 R162, [R1+0x11f8] ;  /* 0x0011f80001a27983 */ /* 0x001ea80000300a00 */
[----:B------:R-:W4:Y:S01]  /*4e8c0*/  LDL.LU.64 R164, [R1+0x930] ;  /* 0x0009300001a47983 */ /* 0x000f220000300a00 */
[----:B------:R-:W-:Y:S02]  /*4e8d0*/  LOP3.LUT P4, RZ, R2, 0x1000, RZ, 0xc0, !PT ;  /* 0x0000100002ff7812 */ /* 0x000fe4000788c0ff */
[----:B------:R-:W-:-:S02]  /*4e8e0*/  LOP3.LUT P5, RZ, R7, 0x80, RZ, 0xc0, !PT ;  /* 0x0000008007ff7812 */ /* 0x000fc400078ac0ff */
[----:B------:R-:W-:Y:S02]  /*4e8f0*/  PRMT R167, R167, 0x7773, RZ ;  /* 0x00007773a7a77816 */ /* 0x000fe400000000ff */
[C---:B------:R-:W-:Y:S02]  /*4e900*/  LOP3.LUT P6, RZ, R7.reuse, 0x100, RZ, 0xc0, !PT ;  /* 0x0000010007ff7812 */ /* 0x040fe400078cc0ff */
[C---:B------:R-:W-:Y:S02]  /*4e910*/  LOP3.LUT P0, RZ, R7.reuse, 0x200, RZ, 0xc0, !PT ;  /* 0x0000020007ff7812 */ /* 0x040fe4000780c0ff */
[C---:B------:R-:W-:Y:S02]  /*4e920*/  LOP3.LUT P1, RZ, R7.reuse, 0x400, RZ, 0xc0, !PT ;  /* 0x0000040007ff7812 */ /* 0x040fe4000782c0ff */
[C---:B------:R-:W-:Y:S02]  /*4e930*/  LOP3.LUT P2, RZ, R7.reuse, 0x800, RZ, 0xc0, !PT ;  /* 0x0000080007ff7812 */ /* 0x040fe4000784c0ff */
[----:B------:R-:W-:-:S02]  /*4e940*/  LOP3.LUT P3, RZ, R7, 0x1000, RZ, 0xc0, !PT ;  /* 0x0000100007ff7812 */ /* 0x000fc4000786c0ff */
[----:B------:R-:W-:Y:S01]  /*4e950*/  LOP3.LUT R2, R2, 0xffffffef, RZ, 0xc0, !PT ;  /* 0xffffffef02027812 */ /* 0x000fe200078ec0ff */
[----:B----4-:R3:W-:Y:S02]  /*4e960*/  @P4 STG.E.U8 desc[UR32][R164.64], R167 ;  /* 0x000000a7a4004986 */ /* 0x0107e4000c101120 */
[C---:B---3--:R-:W-:Y:S02]  /*4e970*/  PRMT R164, R160.reuse, 0x7770, RZ ;  /* 0x00007770a0a47816 */ /* 0x048fe400000000ff */
[----:B------:R-:W3:Y:S04]  /*4e980*/  LDL.LU.64 R166, [R1+0x8f8] ;  /* 0x0008f80001a67983 */ /* 0x000ee80000300a00 */
[----:B------:R0:W-:Y:S02]  /*4e990*/  @P5 STG.E.U8 desc[UR32][R168.64], R164 ;  /* 0x000000a4a8005986 */ /* 0x0001e4000c101120 */
[----:B0-----:R-:W-:-:S02]  /*4e9a0*/  PRMT R164, R160, 0x7771, RZ ;  /* 0x00007771a0a47816 */ /* 0x001fc400000000ff */
[----:B------:R-:W4:Y:S04]  /*4e9b0*/  LDL.LU.64 R168, [R1+0x8f0] ;  /* 0x0008f00001a87983 */ /* 0x000f280000300a00 */
[----:B------:R0:W-:Y:S02]  /*4e9c0*/  @P6 STG.E.U8 desc[UR32][R170.64], R164 ;  /* 0x000000a4aa006986 */ /* 0x0001e4000c101120 */
[C---:B0-----:R-:W-:Y:S02]  /*4e9d0*/  PRMT R164, R161.reuse, 0x7770, RZ ;  /* 0x00007770a1a47816 */ /* 0x041fe400000000ff */
[----:B------:R-:W4:Y:S04]  /*4e9e0*/  LDL.LU.64 R170, [R1+0x8e8] ;  /* 0x0008e80001aa7983 */ /* 0x000f280000300a00 */
[----:B------:R0:W-:Y:S02]  /*4e9f0*/  @P0 STG.E.U8 desc[UR32][R172.64], R164 ;  /* 0x000000a4ac000986 */ /* 0x0001e4000c101120 */
[----:B0-----:R-:W-:-:S02]  /*4ea00*/  PRMT R164, R161, 0x7771, RZ ;  /* 0x00007771a1a47816 */ /* 0x001fc400000000ff */
[----:B------:R-:W4:Y:S04]  /*4ea10*/  LDL.LU.64 R172, [R1+0x8e0] ;  /* 0x0008e00001ac7983 */ /* 0x000f280000300a00 */
[----:B------:R0:W-:Y:S04]  /*4ea20*/  @P1 STG.E.U8 desc[UR32][R174.64], R164 ;  /* 0x000000a4ae001986 */ /* 0x0001e8000c101120 */
[----:B0-----:R-:W4:Y:S01]  /*4ea30*/  LDL.LU.64 R174, [R1+0x8d8] ;  /* 0x0008d80001ae7983 */ /* 0x001f220000300a00 */
[----:B--2---:R-:W-:-:S05]  /*4ea40*/  PRMT R164, R162, 0x7770, RZ ;  /* 0x00007770a2a47816 */ /* 0x004fca00000000ff */
[----:B------:R0:W-:Y:S04]  /*4ea50*/  @P2 STG.E.U8 desc[UR32][R176.64], R164 ;  /* 0x000000a4b0002986 */ /* 0x0001e8000c101120 */
[----:B0-----:R-:W2:Y:S01]  /*4ea60*/  LDL.LU.64 R176, [R1+0x8d0] ;  /* 0x0008d00001b07983 */ /* 0x001ea20000300a00 */
[----:B------:R-:W-:-:S05]  /*4ea70*/  PRMT R164, R162, 0x7771, RZ ;  /* 0x00007771a2a47816 */ /* 0x000fca00000000ff */
[----:B------:R0:W-:Y:S04]  /*4ea80*/  @P3 STG.E.U8 desc[UR32][R178.64], R164 ;  /* 0x000000a4b2003986 */ /* 0x0001e8000c101120 */
[----:B0-----:R-:W2:Y:S01]  /*4ea90*/  LDL.LU.64 R178, [R1+0x8c8] ;  /* 0x0008c80001b27983 */ /* 0x001ea20000300a00 */
[----:B------:R-:W-:-:S13]  /*4eaa0*/  LOP3.LUT P4, RZ, R7, 0x2000000, RZ, 0xc0, !PT ;  /* 0x0200000007ff7812 */ /* 0x000fda000788c0ff */
        /* <DEDUP_REMOVED lines=17> */
[C---:B------:R-:W-:Y:S02]  /*4ebc0*/  LOP3.LUT P0, RZ, R7.reuse, 0x2000, RZ, 0xc0, !PT ;  /* 0x0000200007ff7812 */ /* 0x040fe4000780c0ff */
[----:B------:R-:W-:Y:S02]  /*4ebd0*/  LOP3.LUT R2, R2, 0xfffffbff, RZ, 0xc0, !PT ;  /* 0xfffffbff02027812 */ /* 0x000fe400078ec0ff */
[----:B------:R-:W-:Y:S02]  /*4ebe0*/  LOP3.LUT P1, RZ, R7, 0x4000, RZ, 0xc0, !PT ;  /* 0x0000400007ff7812 */ /* 0x000fe4000782c0ff */
[----:B------:R-:W-:-:S05]  /*4ebf0*/  PRMT R164, R163, 0x7770, RZ ;  /* 0x00007770a3a47816 */ /* 0x000fca00000000ff */
[----:B------:R-:W-:Y:S02]  /*4ec00*/  @P4 LOP3.LUT R2, R2, 0x400, RZ, 0xfc, !PT ;  /* 0x0000040002024812 */ /* 0x000fe400078efcff */
[C---:B------:R-:W-:Y:S02]  /*4ec10*/  LOP3.LUT P4, RZ, R7.reuse, 0x40000, RZ, 0xc0, !PT ;  /* 0x0004000007ff7812 */ /* 0x040fe4000788c0ff */
[C---:B------:R-:W-:Y:S02]  /*4ec20*/  LOP3.LUT P2, RZ, R7.reuse, 0x8000, RZ, 0xc0, !PT ;  /* 0x0000800007ff7812 */ /* 0x040fe4000784c0ff */
[----:B------:R-:W-:Y:S02]  /*4ec30*/  LOP3.LUT P3, RZ, R7, 0x10000, RZ, 0xc0, !PT ;  /* 0x0001000007ff7812 */ /* 0x000fe4000786c0ff */
[----:B------:R-:W-:-:S07]  /*4ec40*/  LOP3.LUT R2, R2, 0xfffff7ff, RZ, 0xc0, !PT ;  /* 0xfffff7ff02027812 */ /* 0x000fce00078ec0ff */
[----:B------:R-:W-:Y:S02]  /*4ec50*/  @P4 LOP3.LUT R2, R2, 0x800, RZ, 0xfc, !PT ;  /* 0x0000080002024812 */ /* 0x000fe400078efcff */
[----:B------:R-:W-:Y:S01]  /*4ec60*/  LOP3.LUT P4, RZ, R7, 0x20000, RZ, 0xc0, !PT ;  /* 0x0002000007ff7812 */ /* 0x000fe2000788c0ff */
[----:B---3--:R0:W-:Y:S02]  /*4ec70*/  @P0 STG.E.U8 desc[UR32][R166.64], R164 ;  /* 0x000000a4a6000986 */ /* 0x0081e4000c101120 */
[----:B0-----:R-:W-:-:S05]  /*4ec80*/  PRMT R164, R163, 0x7771, RZ ;  /* 0x00007771a3a47816 */ /* 0x001fca00000000ff */
[----:B----4-:R0:W-:Y:S02]  /*4ec90*/  @P1 STG.E.U8 desc[UR32][R168.64], R164 ;  /* 0x000000a4a8001986 */ /* 0x0101e4000c101120 */
[C---:B0-----:R-:W-:Y:S02]  /*4eca0*/  PRMT R164, R160.reuse, 0x7772, RZ ;  /* 0x00007772a0a47816 */ /* 0x041fe400000000ff */
[----:B------:R-:W-:-:S03]  /*4ecb0*/  PRMT R160, R160, 0x7773, RZ ;  /* 0x00007773a0a07816 */ /* 0x000fc600000000ff */
[----:B------:R0:W-:Y:S04]  /*4ecc0*/  @P2 STG.E.U8 desc[UR32][R170.64], R164 ;  /* 0x000000a4aa002986 */ /* 0x0001e8000c101120 */
[----:B0-----:R-:W3:Y:S04]  /*4ecd0*/  LDL.LU.64 R164, [R1+0x8a8] ;  /* 0x0008a80001a47983 */ /* 0x001ee80000300a00 */
[----:B------:R-:W4:Y:S04]  /*4ece0*/  LDL.LU.64 R166, [R1+0x8a0] ;  /* 0x0008a00001a67983 */ /* 0x000f280000300a00 */
[----:B------:R0:W-:Y:S04]  /*4ecf0*/  @P3 STG.E.U8 desc[UR32][R172.64], R160 ;  /* 0x000000a0ac003986 */ /* 0x0001e8000c101120 */
[----:B------:R-:W4:Y:S04]  /*4ed00*/  LDL.LU.64 R168, [R1+0x890] ;  /* 0x0008900001a87983 */ /* 0x000f280000300a00 */
[----:B------:R-:W4:Y:S01]  /*4ed10*/  LDL.LU.64 R170, [R1+0x888] ;  /* 0x0008880001aa7983 */ /* 0x000f220000300a00 */
[----:B0-----:R-:W-:-:S03]  /*4ed20*/  PRMT R160, R161, 0x7772, RZ ;  /* 0x00007772a1a07816 */ /* 0x001fc600000000ff */
[----:B------:R-:W4:Y:S04]  /*4ed30*/  LDL.LU.64 R172, [R1+0x880] ;  /* 0x0008800001ac7983 */ /* 0x000f280000300a00 */
[----:B------:R0:W-:Y:S01]  /*4ed40*/  @P4 STG.E.U8 desc[UR32][R174.64], R160 ;  /* 0x000000a0ae004986 */ /* 0x0001e2000c101120 */
[----:B------:R-:W-:Y:S02]  /*4ed50*/  LOP3.LUT P4, RZ, R2, 0x800, RZ, 0xc0, !PT ;  /* 0x0000080002ff7812 */ /* 0x000fe4000788c0ff */
[----:B------:R-:W-:Y:S02]  /*4ed60*/  PRMT R161, R161, 0x7773, RZ ;  /* 0x00007773a1a17816 */ /* 0x000fe400000000ff */
[----:B0-----:R-:W-:Y:S01]  /*4ed70*/  PRMT R160, R162, 0x7772, RZ ;  /* 0x00007772a2a07816 */ /* 0x001fe200000000ff */
[----:B------:R-:W4:Y:S08]  /*4ed80*/  LDL.LU.64 R174, [R1+0x878] ;  /* 0x0008780001ae7983 */ /* 0x000f300000300a00 */
[----:B--2---:R0:W-:Y:S01]  /*4ed90*/  @P4 STG.E.U8 desc[UR32][R176.64], R161 ;  /* 0x000000a1b0004986 */ /* 0x0041e2000c101120 */
[----:B------:R-:W-:-:S03]  /*4eda0*/  LOP3.LUT P4, RZ, R2, 0x400, RZ, 0xc0, !PT ;  /* 0x0000040002ff7812 */ /* 0x000fc6000788c0ff */
[----:B0-----:R-:W2:Y:S10]  /*4edb0*/  LDL.LU.64 R176, [R1+0x870] ;  /* 0x0008700001b07983 */ /* 0x001eb40000300a00 */
[----:B------:R0:W-:Y:S04]  /*4edc0*/  @P4 STG.E.U8 desc[UR32][R178.64], R160 ;  /* 0x000000a0b2004986 */ /* 0x0001e8000c101120 */
[----:B0-----:R-:W3:Y:S01]  /*4edd0*/  LDL.LU.64 R160, [R1+0x8c0] ;  /* 0x0008c00001a07983 */ /* 0x001ee20000300a00 */
[----:B------:R-:W-:-:S02]  /*4ede0*/  LOP3.LUT P4, RZ, R2, 0x200, RZ, 0xc0, !PT ;  /* 0x0000020002ff7812 */ /* 0x000fc4000788c0ff */
[----:B------:R-:W-:Y:S01]  /*4edf0*/  PRMT R162, R162, 0x7773, RZ ;  /* 0x00007773a2a27816 */ /* 0x000fe200000000ff */
[----:B------:R-:W2:Y:S10]  /*4ee00*/  LDL.LU.64 R178, [R1+0x868] ;  /* 0x0008680001b27983 */ /* 0x000eb40000300a00 */
[----:B---3--:R0:W-:Y:S01]  /*4ee10*/  @P4 STG.E.U8 desc[UR32][R160.64], R162 ;  /* 0x000000a2a0004986 */ /* 0x0081e2000c101120 */
[----:B------:R-:W-:-:S02]  /*4ee20*/  LOP3.LUT P4, RZ, R2, 0x100, RZ, 0xc0, !PT ;  /* 0x0000010002ff7812 */ /* 0x000fc4000788c0ff */
[----:B0-----:R-:W-:-:S11]  /*4ee30*/  PRMT R160, R163, 0x7772, RZ ;  /* 0x00007772a3a07816 */ /* 0x001fd600000000ff */
[----:B------:R0:W-:Y:S04]  /*4ee40*/  @P4 STG.E.U8 desc[UR32][R156.64], R160 ;  /* 0x000000a09c004986 */ /* 0x0001e8000c101120 */
[----:B0-----:R-:W3:Y:S01]  /*4ee50*/  LDL.LU.64 R156, [R1+0x11f0] ;  /* 0x0011f000019c7983 */ /* 0x001ee20000300a00 */
[----:B------:R-:W-:Y:S02]  /*4ee60*/  LOP3.LUT P4, RZ, R2, 0x80, RZ, 0xc0, !PT ;  /* 0x0000008002ff7812 */ /* 0x000fe4000788c0ff */
[----:B------:R-:W-:-:S11]  /*4ee70*/  PRMT R163, R163, 0x7773, RZ ;  /* 0x00007773a3a37816 */ /* 0x000fd600000000ff */
[----:B------:R0:W-:Y:S04]  /*4ee80*/  @P4 STG.E.U8 desc[UR32][R158.64], R163 ;  /* 0x000000a39e004986 */ /* 0x0001e8000c101120 */
[----:B0-----:R-:W2:Y:S01]  /*4ee90*/  LDL.LU.64 R158, [R1+0x11e8] ;  /* 0x0011e800019e7983 */ /* 0x001ea20000300a00 */
[----:B------:R-:W-:Y:S02]  /*4eea0*/  LOP3.LUT P4, RZ, R2, 0x40, RZ, 0xc0, !PT ;  /* 0x0000004002ff7812 */ /* 0x000fe4000788c0ff */
[C---:B------:R-:W-:Y:S02]  /*4eeb0*/  LOP3.LUT P5, RZ, R7.reuse, 0x4000000, RZ, 0xc0, !PT ;  /* 0x0400000007ff7812 */ /* 0x040fe400078ac0ff */
[C---:B------:R-:W-:Y:S02]  /*4eec0*/  LOP3.LUT P6, RZ, R7.reuse, 0x8000000, RZ, 0xc0, !PT ;  /* 0x0800000007ff7812 */ /* 0x040fe400078cc0ff */
[----:B------:R-:W-:-:S02]  /*4eed0*/  LOP3.LUT P0, RZ, R7, 0x10000000, RZ, 0xc0, !PT ;  /* 0x1000000007ff7812 */ /* 0x000fc4000780c0ff */
[----:B------:R-:W-:Y:S02]  /*4eee0*/  LOP3.LUT P1, RZ, R7, 0x20000000, RZ, 0xc0, !PT ;  /* 0x2000000007ff7812 */ /* 0x000fe4000782c0ff */
[----:B---3--:R-:W-:-:S05]  /*4eef0*/  PRMT R160, R156, 0x7770, RZ ;  /* 0x000077709ca07816 */ /* 0x008fca00000000ff */
[----:B------:R0:W-:Y:S01]  /*4ef00*/  @P4 STG.E.U8 desc[UR32][R164.64], R160 ;  /* 0x000000a0a4004986 */ /* 0x0001e2000c101120 */
[----:B------:R-:W-:Y:S02]  /*4ef10*/  LOP3.LUT P4, RZ, R2, 0x20, RZ, 0xc0, !PT ;  /* 0x0000002002ff7812 */ /* 0x000fe4000788c0ff */
[----:B0-----:R-:W-:-:S11]  /*4ef20*/  PRMT R160, R156, 0x7771, RZ ;  /* 0x000077719ca07816 */ /* 0x001fd600000000ff */
[----:B----4-:R0:W-:Y:S01]  /*4ef30*/  @P4 STG.E.U8 desc[UR32][R166.64], R160 ;  /* 0x000000a0a6004986 */ /* 0x0101e2000c101120 */
[----:B------:R-:W-:Y:S02]  /*4ef40*/  LOP3.LUT P4, RZ, R2, 0x10, RZ, 0xc0, !PT ;  /* 0x0000001002ff7812 */ /* 0x000fe4000788c0ff */
[----:B0-----:R-:W-:-:S11]  /*4ef50*/  PRMT R160, R157, 0x7770, RZ ;  /* 0x000077709da07816 */ /* 0x001fd600000000ff */
[----:B------:R0:W-:Y:S04]  /*4ef60*/  @P4 STG.E.U8 desc[UR32][R8.64], R160 ;  /* 0x000000a008004986 */ /* 0x0001e8000c101120 */
[----:B0-----:R-:W3:Y:S01]  /*4ef70*/  LDL.LU.64 R8, [R1+0x11e0] ;  /* 0x0011e00001087983 */ /* 0x001ee20000300a00 */
[----:B------:R-:W-:-:S05]  /*4ef80*/  PRMT R160, R157, 0x7771, RZ ;  /* 0x000077719da07816 */ /* 0x000fca00000000ff */
[----:B------:R2:W-:Y:S02]  /*4ef90*/  @P5 STG.E.U8 desc[UR32][R168.64], R160 ;  /* 0x000000a0a8005986 */ /* 0x0005e4000c101120 */
[C---:B--2---:R-:W-:Y:S02]  /*4efa0*/  PRMT R160, R158.reuse, 0x7770, RZ ;  /* 0x000077709ea07816 */ /* 0x044fe400000000ff */
[----:B------:R-:W2:Y:S04]  /*4efb0*/  LDL.LU.64 R168, [R1+0x860] ;  /* 0x0008600001a87983 */ /* 0x000ea80000300a00 */
[----:B------:R0:W-:Y:S02]  /*4efc0*/  @P6 STG.E.U8 desc[UR32][R170.64], R160 ;  /* 0x000000a0aa006986 */ /* 0x0001e4000c101120 */
[----:B0-----:R-:W-:-:S02]  /*4efd0*/  PRMT R160, R158, 0x7771, RZ ;  /* 0x000077719ea07816 */ /* 0x001fc400000000ff */
[----:B------:R-:W4:Y:S04]  /*4efe0*/  LDL.LU.64 R170, [R1+0x858] ;  /* 0x0008580001aa7983 */ /* 0x000f280000300a00 */
[----:B------:R0:W-:Y:S02]  /*4eff0*/  @P0 STG.E.U8 desc[UR32][R172.64], R160 ;  /* 0x000000a0ac000986 */ /* 0x0001e4000c101120 */
[----:B0-----:R-:W-:Y:S02]  /*4f000*/  PRMT R160, R159, 0x7770, RZ ;  /* 0x000077709fa07816 */ /* 0x001fe400000000ff */
[----:B------:R-:W4:Y:S04]  /*4f010*/  LDL.LU.64 R172, [R1+0x850] ;  /* 0x0008500001ac7983 */ /* 0x000f280000300a00 */
[----:B------:R0:W-:Y:S04]  /*4f020*/  @P1 STG.E.U8 desc[UR32][R174.64], R160 ;  /* 0x000000a0ae001986 */ /* 0x0001e8000c101120 */
[----:B0-----:R-:W4:Y:S01]  /*4f030*/  LDL.LU.64 R174, [R1+0x848] ;  /* 0x0008480001ae7983 */ /* 0x001f220000300a00 */
[----:B------:R-:W-:-:S02]  /*4f040*/  LOP3.LUT R6, R6, 0xefffffff, RZ, 0xc0, !PT ;  /* 0xefffffff06067812 */ /* 0x000fc400078ec0ff */
[----:B------:R-:W-:Y:S02]  /*4f050*/  LOP3.LUT R2, R2, 0xfffffffe, RZ, 0xc0, !PT ;  /* 0xfffffffe02027812 */ /* 0x000fe400078ec0ff */
[----:B------:R-:W-:Y:S02]  /*4f060*/  LOP3.LUT P2, RZ, R7, 0x40000000, RZ, 0xc0, !PT ;  /* 0x4000000007ff7812 */ /* 0x000fe4000784c0ff */
[----:B------:R-:W-:Y:S02]  /*4f070*/  PRMT R160, R159, 0x7771, RZ ;  /* 0x000077719fa07816 */ /* 0x000fe400000000ff */
[----:B------:R-:W-:-:S09]  /*4f080*/  LOP3.LUT P3, RZ, R7, 0x80000000, RZ, 0xc0, !PT ;  /* 0x8000000007ff7812 */ /* 0x000fd2000786c0ff */
[----:B------:R0:W-:Y:S04]  /*4f090*/  @P2 STG.E.U8 desc[UR32][R176.64], R160 ;  /* 0x000000a0b0002986 */ /* 0x0001e8000c101120 */
[----:B0-----:R-:W4:Y:S01]  /*4f0a0*/  LDL.LU.64 R176, [R1+0x838] ;  /* 0x0008380001b07983 */ /* 0x001f220000300a00 */
[----:B------:R-:W-:-:S05]  /*4f0b0*/  PRMT R160, R156, 0x7772, RZ ;  /* 0x000077729ca07816 */ /* 0x000fca00000000ff */
[----:B------:R0:W-:Y:S04]  /*4f0c0*/  @P3 STG.E.U8 desc[UR32][R178.64], R160 ;  /* 0x000000a0b2003986 */ /* 0x0001e8000c101120 */
[----:B0-----:R-:W4:Y:S01]  /*4f0d0*/  LDL.LU.64 R178, [R1+0x830] ;  /* 0x0008300001b27983 */ /* 0x001f220000300a00 */
[----:B------:R-:W-:-:S03]  /*4f0e0*/  PRMT R156, R156, 0x7773, RZ ;  /* 0x000077739c9c7816 */ /* 0x000fc600000000ff */
[----:B------:R-:W4:Y:S04]  /*4f0f0*/  LDL.LU.64 R160, [R1+0x818] ;  /* 0x0008180001a07983 */ /* 0x000f280000300a00 */
[----:B------:R-:W4:Y:S04]  /*4f100*/  LDL.LU.64 R162, [R1+0x810] ;  /* 0x0008100001a27983 */ /* 0x000f280000300a00 */
[----:B------:R-:W4:Y:S04]  /*4f110*/  LDL.LU.64 R164, [R1+0x808] ;  /* 0x0008080001a47983 */ /* 0x000f280000300a00 */
[----:B------:R-:W4:Y:S01]  /*4f120*/  LDL.LU.64 R166, [R1+0x800] ;  /* 0x0008000001a67983 */ /* 0x000f220000300a00 */
[----:B---3--:R-:W-:-:S13]  /*4f130*/  LOP3.LUT P4, RZ, R8, 0x1000, RZ, 0xc0, !PT ;  /* 0x0000100008ff7812 */ /* 0x008fda000788c0ff */
        /* <DEDUP_REMOVED lines=10> */
[----:B------:R-:W-:-:S13]  /*4f1e0*/  LOP3.LUT P4, RZ, R8, 0x100, RZ, 0xc0, !PT ;  /* 0x0000010008ff7812 */ /* 0x000fda000788c0ff */
        /* <DEDUP_REMOVED lines=8> */
[C---:B------:R-:W-:Y:S02]  /*4f270*/  LOP3.LUT P4, RZ, R8.reuse, 0x20, RZ, 0xc0, !PT ;  /* 0x0000002008ff7812 */ /* 0x040fe4000788c0ff */
[----:B------:R-:W-:Y:S02]  /*4f280*/  LOP3.LUT P1, RZ, R8, 0x2, RZ, 0xc0, !PT ;  /* 0x0000000208ff7812 */ /* 0x000fe4000782c0ff */
[----:B------:R-:W-:Y:S02]  /*4f290*/  LOP3.LUT R2, R2, 0xfffffff7, RZ, 0xc0, !PT ;  /* 0xfffffff702027812 */ /* 0x000fe400078ec0ff */
[C---:B------:R-:W-:Y:S01]  /*4f2a0*/  LOP3.LUT P2, RZ, R8.reuse, 0x4, RZ, 0xc0, !PT ;  /* 0x0000000408ff7812 */ /* 0x040fe2000784c0ff */
[----:B--2---:R0:W-:Y:S01]  /*4f2b0*/  @P0 STG.E.U8 desc[UR32][R168.64], R156 ;  /* 0x0000009ca8000986 */ /* 0x0041e2000c101120 */
[----:B------:R-:W-:-:S05]  /*4f2c0*/  LOP3.LUT P3, RZ, R8, 0x8, RZ, 0xc0, !PT ;  /* 0x0000000808ff7812 */ /* 0x000fca000786c0ff */
[----:B------:R-:W-:Y:S02]  /*4f2d0*/  @P4 LOP3.LUT R2, R2, 0x8, RZ, 0xfc, !PT ;  /* 0x0000000802024812 */ /* 0x000fe400078efcff */
[----:B------:R-:W-:Y:S02]  /*4f2e0*/  LOP3.LUT P4, RZ, R8, 0x10, RZ, 0xc0, !PT ;  /* 0x0000001008ff7812 */ /* 0x000fe4000788c0ff */
[C---:B0-----:R-:W-:Y:S02]  /*4f2f0*/  PRMT R156, R157.reuse, 0x7772, RZ ;  /* 0x000077729d9c7816 */ /* 0x041fe400000000ff */
[----:B------:R-:W-:-:S03]  /*4f300*/  PRMT R157, R157, 0x7773, RZ ;  /* 0x000077739d9d7816 */ /* 0x000fc600000000ff */
[----:B----4-:R0:W-:Y:S04]  /*4f310*/  @P1 STG.E.U8 desc[UR32][R170.64], R156 ;  /* 0x0000009caa001986 */ /* 0x0101e8000c101120 */
[----:B------:R-:W-:Y:S01]  /*4f320*/  @P2 STG.E.U8 desc[UR32][R172.64], R157 ;  /* 0x0000009dac002986 */ /* 0x000fe2000c101120 */
[C---:B0-----:R-:W-:Y:S02]  /*4f330*/  PRMT R156, R158.reuse, 0x7772, RZ ;  /* 0x000077729e9c7816 */ /* 0x041fe400000000ff */
[----:B------:R-:W-:-:S03]  /*4f340*/  PRMT R158, R158, 0x7773, RZ ;  /* 0x000077739e9e7816 */ /* 0x000fc600000000ff */
[----:B------:R-:W-:Y:S04]  /*4f350*/  @P3 STG.E.U8 desc[UR32][R174.64], R156 ;  /* 0x0000009cae003986 */ /* 0x000fe8000c101120 */
[----:B------:R0:W-:Y:S04]  /*4f360*/  @P4 STG.E.U8 desc[UR32][R152.64], R158 ;  /* 0x0000009e98004986 */ /* 0x0001e8000c101120 */
[----:B0-----:R-:W2:Y:S01]  /*4f370*/  LDL.LU.64 R152, [R1+0x11d8] ;  /* 0x0011d80001987983 */ /* 0x001ea20000300a00 */
[----:B------:R-:W-:Y:S02]  /*4f380*/  LOP3.LUT P4, RZ, R2, 0x8, RZ, 0xc0, !PT ;  /* 0x0000000802ff7812 */ /* 0x000fe4000788c0ff */
[C---:B------:R-:W-:Y:S01]  /*4f390*/  PRMT R156, R159.reuse, 0x7772, RZ ;  /* 0x000077729f9c7816 */ /* 0x040fe200000000ff */
[----:B------:R-:W3:Y:S01]  /*4f3a0*/  LDL.LU.64 R168, [R1+0x7f8] ;  /* 0x0007f80001a87983 */ /* 0x000ee20000300a00 */
[----:B------:R-:W-:-:S03]  /*4f3b0*/  PRMT R159, R159, 0x7773, RZ ;  /* 0x000077739f9f7816 */ /* 0x000fc600000000ff */
[----:B------:R-:W4:Y:S04]  /*4f3c0*/  LDL.LU.64 R170, [R1+0x7f0] ;  /* 0x0007f00001aa7983 */ /* 0x000f280000300a00 */
[----:B------:R-:W4:Y:S04]  /*4f3d0*/  LDL.LU.64 R172, [R1+0x7e8] ;  /* 0x0007e80001ac7983 */ /* 0x000f280000300a00 */
[----:B------:R0:W-:Y:S01]  /*4f3e0*/  @P4 STG.E.U8 desc[UR32][R176.64], R156 ;  /* 0x0000009cb0004986 */ /* 0x0001e2000c101120 */
[----:B------:R-:W-:-:S03]  /*4f3f0*/  LOP3.LUT P4, RZ, R2, 0x4, RZ, 0xc0, !PT ;  /* 0x0000000402ff7812 */ /* 0x000fc6000788c0ff */
[----:B------:R-:W4:Y:S04]  /*4f400*/  LDL.LU.64 R174, [R1+0x7e0] ;  /* 0x0007e00001ae7983 */ /* 0x000f280000300a00 */
[----:B0-----:R-:W4:Y:S06]  /*4f410*/  LDL.LU.64 R176, [R1+0x7d8] ;  /* 0x0007d80001b07983 */ /* 0x001f2c0000300a00 */
[----:B------:R0:W-:Y:S04]  /*4f420*/  @P4 STG.E.U8 desc[UR32][R178.64], R159 ;  /* 0x0000009fb2004986 */ /* 0x0001e8000c101120 */
[----:B0-----:R-:W3:Y:S01]  /*4f430*/  LDL.LU.64 R158, [R1+0x820] ;  /* 0x00082000019e7983 */ /* 0x001ee20000300a00 */
[----:B------:R-:W-:-:S03]  /*4f440*/  LOP3.LUT P4, RZ, R2, 0x2, RZ, 0xc0, !PT ;  /* 0x0000000202ff7812 */ /* 0x000fc6000788c0ff */
[----:B------:R-:W4:Y:S01]  /*4f450*/  LDL.LU.64 R178, [R1+0x7d0] ;  /* 0x0007d00001b27983 */ /* 0x000f220000300a00 */
[----:B--2---:R-:W-:-:S09]  /*4f460*/  PRMT R156, R152, 0x7770, RZ ;  /* 0x00007770989c7816 */ /* 0x004fd200000000ff */
[----:B------:R0:W-:Y:S04]  /*4f470*/  @P4 STG.E.U8 desc[UR32][R154.64], R156 ;  /* 0x0000009c9a004986 */ /* 0x0001e8000c101120 */
[----:B0-----:R-:W2:Y:S01]  /*4f480*/  LDL.LU.64 R154, [R1+0x11d0] ;  /* 0x0011d000019a7983 */ /* 0x001ea20000300a00 */
[----:B------:R-:W-:Y:S02]  /*4f490*/  LOP3.LUT P4, RZ, R2, 0x1, RZ, 0xc0, !PT ;  /* 0x0000000102ff7812 */ /* 0x000fe4000788c0ff */
[----:B------:R-:W-:-:S11]  /*4f4a0*/  PRMT R2, R152, 0x7771, RZ ;  /* 0x0000777198027816 */ /* 0x000fd600000000ff */
[----:B---3--:R0:W-:Y:S01]  /*4f4b0*/  @P4 STG.E.U8 desc[UR32][R158.64], R2 ;  /* 0x000000029e004986 */ /* 0x0081e2000c101120 */
[----:B------:R-:W-:Y:S02]  /*4f4c0*/  LOP3.LUT P4, RZ, R6, 0x80000000, RZ, 0xc0, !PT ;  /* 0x8000000006ff7812 */ /* 0x000fe4000788c0ff */
[----:B0-----:R-:W-:-:S11]  /*4f4d0*/  PRMT R2, R153, 0x7770, RZ ;  /* 0x0000777099027816 */ /* 0x001fd600000000ff */
[----:B------:R0:W-:Y:S01]  /*4f4e0*/  @P4 STG.E.U8 desc[UR32][R160.64], R2 ;  /* 0x00000002a0004986 */ /* 0x0001e2000c101120 */
[----:B------:R-:W-:Y:S02]  /*4f4f0*/  LOP3.LUT P4, RZ, R6, 0x40000000, RZ, 0xc0, !PT ;  /* 0x4000000006ff7812 */ /* 0x000fe4000788c0ff */
[----:B0-----:R-:W-:-:S11]  /*4f500*/  PRMT R2, R153, 0x7771, RZ ;  /* 0x0000777199027816 */ /* 0x001fd600000000ff */
[----:B------:R2:W-:Y:S01]  /*4f510*/  @P4 STG.E.U8 desc[UR32][R162.64], R2 ;  /* 0x00000002a2004986 */ /* 0x0005e2000c101120 */
[----:B------:R-:W-:Y:S02]  /*4f520*/  LOP3.LUT P4, RZ, R6, 0x20000000, RZ, 0xc0, !PT ;  /* 0x2000000006ff7812 */ /* 0x000fe4000788c0ff */
[C---:B------:R-:W-:Y:S02]  /*4f530*/  LOP3.LUT P5, RZ, R8.reuse, 0x2000, RZ, 0xc0, !PT ;  /* 0x0000200008ff7812 */ /* 0x040fe400078ac0ff */
[C---:B------:R-:W-:Y:S02]  /*4f540*/  LOP3.LUT P6, RZ, R8.reuse, 0x4000, RZ, 0xc0, !PT ;  /* 0x0000400008ff7812 */ /* 0x040fe400078cc0ff */
[----:B------:R-:W-:Y:S02]  /*4f550*/  LOP3.LUT P0, RZ, R8, 0x8000, RZ, 0xc0, !PT ;  /* 0x0000800008ff7812 */ /* 0x000fe4000780c0ff */
[----:B--2---:R-:W-:-:S05]  /*4f560*/  PRMT R2, R154, 0x7770, RZ ;  /* 0x000077709a027816 */ /* 0x004fca00000000ff */
[----:B------:R0:W-:Y:S01]  /*4f570*/  @P4 STG.E.U8 desc[UR32][R164.64], R2 ;  /* 0x00000002a4004986 */ /* 0x0001e2000c101120 */
[----:B------:R-:W-:Y:S02]  /*4f580*/  LOP3.LUT P4, RZ, R6, 0x10000000, RZ, 0xc0, !PT ;  /* 0x1000000006ff7812 */ /* 0x000fe4000788c0ff */
[----:B0-----:R-:W-:-:S11]  /*4f590*/  PRMT R2, R154, 0x7771, RZ ;  /* 0x000077719a027816 */ /* 0x001fd600000000ff */
[----:B------:R0:W-:Y:S02]  /*4f5a0*/  @P4 STG.E.U8 desc[UR32][R166.64], R2 ;  /* 0x00000002a6004986 */ /* 0x0001e4000c101120 */
[----:B0-----:R-:W-:-:S05]  /*4f5b0*/  PRMT R2, R155, 0x7770, RZ ;  /* 0x000077709b027816 */ /* 0x001fca00000000ff */
[----:B------:R0:W-:Y:S02]  /*4f5c0*/  @P5 STG.E.U8 desc[UR32][R168.64], R2 ;  /* 0x00000002a8005986 */ /* 0x0001e4000c101120 */
[----:B0-----:R-:W-:-:S05]  /*4f5d0*/  PRMT R2, R155, 0x7771, RZ ;  /* 0x000077719b027816 */ /* 0x001fca00000000ff */
[----:B----4-:R0:W-:Y:S02]  /*4f5e0*/  @P6 STG.E.U8 desc[UR32][R170.64], R2 ;  /* 0x00000002aa006986 */ /* 0x0101e4000c101120 */
[----:B0-----:R-:W-:-:S05]  /*4f5f0*/  PRMT R2, R152, 0x7772, RZ ;  /* 0x0000777298027816 */ /* 0x001fca00000000ff */
[----:B------:R0:W-:Y:S04]  /*4f600*/  @P0 STG.E.U8 desc[UR32][R172.64], R2 ;  /* 0x00000002ac000986 */ /* 0x0001e8000c101120 */
[----:B0-----:R-:W2:Y:S01]  /*4f610*/  LDL.LU.64 R172, [R1+0x7c8] ;  /* 0x0007c80001ac7983 */ /* 0x001ea20000300a00 */
[C---:B------:R-:W-:Y:S02]  /*4f620*/  LOP3.LUT P1, RZ, R8.reuse, 0x10000, RZ, 0xc0, !PT ;  /* 0x0001000008ff7812 */ /* 0x040fe4000782c0ff */
[----:B------:R-:W-:Y:S02]  /*4f630*/  LOP3.LUT P2, RZ, R8, 0x20000, RZ, 0xc0, !PT ;  /* 0x0002000008ff7812 */ /* 0x000fe4000784c0ff */
[----:B------:R-:W-:Y:S02]  /*4f640*/  PRMT R152, R152, 0x7773, RZ ;  /* 0x0000777398987816 */ /* 0x000fe400000000ff */
[----:B------:R-:W-:-:S02]  /*4f650*/  LOP3.LUT P3, RZ, R8, 0x40000, RZ, 0xc0, !PT ;  /* 0x0004000008ff7812 */ /* 0x000fc4000786c0ff */
[----:B------:R-:W-:Y:S02]  /*4f660*/  LOP3.LUT P0, RZ, R8, 0x80000, RZ, 0xc0, !PT ;  /* 0x0008000008ff7812 */ /* 0x000fe4000780c0ff */
[----:B------:R-:W-:-:S03]  /*4f670*/  PRMT R2, R153, 0x7772, RZ ;  /* 0x0000777299027816 */ /* 0x000fc600000000ff */
[----:B------:R0:W-:Y:S01]  /*4f680*/  @P1 STG.E.U8 desc[UR32][R174.64], R152 ;  /* 0x00000098ae001986 */ /* 0x0001e2000c101120 */
[----:B------:R-:W-:Y:S02]  /*4f690*/  LOP3.LUT P1, RZ, R8, 0x100000, RZ, 0xc0, !PT ;  /* 0x0010000008ff7812 */ /* 0x000fe4000782c0ff */
[----:B------:R-:W-:Y:S01]  /*4f6a0*/  PRMT R153, R153, 0x7773, RZ ;  /* 0x0000777399997816 */ /* 0x000fe200000000ff */
[----:B------:R1:W-:Y:S04]  /*4f6b0*/  @P2 STG.E.U8 desc[UR32][R176.64], R2 ;  /* 0x00000002b0002986 */ /* 0x0003e8000c101120 */
[----:B------:R3:W-:Y:S04]  /*4f6c0*/  @P3 STG.E.U8 desc[UR32][R178.64], R153 ;  /* 0x00000099b2003986 */ /* 0x0007e8000c101120 */
[----:B0-----:R-:W4:Y:S01]  /*4f6d0*/  LDL.LU.64 R174, [R1+0x7b8] ;  /* 0x0007b80001ae7983 */ /* 0x001f220000300a00 */
[----:B-1----:R-:W-:-:S03]  /*4f6e0*/  PRMT R2, R154, 0x7772, RZ ;  /* 0x000077729a027816 */ /* 0x002fc600000000ff */
[----:B------:R-:W4:Y:S01]  /*4f6f0*/  LDL.LU.64 R176, [R1+0x7b0] ;  /* 0x0007b00001b07983 */ /* 0x000f220000300a00 */
[----:B------:R-:W-:-:S03]  /*4f700*/  PRMT R154, R154, 0x7773, RZ ;  /* 0x000077739a9a7816 */ /* 0x000fc600000000ff */
[----:B---3--:R-:W3:Y:S04]  /*4f710*/  LDL.LU.64 R178, [R1+0x7a0] ;  /* 0x0007a00001b27983 */ /* 0x008ee80000300a00 */
[----:B------:R-:W3:Y:S04]  /*4f720*/  LDL.LU.64 R156, [R1+0x798] ;  /* 0x00079800019c7983 */ /* 0x000ee80000300a00 */
[----:B------:R-:W3:Y:S01]  /*4f730*/  LDL.LU.64 R158, [R1+0x790] ;  /* 0x00079000019e7983 */ /* 0x000ee20000300a00 */
[----:B------:R-:W-:Y:S02]  /*4f740*/  LOP3.LUT P4, RZ, R8, 0x80000000, RZ, 0xc0, !PT ;  /* 0x8000000008ff7812 */ /* 0x000fe4000788c0ff */
[----:B------:R-:W-:-:S11]  /*4f750*/  LOP3.LUT R6, R6, 0xffefffff, RZ, 0xc0, !PT ;  /* 0xffefffff06067812 */ /* 0x000fd600078ec0ff */
[----:B------:R-:W-:Y:S02]  /*4f760*/  @P4 LOP3.LUT R6, R6, 0x100000, RZ, 0xfc, !PT ;  /* 0x0010000006064812 */ /* 0x000fe400078efcff */
[----:B------:R-:W-:Y:S02]  /*4f770*/  LOP3.LUT P4, RZ, R8, 0x40000000, RZ, 0xc0, !PT ;  /* 0x4000000008ff7812 */ /* 0x000fe4000788c0ff */
[----:B------:R-:W-:-:S11]  /*4f780*/  LOP3.LUT R6, R6, 0xffdfffff, RZ, 0xc0, !PT ;  /* 0xffdfffff06067812 */ /* 0x000fd600078ec0ff */
[----:B------:R-:W-:Y:S02]  /*4f790*/  @P4 LOP3.LUT R6, R6, 0x200000, RZ, 0xfc, !PT ;  /* 0x0020000006064812 */ /* 0x000fe400078efcff */
[----:B------:R-:W-:Y:S02]  /*4f7a0*/  LOP3.LUT P4, RZ, R8, 0x20000000, RZ, 0xc0, !PT ;  /* 0x2000000008ff7812 */ /* 0x000fe4000788c0ff */
[----:B------:R-:W-:Y:S01]  /*4f7b0*/  LOP3.LUT R6, R6, 0xffbfffff, RZ, 0xc0, !PT ;  /* 0xffbfffff06067812 */ /* 0x000fe200078ec0ff */
[----:B--2---:R-:W-:Y:S04]  /*4f7c0*/  @P0 STG.E.U8 desc[UR32][R172.64], R2 ;  /* 0x00000002ac000986 */ /* 0x004fe8000c101120 */
[----:B------:R0:W-:Y:S04]  /*4f7d0*/  @P1 STG.E.U8 desc[UR32][R148.64], R154 ;  /* 0x0000009a94001986 */ /* 0x0001e8000c101120 */
[----:B0-----:R-:W2:Y:S02]  /*4f7e0*/  LDL.LU.64 R148, [R1+0x11c8] ;  /* 0x0011c80001947983 */ /* 0x001ea40000300a00 */
[----:B------:R-:W-:-:S02]  /*4f7f0*/  @P4 LOP3.LUT R6, R6, 0x400000, RZ, 0xfc, !PT ;  /* 0x0040000006064812 */ /* 0x000fc400078efcff */
[----:B------:R-:W-:Y:S01]  /*4f800*/  LOP3.LUT P4, RZ, R8, 0x10000000, RZ, 0xc0, !PT ;  /* 0x1000000008ff7812 */ /* 0x000fe2000788c0ff */
[----:B------:R-:W3:Y:S01]  /*4f810*/  LDL.LU.64 R160, [R1+0x788] ;  /* 0x0007880001a07983 */ /* 0x000ee20000300a00 */
[----:B------:R-:W-:Y:S02]  /*4f820*/  LOP3.LUT R6, R6, 0xff7fffff, RZ, 0xc0, !PT ;  /* 0xff7fffff06067812 */ /* 0x000fe400078ec0ff */
[C---:B------:R-:W-:Y:S01]  /*4f830*/  LOP3.LUT P2, RZ, R8.reuse, 0x200000, RZ, 0xc0, !PT ;  /* 0x0020000008ff7812 */ /* 0x040fe2000784c0ff */
[----:B------:R-:W3:Y:S01]  /*4f840*/  LDL.LU.64 R162, [R1+0x780] ;  /* 0x0007800001a27983 */ /* 0x000ee20000300a00 */
[----:B------:R-:W-:Y:S02]  /*4f850*/  LOP3.LUT P3, RZ, R8, 0x400000, RZ, 0xc0, !PT ;  /* 0x0040000008ff7812 */ /* 0x000fe4000786c0ff */
[----:B------:R-:W-:Y:S01]  /*4f860*/  PRMT R2, R155, 0x7772, RZ ;  /* 0x000077729b027816 */ /* 0x000fe200000000ff */
[----:B------:R-:W3:Y:S04]  /*4f870*/  LDL.LU.64 R164, [R1+0x778] ;  /* 0x0007780001a47983 */ /* 0x000ee80000300a00 */
[----:B------:R-:W-:Y:S01]  /*4f880*/  @P4 LOP3.LUT R6, R6, 0x800000, RZ, 0xfc, !PT ;  /* 0x0080000006064812 */ /* 0x000fe200078efcff */
[----:B------:R-:W3:Y:S01]  /*4f890*/  LDL.LU.64 R166, [R1+0x770] ;  /* 0x0007700001a67983 */ /* 0x000ee20000300a00 */
[----:B------:R-:W-:-:S02]  /*4f8a0*/  LOP3.LUT P4, RZ, R8, 0x8000000, RZ, 0xc0, !PT ;  /* 0x0800000008ff7812 */ /* 0x000fc4000788c0ff */
[----:B------:R-:W-:Y:S01]  /*4f8b0*/  LOP3.LUT R6, R6, 0xfeffffff, RZ, 0xc0, !PT ;  /* 0xfeffffff06067812 */ /* 0x000fe200078ec0ff */
[----:B----4-:R2:W-:Y:S01]  /*4f8c0*/  @P2 STG.E.U8 desc[UR32][R174.64], R2 ;  /* 0x00000002ae002986 */ /* 0x0105e2000c101120 */
[----:B------:R-:W-:-:S03]  /*4f8d0*/  PRMT R155, R155, 0x7773, RZ ;  /* 0x000077739b9b7816 */ /* 0x000fc600000000ff */
[----:B------:R-:W4:Y:S06]  /*4f8e0*/  LDL.LU.64 R168, [R1+0x768] ;  /* 0x0007680001a87983 */ /* 0x000f2c0000300a00 */
[----:B------:R-:W-:Y:S01]  /*4f8f0*/  @P4 LOP3.LUT R6, R6, 0x1000000, RZ, 0xfc, !PT ;  /* 0x0100000006064812 */ /* 0x000fe200078efcff */
[----:B------:R-:W-:Y:S01]  /*4f900*/  @P3 STG.E.U8 desc[UR32][R176.64], R155 ;  /* 0x0000009bb0003986 */ /* 0x000fe2000c101120 */
[----:B------:R-:W-:Y:S02]  /*4f910*/  LOP3.LUT P4, RZ, R8, 0x4000000, RZ, 0xc0, !PT ;  /* 0x0400000008ff7812 */ /* 0x000fe4000788c0ff */
        /* <DEDUP_REMOVED lines=10> */
[----:B--2---:R-:W-:-:S11]  /*4f9c0*/  PRMT R2, R148, 0x7770, RZ ;  /* 0x0000777094027816 */ /* 0x004fd600000000ff */
[----:B------:R0:W-:Y:S04]  /*4f9d0*/  @P4 STG.E.U8 desc[UR32][R150.64], R2 ;  /* 0x0000000296004986 */ /* 0x0001e8000c101120 */
[----:B0-----:R-:W2:Y:S01]  /*4f9e0*/  LDL.LU.64 R150, [R1+0x11c0] ;  /* 0x0011c00001967983 */ /* 0x001ea20000300a00 */
[----:B------:R-:W-:-:S03]  /*4f9f0*/  LOP3.LUT P4, RZ, R6, 0x8000000, RZ, 0xc0, !PT ;  /* 0x0800000006ff7812 */ /* 0x000fc6000788c0ff */
[----:B------:R-:W4:Y:S01]  /*4fa00*/  LDL.LU.64 R172, [R1+0x758] ;  /* 0x0007580001ac7983 */ /* 0x000f220000300a00 */
[----:B------:R-:W-:-:S03]  /*4fa10*/  PRMT R2, R148, 0x7771, RZ ;  /* 0x0000777194027816 */ /* 0x000fc600000000ff */
[----:B------:R-:W4:Y:S04]  /*4fa20*/  LDL.LU.64 R174, [R1+0x750] ;  /* 0x0007500001ae7983 */ /* 0x000f280000300a00 */
[----:B------:R-:W4:Y:S04]  /*4fa30*/  LDL.LU.64 R176, [R1+0x748] ;  /* 0x0007480001b07983 */ /* 0x000f280000300a00 */
[----:B---3--:R0:W-:Y:S04]  /*4fa40*/  @P4 STG.E.U8 desc[UR32][R178.64], R2 ;  /* 0x00000002b2004986 */ /* 0x0081e8000c101120 */
[----:B0-----:R-:W3:Y:S01]  /*4fa50*/  LDL.LU.64 R178, [R1+0x740] ;  /* 0x0007400001b27983 */ /* 0x001ee20000300a00 */
[----:B------:R-:W-:-:S02]  /*4fa60*/  LOP3.LUT P4, RZ, R6, 0x4000000, RZ, 0xc0, !PT ;  /* 0x0400000006ff7812 */ /* 0x000fc4000788c0ff */
[----:B------:R-:W-:-:S11]  /*4fa70*/  PRMT R2, R149, 0x7770, RZ ;  /* 0x0000777095027816 */ /* 0x000fd600000000ff */
[----:B------:R0:W-:Y:S01]  /*4fa80*/  @P4 STG.E.U8 desc[UR32][R156.64], R2 ;  /* 0x000000029c004986 */ /* 0x0001e2000c101120 */
[----:B------:R-:W-:Y:S02]  /*4fa90*/  LOP3.LUT P4, RZ, R6, 0x2000000, RZ, 0xc0, !PT ;  /* 0x0200000006ff7812 */ /* 0x000fe4000788c0ff */
[----:B0-----:R-:W-:-:S11]  /*4faa0*/  PRMT R2, R149, 0x7771, RZ ;  /* 0x0000777195027816 */ /* 0x001fd600000000ff */
[----:B------:R2:W-:Y:S01]  /*4fab0*/  @P4 STG.E.U8 desc[UR32][R158.64], R2 ;  /* 0x000000029e004986 */ /* 0x0005e2000c101120 */
[----:B------:R-:W-:Y:S02]  /*4fac0*/  LOP3.LUT P4, RZ, R6, 0x1000000, RZ, 0xc0, !PT ;  /* 0x0100000006ff7812 */ /* 0x000fe4000788c0ff */
[C---:B------:R-:W-:Y:S02]  /*4fad0*/  LOP3.LUT P5, RZ, R9.reuse, 0x1, RZ, 0xc0, !PT ;  /* 0x0000000109ff7812 */ /* 0x040fe400078ac0ff */
[C---:B------:R-:W-:Y:S02]  /*4fae0*/  LOP3.LUT P6, RZ, R9.reuse, 0x2, RZ, 0xc0, !PT ;  /* 0x0000000209ff7812 */ /* 0x040fe400078cc0ff */
[C---:B------:R-:W-:Y:S02]  /*4faf0*/  LOP3.LUT P0, RZ, R9.reuse, 0x4, RZ, 0xc0, !PT ;  /* 0x0000000409ff7812 */ /* 0x040fe4000780c0ff */
[C---:B------:R-:W-:Y:S02]  /*4fb00*/  LOP3.LUT P1, RZ, R9.reuse, 0x8, RZ, 0xc0, !PT ;  /* 0x0000000809ff7812 */ /* 0x040fe4000782c0ff */
[----:B------:R-:W-:-:S02]  /*4fb10*/  LOP3.LUT P2, RZ, R9, 0x10, RZ, 0xc0, !PT ;  /* 0x0000001009ff7812 */ /* 0x000fc4000784c0ff */
[----:B------:R-:W-:Y:S02]  /*4fb20*/  LOP3.LUT P3, RZ, R9, 0x20, RZ, 0xc0, !PT ;  /* 0x0000002009ff7812 */ /* 0x000fe4000786c0ff */
[----:B--2---:R-:W-:-:S05]  /*4fb30*/  PRMT R2, R150, 0x7770, RZ ;  /* 0x0000777096027816 */ /* 0x004fca00000000ff */
[----:B------:R0:W-:Y:S01]  /*4fb40*/  @P4 STG.E.U8 desc[UR32][R160.64], R2 ;  /* 0x00000002a0004986 */ /* 0x0001e2000c101120 */
[----:B------:R-:W-:Y:S02]  /*4fb50*/  LOP3.LUT P4, RZ, R6, 0x800000, RZ, 0xc0, !PT ;  /* 0x0080000006ff7812 */ /* 0x000fe4000788c0ff */
[----:B0-----:R-:W-:-:S11]  /*4fb60*/  PRMT R2, R150, 0x7771, RZ ;  /* 0x0000777196027816 */ /* 0x001fd600000000ff */
        /* <DEDUP_REMOVED lines=8> */
[C---:B0-----:R-:W-:Y:S02]  /*4fbf0*/  PRMT R2, R148.reuse, 0x7772, RZ ;  /* 0x0000777294027816 */ /* 0x041fe400000000ff */
[----:B------:R-:W-:-:S09]  /*4fc00*/  PRMT R148, R148, 0x7773, RZ ;  /* 0x0000777394947816 */ /* 0x000fd200000000ff */
[----:B----4-:R0:W-:Y:S04]  /*4fc10*/  @P4 STG.E.U8 desc[UR32][R168.64], R2 ;  /* 0x00000002a8004986 */ /* 0x0101e8000c101120 */
[----:B------:R-:W-:Y:S01]  /*4fc20*/  @P5 STG.E.U8 desc[UR32][R170.64], R148 ;  /* 0x00000094aa005986 */ /* 0x000fe2000c101120 */
[C---:B0-----:R-:W-:Y:S02]  /*4fc30*/  PRMT R2, R149.reuse, 0x7772, RZ ;  /* 0x0000777295027816 */ /* 0x041fe400000000ff */
[----:B------:R-:W-:-:S03]  /*4fc40*/  PRMT R149, R149, 0x7773, RZ ;  /* 0x0000777395957816 */ /* 0x000fc600000000ff */
[----:B------:R0:W-:Y:S04]  /*4fc50*/  @P6 STG.E.U8 desc[UR32][R172.64], R2 ;  /* 0x00000002ac006986 */ /* 0x0001e8000c101120 */
[----:B------:R-:W-:Y:S01]  /*4fc60*/  @P0 STG.E.U8 desc[UR32][R174.64], R149 ;  /* 0x00000095ae000986 */ /* 0x000fe2000c101120 */
[C---:B0-----:R-:W-:Y:S02]  /*4fc70*/  PRMT R2, R150.reuse, 0x7772, RZ ;  /* 0x0000777296027816 */ /* 0x041fe400000000ff */
[----:B------:R-:W-:-:S03]  /*4fc80*/  PRMT R150, R150, 0x7773, RZ ;  /* 0x0000777396967816 */ /* 0x000fc600000000ff */
[----:B------:R0:W-:Y:S04]  /*4fc90*/  @P1 STG.E.U8 desc[UR32][R176.64], R2 ;  /* 0x00000002b0001986 */ /* 0x0001e8000c101120 */
[----:B---3--:R-:W-:Y:S01]  /*4fca0*/  @P2 STG.E.U8 desc[UR32][R178.64], R150 ;  /* 0x00000096b2002986 */ /* 0x008fe2000c101120 */
[----:B0-----:R-:W-:-:S05]  /*4fcb0*/  PRMT R2, R151, 0x7772, RZ ;  /* 0x0000777297027816 */ /* 0x001fca00000000ff */
[----:B------:R0:W-:Y:S04]  /*4fcc0*/  @P3 STG.E.U8 desc[UR32][R144.64], R2 ;  /* 0x0000000290003986 */ /* 0x0001e8000c101120 */
[----:B0-----:R-:W2:Y:S04]  /*4fcd0*/  LDL.LU.64 R144, [R1+0x11b8] ;  /* 0x0011b80001907983 */ /* 0x001ea80000300a00 */
[----:B------:R-:W3:Y:S04]  /*4fce0*/  LDL.LU.64 R170, [R1+0x730] ;  /* 0x0007300001aa7983 */ /* 0x000ee80000300a00 */
[----:B------:R-:W4:Y:S01]  /*4fcf0*/  LDL.LU.64 R172, [R1+0x728] ;  /* 0x0007280001ac7983 */ /* 0x000f220000300a00 */
[----:B------:R-:W-:-:S02]  /*4fd00*/  LOP3.LUT P0, RZ, R9, 0x40, RZ, 0xc0, !PT ;  /* 0x0000004009ff7812 */ /* 0x000fc4000780c0ff */
[C---:B------:R-:W-:Y:S01]  /*4fd10*/  LOP3.LUT P1, RZ, R9.reuse, 0x80, RZ, 0xc0, !PT ;  /* 0x0000008009ff7812 */ /* 0x040fe2000782c0ff */
[----:B------:R-:W4:Y:S01]  /*4fd20*/  LDL.LU.64 R174, [R1+0x718] ;  /* 0x0007180001ae7983 */ /* 0x000f220000300a00 */
[----:B------:R-:W-:Y:S02]  /*4fd30*/  LOP3.LUT P2, RZ, R9, 0x100, RZ, 0xc0, !PT ;  /* 0x0000010009ff7812 */ /* 0x000fe4000784c0ff */
[----:B------:R-:W-:Y:S01]  /*4fd40*/  PRMT R151, R151, 0x7773, RZ ;  /* 0x0000777397977816 */ /* 0x000fe200000000ff */
        /* <DEDUP_REMOVED lines=15> */
[C---:B--2---:R-:W-:Y:S01]  /*4fe40*/  PRMT R2, R144.reuse, 0x7770, RZ ;  /* 0x0000777090027816 */ /* 0x044fe200000000ff */
[----:B---3--:R-:W-:Y:S04]  /*4fe50*/  @P0 STG.E.U8 desc[UR32][R170.64], R151 ;  /* 0x00000097aa000986 */ /* 0x008fe8000c101120 */
[----:B----4-:R0:W-:Y:S02]  /*4fe60*/  @P1 STG.E.U8 desc[UR32][R172.64], R2 ;  /* 0x00000002ac001986 */ /* 0x0101e4000c101120 */
[----:B0-----:R-:W-:-:S05]  /*4fe70*/  PRMT R2, R144, 0x7771, RZ ;  /* 0x0000777190027816 */ /* 0x001fca00000000ff */
[----:B------:R0:W-:Y:S04]  /*4fe80*/  @P2 STG.E.U8 desc[UR32][R146.64], R2 ;  /* 0x0000000292002986 */ /* 0x0001e8000c101120 */
[----:B0-----:R-:W2:Y:S01]  /*4fe90*/  LDL.LU.64 R146, [R1+0x11b0] ;  /* 0x0011b00001927983 */ /* 0x001ea20000300a00 */
[----:B------:R-:W-:Y:S02]  /*4fea0*/  @P4 LOP3.LUT R6, R6, 0x4000, RZ, 0xfc, !PT ;  /* 0x0000400006064812 */ /* 0x000fe400078efcff */
[C---:B------:R-:W-:Y:S01]  /*4feb0*/  LOP3.LUT P4, RZ, R9.reuse, 0x8000, RZ, 0xc0, !PT ;  /* 0x0000800009ff7812 */ /* 0x040fe2000788c0ff */
[----:B------:R-:W3:Y:S01]  /*4fec0*/  LDL.LU.64 R168, [R1+0x6d0] ;  /* 0x0006d00001a87983 */ /* 0x000ee20000300a00 */
[----:B------:R-:W-:Y:S02]  /*4fed0*/  LOP3.LUT R6, R6, 0xffff7fff, RZ, 0xc0, !PT ;  /* 0xffff7fff06067812 */ /* 0x000fe400078ec0ff */
[----:B------:R-:W-:Y:S01]  /*4fee0*/  LOP3.LUT P3, RZ, R9, 0x200, RZ, 0xc0, !PT ;  /* 0x0000020009ff7812 */ /* 0x000fe2000786c0ff */
[----:B------:R-:W4:Y:S01]  /*4fef0*/  LDL.LU.64 R170, [R1+0x6c8] ;  /* 0x0006c80001aa7983 */ /* 0x000f220000300a00 */
[----:B------:R-:W-:-:S03]  /*4ff00*/  PRMT R2, R145, 0x7770, RZ ;  /* 0x0000777091027816 */ /* 0x000fc600000000ff */
[----:B------:R-:W4:Y:S04]  /*4ff10*/  LDL.LU.64 R172, [R1+0x6c0] ;  /* 0x0006c00001ac7983 */ /* 0x000f280000300a00 */
        /* <DEDUP_REMOVED lines=12> */
[----:B------:R0:W-:Y:S10]  /*4ffe0*/  @P3 STG.E.U8 desc[UR32][R174.64], R2 ;  /* 0x00000002ae003986 */ /* 0x0001f4000c101120 */
[----:B------:R-:W-:-:S02]  /*4fff0*/  @P4 LOP3.LUT R6, R6, 0x80000, RZ, 0xfc, !PT ;  /* 0x0008000006064812 */ /* 0x000fc400078efcff */
[----:B------:R-:W-:Y:S01]  /*50000*/  LOP3.LUT P4, RZ, R9, 0x400, RZ, 0xc0, !PT ;  /* 0x0000040009ff7812 */ /* 0x000fe2000788c0ff */
[----:B0-----:R-:W4:Y:S01]  /*50010*/  LDL.LU.64 R174, [R1+0x6b8] ;  /* 0x0006b80001ae7983 */ /* 0x001f220000300a00 */
[----:B------:R-:W-:-:S11]  /*50020*/  PRMT R2, R145, 0x7771, RZ ;  /* 0x0000777191027816 */ /* 0x000fd600000000ff */
[----:B------:R0:W-:Y:S01]  /*50030*/  @P4 STG.E.U8 desc[UR32][R176.64], R2 ;  /* 0x00000002b0004986 */ /* 0x0001e2000c101120 */
[----:B------:R-:W-:-:S03]  /*50040*/  LOP3.LUT P4, RZ, R6, 0x80000, RZ, 0xc0, !PT ;  /* 0x0008000006ff7812 */ /* 0x000fc6000788c0ff */
[----:B0-----:R-:W4:Y:S01]  /*50050*/  LDL.LU.64 R176, [R1+0x6b0] ;  /* 0x0006b00001b07983 */ /* 0x001f220000300a00 */
[----:B--2---:R-:W-:-:S09]  /*50060*/  PRMT R2, R146, 0x7770, RZ ;  /* 0x0000777092027816 */ /* 0x004fd200000000ff */
[----:B------:R0:W-:Y:S01]  /*50070*/  @P4 STG.E.U8 desc[UR32][R178.64], R2 ;  /* 0x00000002b2004986 */ /* 0x0001e2000c101120 */
[----:B------:R-:W-:Y:S02]  /*50080*/  LOP3.LUT P4, RZ, R6, 0x40000, RZ, 0xc0, !PT ;  /* 0x0004000006ff7812 */ /* 0x000fe4000788c0ff */
[----:B0-----:R-:W-:Y:S01]  /*50090*/  PRMT R2, R146, 0x7771, RZ ;  /* 0x0000777192027816 */ /* 0x001fe200000000ff */
[----:B------:R-:W2:Y:S10]  /*500a0*/  LDL.LU.64 R178, [R1+0x6a8] ;  /* 0x0006a80001b27983 */ /* 0x000eb40000300a00 */
[----:B------:R0:W-:Y:S01]  /*500b0*/  @P4 STG.E.U8 desc[UR32][R158.64], R2 ;  /* 0x000000029e004986 */ /* 0x0001e2000c101120 */
[----:B------:R-:W-:-:S02]  /*500c0*/  LOP3.LUT P4, RZ, R6, 0x20000, RZ, 0xc0, !PT ;  /* 0x0002000006ff7812 */ /* 0x000fc4000788c0ff */
        /* <DEDUP_REMOVED lines=9> */
[----:B------:R-:W-:-:S11]  /*50160*/  PRMT R144, R144, 0x7773, RZ ;  /* 0x0000777390907816 */ /* 0x000fd600000000ff */
[----:B------:R-:W-:Y:S01]  /*50170*/  @P4 STG.E.U8 desc[UR32][R166.64], R144 ;  /* 0x00000090a6004986 */ /* 0x000fe2000c101120 */
[----:B------:R-:W-:Y:S02]  /*50180*/  LOP3.LUT P4, RZ, R6, 0x2000, RZ, 0xc0, !PT ;  /* 0x0000200006ff7812 */ /* 0x000fe4000788c0ff */
[----:B0-----:R-:W-:-:S11]  /*50190*/  PRMT R2, R145, 0x7772, RZ ;  /* 0x0000777291027816 */ /* 0x001fd600000000ff */
[----:B------:R0:W-:Y:S04]  /*501a0*/  @P4 STG.E.U8 desc[UR32][R140.64], R2 ;  /* 0x000000028c004986 */ /* 0x0001e8000c101120 */
[----:B0-----:R-:W2:Y:S01]  /*501b0*/  LDL.LU.64 R140, [R1+0x11a8] ;  /* 0x0011a800018c7983 */ /* 0x001ea20000300a00 */
[----:B------:R-:W-:Y:S02]  /*501c0*/  LOP3.LUT P4, RZ, R6, 0x1000, RZ, 0xc0, !PT ;  /* 0x0000100006ff7812 */ /* 0x000fe4000788c0ff */
[C---:B------:R-:W-:Y:S02]  /*501d0*/  LOP3.LUT P5, RZ, R9.reuse, 0x80000, RZ, 0xc0, !PT ;  /* 0x0008000009ff7812 */ /* 0x040fe400078ac0ff */
[C---:B------:R-:W-:Y:S02]  /*501e0*/  LOP3.LUT P6, RZ, R9.reuse, 0x100000, RZ, 0xc0, !PT ;  /* 0x0010000009ff7812 */ /* 0x040fe400078cc0ff */
[----:B------:R-:W-:-:S02]  /*501f0*/  LOP3.LUT P0, RZ, R9, 0x200000, RZ, 0xc0, !PT ;  /* 0x0020000009ff7812 */ /* 0x000fc4000780c0ff */
[----:B------:R-:W-:Y:S02]  /*50200*/  PRMT R145, R145, 0x7773, RZ ;  /* 0x0000777391917816 */ /* 0x000fe400000000ff */
[C---:B------:R-:W-:Y:S02]  /*50210*/  PRMT R2, R146.reuse, 0x7772, RZ ;  /* 0x0000777292027816 */ /* 0x040fe400000000ff */
[C---:B------:R-:W-:Y:S01]  /*50220*/  LOP3.LUT P1, RZ, R9.reuse, 0x400000, RZ, 0xc0, !PT ;  /* 0x0040000009ff7812 */ /* 0x040fe2000782c0ff */
[----:B---3--:R-:W-:Y:S01]  /*50230*/  @P4 STG.E.U8 desc[UR32][R168.64], R145 ;  /* 0x00000091a8004986 */ /* 0x008fe2000c101120 */
[C---:B------:R-:W-:Y:S02]  /*50240*/  LOP3.LUT P2, RZ, R9.reuse, 0x800000, RZ, 0xc0, !PT ;  /* 0x0080000009ff7812 */ /* 0x040fe4000784c0ff */
[----:B------:R-:W-:Y:S01]  /*50250*/  PRMT R146, R146, 0x7773, RZ ;  /* 0x0000777392927816 */ /* 0x000fe200000000ff */
[----:B----4-:R0:W-:Y:S01]  /*50260*/  @P5 STG.E.U8 desc[UR32][R170.64], R2 ;  /* 0x00000002aa005986 */ /* 0x0101e2000c101120 */
[----:B------:R-:W-:-:S03]  /*50270*/  LOP3.LUT P3, RZ, R9, 0x1000000, RZ, 0xc0, !PT ;  /* 0x0100000009ff7812 */ /* 0x000fc6000786c0ff */
[----:B------:R-:W-:Y:S01]  /*50280*/  @P6 STG.E.U8 desc[UR32][R172.64], R146 ;  /* 0x00000092ac006986 */ /* 0x000fe2000c101120 */
[C---:B0-----:R-:W-:Y:S02]  /*50290*/  PRMT R2, R147.reuse, 0x7772, RZ ;  /* 0x0000777293027816 */ /* 0x041fe400000000ff */
[----:B------:R-:W-:-:S03]  /*502a0*/  PRMT R147, R147, 0x7773, RZ ;  /* 0x0000777393937816 */ /* 0x000fc600000000ff */
[----:B------:R2:W-:Y:S04]  /*502b0*/  @P0 STG.E.U8 desc[UR32][R174.64], R2 ;  /* 0x00000002ae000986 */ /* 0x0005e8000c101120 */
[----:B------:R-:W-:Y:S01]  /*502c0*/  @P1 STG.E.U8 desc[UR32][R176.64], R147 ;  /* 0x00000093b0001986 */ /* 0x000fe2000c101120 */
[----:B--2---:R-:W-:-:S05]  /*502d0*/  PRMT R2, R140, 0x7770, RZ ;  /* 0x000077708c027816 */ /* 0x004fca00000000ff */
[----:B------:R0:W-:Y:S02]  /*502e0*/  @P2 STG.E.U8 desc[UR32][R178.64], R2 ;  /* 0x00000002b2002986 */ /* 0x0001e4000c101120 */
[----:B0-----:R-:W-:-:S05]  /*502f0*/  PRMT R2, R140, 0x7771, RZ ;  /* 0x000077718c027816 */ /* 0x001fca00000000ff */
[----:B------:R0:W-:Y:S04]  /*50300*/  @P3 STG.E.U8 desc[UR32][R142.64], R2 ;  /* 0x000000028e003986 */ /* 0x0001e8000c101120 */
[----:B0-----:R-:W2:Y:S04]  /*50310*/  LDL.LU.64 R142, [R1+0x11a0] ;  /* 0x0011a000018e7983 */ /* 0x001ea80000300a00 */
[----:B------:R-:W3:Y:S04]  /*50320*/  LDL.LU.64 R166, [R1+0x698] ;  /* 0x0006980001a67983 */ /* 0x000ee80000300a00 */
[----:B------:R-:W4:Y:S04]  /*50330*/  LDL.LU.64 R168, [R1+0x690] ;  /* 0x0006900001a87983 */ /* 0x000f280000300a00 */
[----:B------:R-:W2:Y:S04]  /*50340*/  LDL.LU.64 R170, [R1+0x688] ;  /* 0x0006880001aa7983 */ /* 0x000ea80000300a00 */
[----:B------:R-:W2:Y:S04]  /*50350*/  LDL.LU.64 R172, [R1+0x680] ;  /* 0x0006800001ac7983 */ /* 0x000ea80000300a00 */
[----:B------:R-:W2:Y:S04]  /*50360*/  LDL.LU.64 R174, [R1+0x678] ;  /* 0x0006780001ae7983 */ /* 0x000ea80000300a00 */
[----:B------:R-:W2:Y:S04]  /*50370*/  LDL.LU.64 R176, [R1+0x670] ;  /* 0x0006700001b07983 */ /* 0x000ea80000300a00 */
[----:B------:R-:W2:Y:S04]  /*50380*/  LDL.LU.64 R178, [R1+0x668] ;  /* 0x0006680001b27983 */ /* 0x000ea80000300a00 */
[----:B------:R-:W2:Y:S04]  /*50390*/  LDL.LU.64 R160, [R1+0x660] ;  /* 0x0006600001a07983 */ /* 0x000ea80000300a00 */
[----:B------:R-:W2:Y:S01]  /*503a0*/  LDL.LU.64 R162, [R1+0x658] ;  /* 0x0006580001a27983 */ /* 0x000ea20000300a00 */
[----:B------:R-:W-:-:S03]  /*503b0*/  LOP3.LUT P0, RZ, R9, 0x2000000, RZ, 0xc0, !PT ;  /* 0x0200000009ff7812 */ /* 0x000fc6000780c0ff */
[----:B------:R-:W2:Y:S01]  /*503c0*/  LDL.LU.64 R164, [R1+0x648] ;  /* 0x0006480001a47983 */ /* 0x000ea20000300a00 */
        /* <DEDUP_REMOVED lines=19> */
[C---:B------:R-:W-:Y:S01]  /*50500*/  LOP3.LUT P4, RZ, R9.reuse, 0x80000000, RZ, 0xc0, !PT ;  /* 0x8000000009ff7812 */ /* 0x040fe2000788c0ff */
[----:B---3--:R0:W-:Y:S04]  /*50510*/  @P0 STG.E.U8 desc[UR32][R166.64], R2 ;  /* 0x00000002a6000986 */ /* 0x0081e8000c101120 */
[----:B0-----:R-:W3:Y:S01]  /*50520*/  LDL.LU.64 R166, [R1+0x640] ;  /* 0x0006400001a67983 */ /* 0x001ee20000300a00 */
[----:B------:R-:W-:Y:S02]  /*50530*/  LOP3.LUT R6, R6, 0xfffffbff, RZ, 0xc0, !PT ;  /* 0xfffffbff06067812 */ /* 0x000fe400078ec0ff */
[----:B------:R-:W-:-:S05]  /*50540*/  LOP3.LUT P1, RZ, R9, 0x4000000, RZ, 0xc0, !PT ;  /* 0x0400000009ff7812 */ /* 0x000fca000782c0ff */
[----:B------:R-:W-:Y:S02]  /*50550*/  @P4 LOP3.LUT R6, R6, 0x400, RZ, 0xfc, !PT ;  /* 0x0000040006064812 */ /* 0x000fe400078efcff */
[C---:B------:R-:W-:Y:S02]  /*50560*/  LOP3.LUT P4, RZ, R9.reuse, 0x40000000, RZ, 0xc0, !PT ;  /* 0x4000000009ff7812 */ /* 0x040fe4000788c0ff */
[----:B------:R-:W-:Y:S02]  /*50570*/  LOP3.LUT P2, RZ, R9, 0x8000000, RZ, 0xc0, !PT ;  /* 0x0800000009ff7812 */ /* 0x000fe4000784c0ff */
[----:B------:R-:W-:Y:S02]  /*50580*/  PRMT R2, R141, 0x7771, RZ ;  /* 0x000077718d027816 */ /* 0x000fe400000000ff */
[----:B------:R-:W-:Y:S02]  /*50590*/  LOP3.LUT P3, RZ, R9, 0x10000000, RZ, 0xc0, !PT ;  /* 0x1000000009ff7812 */ /* 0x000fe4000786c0ff */
[----:B------:R-:W-:Y:S01]  /*505a0*/  LOP3.LUT R6, R6, 0xfffff7ff, RZ, 0xc0, !PT ;  /* 0xfffff7ff06067812 */ /* 0x000fe200078ec0ff */
[----:B----4-:R2:W-:Y:S04]  /*505b0*/  @P1 STG.E.U8 desc[UR32][R168.64], R2 ;  /* 0x00000002a8001986 */ /* 0x0105e8000c101120 */
[----:B------:R-:W-:-:S02]  /*505c0*/  @P4 LOP3.LUT R6, R6, 0x800, RZ, 0xfc, !PT ;  /* 0x0000080006064812 */ /* 0x000fc400078efcff */
[----:B------:R-:W-:Y:S02]  /*505d0*/  LOP3.LUT P4, RZ, R9, 0x20000000, RZ, 0xc0, !PT ;  /* 0x2000000009ff7812 */ /* 0x000fe4000788c0ff */
[C---:B--2---:R-:W-:Y:S01]  /*505e0*/  PRMT R2, R142.reuse, 0x7770, RZ ;  /* 0x000077708e027816 */ /* 0x044fe200000000ff */
[----:B------:R-:W2:Y:S04]  /*505f0*/  LDL.LU.64 R168, [R1+0x630] ;  /* 0x0006300001a87983 */ /* 0x000ea80000300a00 */
[----:B------:R0:W-:Y:S02]  /*50600*/  @P2 STG.E.U8 desc[UR32][R170.64], R2 ;  /* 0x00000002aa002986 */ /* 0x0001e4000c101120 */
[----:B0-----:R-:W-:Y:S02]  /*50610*/  PRMT R2, R142, 0x7771, RZ ;  /* 0x000077718e027816 */ /* 0x001fe400000000ff */
[----:B------:R-:W4:Y:S04]  /*50620*/  LDL.LU.64 R170, [R1+0x628] ;  /* 0x0006280001aa7983 */ /* 0x000f280000300a00 */
[----:B------:R0:W-:Y:S02]  /*50630*/  @P3 STG.E.U8 desc[UR32][R172.64], R2 ;  /* 0x00000002ac003986 */ /* 0x0001e4000c101120 */
[----:B0-----:R-:W-:-:S02]  /*50640*/  PRMT R2, R143, 0x7770, RZ ;  /* 0x000077708f027816 */ /* 0x001fc400000000ff */
[----:B------:R-:W4:Y:S04]  /*50650*/  LDL.LU.64 R172, [R1+0x620] ;  /* 0x0006200001ac7983 */ /* 0x000f280000300a00 */
[----:B------:R0:W-:Y:S01]  /*50660*/  @P4 STG.E.U8 desc[UR32][R174.64], R2 ;  /* 0x00000002ae004986 */ /* 0x0001e2000c101120 */
[C---:B------:R-:W-:Y:S02]  /*50670*/  LOP3.LUT P4, RZ, R6.reuse, 0x800, RZ, 0xc0, !PT ;  /* 0x0000080006ff7812 */ /* 0x040fe4000788c0ff */
[----:B0-----:R-:W-:Y:S01]  /*50680*/  PRMT R2, R143, 0x7771, RZ ;  /* 0x000077718f027816 */ /* 0x001fe200000000ff */
[----:B------:R-:W4:Y:S10]  /*50690*/  LDL.LU.64 R174, [R1+0x618] ;  /* 0x0006180001ae7983 */ /* 0x000f340000300a00 */
[----:B------:R0:W-:Y:S01]  /*506a0*/  @P4 STG.E.U8 desc[UR32][R176.64], R2 ;  /* 0x00000002b0004986 */ /* 0x0001e2000c101120 */
[----:B------:R-:W-:-:S02]  /*506b0*/  LOP3.LUT P4, RZ, R6, 0x400, RZ, 0xc0, !PT ;  /* 0x0000040006ff7812 */ /* 0x000fc4000788c0ff */
[----:B0-----:R-:W-:Y:S01]  /*506c0*/  PRMT R2, R140, 0x7772, RZ ;  /* 0x000077728c027816 */ /* 0x001fe200000000ff */
[----:B------:R-:W4:Y:S10]  /*506d0*/  LDL.LU.64 R176, [R1+0x610] ;  /* 0x0006100001b07983 */ /* 0x000f340000300a00 */
[----:B------:R0:W-:Y:S01]  /*506e0*/  @P4 STG.E.U8 desc[UR32][R178.64], R2 ;  /* 0x00000002b2004986 */ /* 0x0001e2000c101120 */
[----:B------:R-:W-:-:S02]  /*506f0*/  LOP3.LUT P4, RZ, R6, 0x200, RZ, 0xc0, !PT ;  /* 0x0000020006ff7812 */ /* 0x000fc4000788c0ff */
[----:B------:R-:W-:Y:S02]  /*50700*/  PRMT R140, R140, 0x7773, RZ ;  /* 0x000077738c8c7816 */ /* 0x000fe400000000ff */
[----:B0-----:R-:W-:Y:S01]  /*50710*/  PRMT R2, R141, 0x7772, RZ ;  /* 0x000077728d027816 */ /* 0x001fe200000000ff */
[----:B------:R-:W4:Y:S08]  /*50720*/  LDL.LU.64 R178, [R1+0x608] ;  /* 0x0006080001b27983 */ /* 0x000f300000300a00 */
[----:B------:R-:W-:Y:S01]  /*50730*/  @P4 STG.E.U8 desc[UR32][R160.64], R140 ;  /* 0x0000008ca0004986 */ /* 0x000fe2000c101120 */
[----:B------:R-:W-:-:S02]  /*50740*/  LOP3.LUT P4, RZ, R6, 0x100, RZ, 0xc0, !PT ;  /* 0x0000010006ff7812 */ /* 0x000fc4000788c0ff */
[----:B------:R-:W-:-:S11]  /*50750*/  PRMT R141, R141, 0x7773, RZ ;  /* 0x000077738d8d7816 */ /* 0x000fd600000000ff */
[----:B------:R0:W-:Y:S01]  /*50760*/  @P4 STG.E.U8 desc[UR32][R162.64], R2 ;  /* 0x00000002a2004986 */ /* 0x0001e2000c101120 */
[----:B------:R-:W-:-:S13]  /*50770*/  LOP3.LUT P4, RZ, R6, 0x80, RZ, 0xc0, !PT ;  /* 0x0000008006ff7812 */ /* 0x000fda000788c0ff */
[----:B------:R1:W-:Y:S01]  /*50780*/  @P4 STG.E.U8 desc[UR32][R136.64], R141 ;  /* 0x0000008d88004986 */ /* 0x0003e2000c101120 */
[----:B------:R-:W-:Y:S02]  /*50790*/  LOP3.LUT P4, RZ, R6, 0x40, RZ, 0xc0, !PT ;  /* 0x0000004006ff7812 */ /* 0x000fe4000788c0ff */
[----:B0-----:R-:W-:Y:S01]  /*507a0*/  PRMT R2, R142, 0x7772, RZ ;  /* 0x000077728e027816 */ /* 0x001fe200000000ff */
[----:B-1----:R-:W4:Y:S10]  /*507b0*/  LDL.LU.64 R136, [R1+0x1198] ;  /* 0x0011980001887983 */ /* 0x002f340000300a00 */
[----:B------:R0:W-:Y:S01]  /*507c0*/  @P4 STG.E.U8 desc[UR32][R164.64], R2 ;  /* 0x00000002a4004986 */ /* 0x0001e2000c101120 */
[----:B------:R-:W-:-:S02]  /*507d0*/  LOP3.LUT P4, RZ, R6, 0x20, RZ, 0xc0, !PT ;  /* 0x0000002006ff7812 */ /* 0x000fc4000788c0ff */
[----:B------:R-:W-:Y:S02]  /*507e0*/  PRMT R142, R142, 0x7773, RZ ;  /* 0x000077738e8e7816 */ /* 0x000fe400000000ff */
[----:B0-----:R-:W-:-:S09]  /*507f0*/  PRMT R2, R143, 0x7772, RZ ;  /* 0x000077728f027816 */ /* 0x001fd200000000ff */
[----:B---3--:R-:W-:Y:S01]  /*50800*/  @P4 STG.E.U8 desc[UR32][R166.64], R142 ;  /* 0x0000008ea6004986 */ /* 0x008fe2000c101120 */
[----:B------:R-:W-:-:S13]  /*50810*/  LOP3.LUT P4, RZ, R6, 0x10, RZ, 0xc0, !PT ;  /* 0x0000001006ff7812 */ /* 0x000fda000788c0ff */
[----:B------:R0:W-:Y:S04]  /*50820*/  @P4 STG.E.U8 desc[UR32][R138.64], R2 ;  /* 0x000000028a004986 */ /* 0x0001e8000c101120 */
[----:B0-----:R-:W3:Y:S01]  /*50830*/  LDL.LU.64 R138, [R1+0x1190] ;  /* 0x00119000018a7983 */ /* 0x001ee20000300a00 */
[C---:B------:R-:W-:Y:S02]  /*50840*/  LOP3.LUT P5, RZ, R3.reuse, 0x40, RZ, 0xc0, !PT ;  /* 0x0000004003ff7812 */ /* 0x040fe400078ac0ff */
[C---:B------:R-:W-:Y:S01]  /*50850*/  LOP3.LUT P6, RZ, R3.reuse, 0x80, RZ, 0xc0, !PT ;  /* 0x0000008003ff7812 */ /* 0x040fe200078cc0ff */
[----:B------:R-:W3:Y:S01]  /*50860*/  LDL.LU.64 R166, [R1+0x600] ;  /* 0x0006000001a67983 */ /* 0x000ee20000300a00 */
[----:B------:R-:W-:Y:S02]  /*50870*/  LOP3.LUT P0, RZ, R3, 0x100, RZ, 0xc0, !PT ;  /* 0x0000010003ff7812 */ /* 0x000fe4000780c0ff */
[----:B------:R-:W-:-:S02]  /*50880*/  PRMT R143, R143, 0x7773, RZ ;  /* 0x000077738f8f7816 */ /* 0x000fc400000000ff */
[----:B------:R-:W-:-:S05]  /*50890*/  LOP3.LUT P1, RZ, R3, 0x200, RZ, 0xc0, !PT ;  /* 0x0000020003ff7812 */ /* 0x000fca000782c0ff */
[----:B--2---:R0:W-:Y:S04]  /*508a0*/  @P5 STG.E.U8 desc[UR32][R168.64], R143 ;  /* 0x0000008fa8005986 */ /* 0x0041e8000c101120 */
[----:B0-----:R-:W2:Y:S01]  /*508b0*/  LDL.LU.64 R168, [R1+0x5f8] ;  /* 0x0005f80001a87983 */ /* 0x001ea20000300a00 */
[C---:B------:R-:W-:Y:S02]  /*508c0*/  LOP3.LUT P2, RZ, R3.reuse, 0x400, RZ, 0xc0, !PT ;  /* 0x0000040003ff7812 */ /* 0x040fe4000784c0ff */
[----:B------:R-:W-:Y:S02]  /*508d0*/  LOP3.LUT P3, RZ, R3, 0x800, RZ, 0xc0, !PT ;  /* 0x0000080003ff7812 */ /* 0x000fe4000786c0ff */
[----:B----4-:R-:W-:-:S05]  /*508e0*/  PRMT R2, R136, 0x7770, RZ ;  /* 0x0000777088027816 */ /* 0x010fca00000000ff */
[----:B------:R0:W-:Y:S02]  /*508f0*/  @P6 STG.E.U8 desc[UR32][R170.64], R2 ;  /* 0x00000002aa006986 */ /* 0x0001e4000c101120 */
[----:B0-----:R-:W-:Y:S02]  /*50900*/  PRMT R2, R136, 0x7771, RZ ;  /* 0x0000777188027816 */ /* 0x001fe400000000ff */
[----:B------:R-:W4:Y:S04]  /*50910*/  LDL.LU.64 R170, [R1+0x5f0] ;  /* 0x0005f00001aa7983 */ /* 0x000f280000300a00 */
[----:B------:R0:W-:Y:S02]  /*50920*/  @P0 STG.E.U8 desc[UR32][R172.64], R2 ;  /* 0x00000002ac000986 */ /* 0x0001e4000c101120 */
[----:B0-----:R-:W-:-:S02]  /*50930*/  PRMT R2, R137, 0x7770, RZ ;  /* 0x0000777089027816 */ /* 0x001fc400000000ff */
[----:B------:R-:W4:Y:S04]  /*50940*/  LDL.LU.64 R172, [R1+0x5e8] ;  /* 0x0005e80001ac7983 */ /* 0x000f280000300a00 */
[----:B------:R0:W-:Y:S04]  /*50950*/  @P1 STG.E.U8 desc[UR32][R174.64], R2 ;  /* 0x00000002ae001986 */ /* 0x0001e8000c101120 */
[----:B0-----:R-:W4:Y:S01]  /*50960*/  LDL.LU.64 R174, [R1+0x5e0] ;  /* 0x0005e00001ae7983 */ /* 0x001f220000300a00 */
[----:B------:R-:W-:-:S05]  /*50970*/  PRMT R2, R137, 0x7771, RZ ;  /* 0x0000777189027816 */ /* 0x000fca00000000ff */
[----:B------:R0:W-:Y:S04]  /*50980*/  @P2 STG.E.U8 desc[UR32][R176.64], R2 ;  /* 0x00000002b0002986 */ /* 0x0001e8000c101120 */
[----:B0-----:R-:W4:Y:S01]  /*50990*/  LDL.LU.64 R176, [R1+0x5d8] ;  /* 0x0005d80001b07983 */ /* 0x001f220000300a00 */
[----:B---3--:R-:W-:-:S05]  /*509a0*/  PRMT R2, R138, 0x7770, RZ ;  /* 0x000077708a027816 */ /* 0x008fca00000000ff */
[----:B------:R0:W-:Y:S04]  /*509b0*/  @P3 STG.E.U8 desc[UR32][R178.64], R2 ;  /* 0x00000002b2003986 */ /* 0x0001e8000c101120 */
[----:B0-----:R-:W3:Y:S04]  /*509c0*/  LDL.LU.64 R178, [R1+0x5d0] ;  /* 0x0005d00001b27983 */ /* 0x001ee80000300a00 */
[----:B------:R-:W3:Y:S04]  /*509d0*/  LDL.LU.64 R160, [R1+0x5c0] ;  /* 0x0005c00001a07983 */ /* 0x000ee80000300a00 */
[----:B------:R-:W3:Y:S01]  /*509e0*/  LDL.LU.64 R162, [R1+0x5b8] ;  /* 0x0005b80001a27983 */ /* 0x000ee20000300a00 */
[----:B------:R-:W-:-:S02]  /*509f0*/  LOP3.LUT P4, RZ, R3, 0x1000000, RZ, 0xc0, !PT ;  /* 0x0100000003ff7812 */ /* 0x000fc4000788c0ff */
[----:B------:R-:W-:Y:S01]  /*50a00*/  LOP3.LUT R7, R7, 0xefffffff, RZ, 0xc0, !PT ;  /* 0xefffffff07077812 */ /* 0x000fe200078ec0ff */
[----:B------:R-:W3:Y:S10]  /*50a10*/  LDL.LU.64 R164, [R1+0x5a8] ;  /* 0x0005a80001a47983 */ /* 0x000ef40000300a00 */
        /* <DEDUP_REMOVED lines=22> */
[C---:B------:R-:W-:Y:S01]  /*50b80*/  LOP3.LUT P4, RZ, R3.reuse, 0x20000, RZ, 0xc0, !PT ;  /* 0x0002000003ff7812 */ /* 0x040fe2000788c0ff */
[----:B------:R0:W-:Y:S01]  /*50b90*/  @P0 STG.E.U8 desc[UR32][R166.64], R2 ;  /* 0x00000002a6000986 */ /* 0x0001e2000c101120 */
[C---:B------:R-:W-:Y:S02]  /*50ba0*/  LOP3.LUT P2, RZ, R3.reuse, 0x4000, RZ, 0xc0, !PT ;  /* 0x0000400003ff7812 */ /* 0x040fe4000784c0ff */
[----:B------:R-:W-:Y:S02]  /*50bb0*/  LOP3.LUT R6, R6, 0xfffffff7, RZ, 0xc0, !PT ;  /* 0xfffffff706067812 */ /* 0x000fe400078ec0ff */
[----:B------:R-:W-:Y:S02]  /*50bc0*/  LOP3.LUT P3, RZ, R3, 0x8000, RZ, 0xc0, !PT ;  /* 0x0000800003ff7812 */ /* 0x000fe4000786c0ff */
[----:B0-----:R-:W-:Y:S01]  /*50bd0*/  PRMT R2, R139, 0x7770, RZ ;  /* 0x000077708b027816 */ /* 0x001fe200000000ff */
[----:B------:R-:W3:Y:S04]  /*50be0*/  LDL.LU.64 R166, [R1+0x5a0] ;  /* 0x0005a00001a67983 */ /* 0x000ee80000300a00 */
[----:B------:R-:W-:-:S02]  /*50bf0*/  @P4 LOP3.LUT R6, R6, 0x8, RZ, 0xfc, !PT ;  /* 0x0000000806064812 */ /* 0x000fc400078efcff */
[----:B------:R-:W-:Y:S01]  /*50c00*/  LOP3.LUT P4, RZ, R3, 0x10000, RZ, 0xc0, !PT ;  /* 0x0001000003ff7812 */ /* 0x000fe2000788c0ff */
[----:B--2---:R0:W-:Y:S02]  /*50c10*/  @P1 STG.E.U8 desc[UR32][R168.64], R2 ;  /* 0x00000002a8001986 */ /* 0x0041e4000c101120 */
[----:B0-----:R-:W-:Y:S02]  /*50c20*/  PRMT R2, R139, 0x7771, RZ ;  /* 0x000077718b027816 */ /* 0x001fe400000000ff */
[----:B------:R-:W2:Y:S04]  /*50c30*/  LDL.LU.64 R168, [R1+0x598] ;  /* 0x0005980001a87983 */ /* 0x000ea80000300a00 */
[----:B----4-:R0:W-:Y:S02]  /*50c40*/  @P2 STG.E.U8 desc[UR32][R170.64], R2 ;  /* 0x00000002aa002986 */ /* 0x0101e4000c101120 */
[----:B0-----:R-:W-:-:S02]  /*50c50*/  PRMT R2, R136, 0x7772, RZ ;  /* 0x0000777288027816 */ /* 0x001fc400000000ff */
[----:B------:R-:W4:Y:S01]  /*50c60*/  LDL.LU.64 R170, [R1+0x590] ;  /* 0x0005900001aa7983 */ /* 0x000f220000300a00 */
[----:B------:R-:W-:-:S03]  /*50c70*/  PRMT R136, R136, 0x7773, RZ ;  /* 0x0000777388887816 */ /* 0x000fc600000000ff */
[----:B------:R0:W-:Y:S04]  /*50c80*/  @P3 STG.E.U8 desc[UR32][R172.64], R2 ;  /* 0x00000002ac003986 */ /* 0x0001e8000c101120 */
[----:B------:R1:W-:Y:S01]  /*50c90*/  @P4 STG.E.U8 desc[UR32][R174.64], R136 ;  /* 0x00000088ae004986 */ /* 0x0003e2000c101120 */
[----:B------:R-:W-:Y:S02]  /*50ca0*/  LOP3.LUT P4, RZ, R6, 0x8, RZ, 0xc0, !PT ;  /* 0x0000000806ff7812 */ /* 0x000fe4000788c0ff */
[C---:B0-----:R-:W-:Y:S01]  /*50cb0*/  PRMT R2, R137.reuse, 0x7772, RZ ;  /* 0x0000777289027816 */ /* 0x041fe200000000ff */
[----:B------:R-:W4:Y:S01]  /*50cc0*/  LDL.LU.64 R172, [R1+0x588] ;  /* 0x0005880001ac7983 */ /* 0x000f220000300a00 */
[----:B------:R-:W-:-:S03]  /*50cd0*/  PRMT R137, R137, 0x7773, RZ ;  /* 0x0000777389897816 */ /* 0x000fc600000000ff */
[----:B-1----:R-:W4:Y:S06]  /*50ce0*/  LDL.LU.64 R174, [R1+0x580] ;  /* 0x0005800001ae7983 */ /* 0x002f2c0000300a00 */
[----:B------:R0:W-:Y:S01]  /*50cf0*/  @P4 STG.E.U8 desc[UR32][R176.64], R2 ;  /* 0x00000002b0004986 */ /* 0x0001e2000c101120 */
[----:B------:R-:W-:Y:S02]  /*50d00*/  LOP3.LUT P4, RZ, R6, 0x4, RZ, 0xc0, !PT ;  /* 0x0000000406ff7812 */ /* 0x000fe4000788c0ff */
[C---:B0-----:R-:W-:Y:S01]  /*50d10*/  PRMT R2, R138.reuse, 0x7772, RZ ;  /* 0x000077728a027816 */ /* 0x041fe200000000ff */
[----:B------:R-:W4:Y:S01]  /*50d20*/  LDL.LU.64 R176, [R1+0x578] ;  /* 0x0005780001b07983 */ /* 0x000f220000300a00 */
[----:B------:R-:W-:-:S09]  /*50d30*/  PRMT R138, R138, 0x7773, RZ ;  /* 0x000077738a8a7816 */ /* 0x000fd200000000ff */
[----:B---3--:R0:W-:Y:S01]  /*50d40*/  @P4 STG.E.U8 desc[UR32][R178.64], R137 ;  /* 0x00000089b2004986 */ /* 0x0081e2000c101120 */
[----:B------:R-:W-:-:S03]  /*50d50*/  LOP3.LUT P4, RZ, R6, 0x2, RZ, 0xc0, !PT ;  /* 0x0000000206ff7812 */ /* 0x000fc6000788c0ff */
[----:B0-----:R-:W3:Y:S10]  /*50d60*/  LDL.LU.64 R178, [R1+0x570] ;  /* 0x0005700001b27983 */ /* 0x001ef40000300a00 */
[----:B------:R0:W-:Y:S01]  /*50d70*/  @P4 STG.E.U8 desc[UR32][R132.64], R2 ;  /* 0x0000000284004986 */ /* 0x0001e2000c101120 */
[----:B------:R-:W-:-:S03]  /*50d80*/  LOP3.LUT P4, RZ, R6, 0x1, RZ, 0xc0, !PT ;  /* 0x0000000106ff7812 */ /* 0x000fc6000788c0ff */
[----:B0-----:R-:W2:Y:S10]  /*50d90*/  LDL.LU.64 R132, [R1+0x1188] ;  /* 0x0011880001847983 */ /* 0x001eb40000300a00 */
[----:B------:R-:W-:Y:S01]  /*50da0*/  @P4 STG.E.U8 desc[UR32][R160.64], R138 ;  /* 0x0000008aa0004986 */ /* 0x000fe2000c101120 */
[----:B------:R-:W-:-:S02]  /*50db0*/  LOP3.LUT P4, RZ, R7, 0x80000000, RZ, 0xc0, !PT ;  /* 0x8000000007ff7812 */ /* 0x000fc4000788c0ff */
[C---:B------:R-:W-:Y:S02]  /*50dc0*/  PRMT R2, R139.reuse, 0x7772, RZ ;  /* 0x000077728b027816 */ /* 0x040fe400000000ff */
[----:B------:R-:W-:-:S09]  /*50dd0*/  PRMT R139, R139, 0x7773, RZ ;  /* 0x000077738b8b7816 */ /* 0x000fd200000000ff */
[----:B------:R-:W-:Y:S01]  /*50de0*/  @P4 STG.E.U8 desc[UR32][R162.64], R2 ;  /* 0x00000002a2004986 */ /* 0x000fe2000c101120 */
[----:B------:R-:W-:-:S13]  /*50df0*/  LOP3.LUT P4, RZ, R7, 0x40000000, RZ, 0xc0, !PT ;  /* 0x4000000007ff7812 */ /* 0x000fda000788c0ff */
[----:B------:R0:W-:Y:S04]  /*50e00*/  @P4 STG.E.U8 desc[UR32][R134.64], R139 ;  /* 0x0000008b86004986 */ /* 0x0001e8000c101120 */
[----:B0-----:R-:W3:Y:S01]  /*50e10*/  LDL.LU.64 R134, [R1+0x1180] ;  /* 0x0011800001867983 */ /* 0x001ee20000300a00 */
[----:B------:R-:W-:Y:S02]  /*50e20*/  LOP3.LUT P4, RZ, R7, 0x20000000, RZ, 0xc0, !PT ;  /* 0x2000000007ff7812 */ /* 0x000fe4000788c0ff */
[C---:B------:R-:W-:Y:S02]  /*50e30*/  LOP3.LUT P5, RZ, R5.reuse, 0x800, RZ, 0xc0, !PT ;  /* 0x0000080005ff7812 */ /* 0x040fe400078ac0ff */
[C---:B------:R-:W-:Y:S02]  /*50e40*/  LOP3.LUT P6, RZ, R5.reuse, 0x400, RZ, 0xc0, !PT ;  /* 0x0000040005ff7812 */ /* 0x040fe400078cc0ff */
[----:B------:R-:W-:-:S02]  /*50e50*/  LOP3.LUT P0, RZ, R5, 0x200, RZ, 0xc0, !PT ;  /* 0x0000020005ff7812 */ /* 0x000fc4000780c0ff */
        /* <DEDUP_REMOVED lines=9> */
[----:B0-----:R-:W-:Y:S02]  /*50ef0*/  PRMT R2, R133, 0x7771, RZ ;  /* 0x0000777185027816 */ /* 0x001fe400000000ff */
[----:B------:R-:W2:Y:S04]  /*50f00*/  LDL.LU.64 R168, [R1+0x568] ;  /* 0x0005680001a87983 */ /* 0x000ea80000300a00 */
[----:B----4-:R3:W-:Y:S02]  /*50f10*/  @P6 STG.E.U8 desc[UR32][R170.64], R2 ;  /* 0x00000002aa006986 */ /* 0x0107e4000c101120 */
[----:B---3--:R-:W-:-:S02]  /*50f20*/  PRMT R2, R134, 0x7770, RZ ;  /* 0x0000777086027816 */ /* 0x008fc400000000ff */
[----:B------:R-:W3:Y:S04]  /*50f30*/  LDL.LU.64 R170, [R1+0x560] ;  /* 0x0005600001aa7983 */ /* 0x000ee80000300a00 */
        /* <DEDUP_REMOVED lines=27> */
[----:B------:R-:W-:Y:S02]  /*510f0*/  LOP3.LUT R7, R7, 0xfbffffff, RZ, 0xc0, !PT ;  /* 0xfbffffff07077812 */ /* 0x000fe400078ec0ff */
[C---:B------:R-:W-:Y:S02]  /*51100*/  LOP3.LUT P3, RZ, R5.reuse, 0x40, RZ, 0xc0, !PT ;  /* 0x0000004005ff7812 */ /* 0x040fe4000786c0ff */
[----:B------:R-:W-:Y:S02]  /*51110*/  LOP3.LUT P0, RZ, R5, 0x20, RZ, 0xc0, !PT ;  /* 0x0000002005ff7812 */ /* 0x000fe4000780c0ff */
[----:B------:R-:W-:-:S05]  /*51120*/  PRMT R2, R135, 0x7771, RZ ;  /* 0x0000777187027816 */ /* 0x000fca00000000ff */
[----:B------:R-:W-:Y:S02]  /*51130*/  @P4 LOP3.LUT R7, R7, 0x4000000, RZ, 0xfc, !PT ;  /* 0x0400000007074812 */ /* 0x000fe400078efcff */
[C---:B------:R-:W-:Y:S02]  /*51140*/  LOP3.LUT P4, RZ, R5.reuse, 0x1, RZ, 0xc0, !PT ;  /* 0x0000000105ff7812 */ /* 0x040fe4000788c0ff */
[C---:B------:R-:W-:Y:S01]  /*51150*/  LOP3.LUT P1, RZ, R5.reuse, 0x10, RZ, 0xc0, !PT ;  /* 0x0000001005ff7812 */ /* 0x040fe2000782c0ff */
[----:B------:R0:W-:Y:S01]  /*51160*/  @P3 STG.E.U8 desc[UR32][R178.64], R2 ;  /* 0x00000002b2003986 */ /* 0x0001e2000c101120 */
[----:B------:R-:W-:Y:S02]  /*51170*/  LOP3.LUT P2, RZ, R5, 0x8, RZ, 0xc0, !PT ;  /* 0x0000000805ff7812 */ /* 0x000fe4000784c0ff */
[----:B------:R-:W-:Y:S02]  /*51180*/  LOP3.LUT R7, R7, 0xf7ffffff, RZ, 0xc0, !PT ;  /* 0xf7ffffff07077812 */ /* 0x000fe400078ec0ff */
[----:B------:R-:W-:-:S02]  /*51190*/  LOP3.LUT P3, RZ, R5, 0x4, RZ, 0xc0, !PT ;  /* 0x0000000405ff7812 */ /* 0x000fc4000786c0ff */
[C---:B0-----:R-:W-:Y:S01]  /*511a0*/  PRMT R2, R132.reuse, 0x7772, RZ ;  /* 0x0000777284027816 */ /* 0x041fe200000000ff */
[----:B------:R-:W4:Y:S02]  /*511b0*/  LDL.LU.64 R178, [R1+0x538] ;  /* 0x0005380001b27983 */ /* 0x000f240000300a00 */
[----:B------:R-:W-:Y:S02]  /*511c0*/  @P4 LOP3.LUT R7, R7, 0x8000000, RZ, 0xfc, !PT ;  /* 0x0800000007074812 */ /* 0x000fe400078efcff */
[----:B------:R-:W-:Y:S01]  /*511d0*/  LOP3.LUT P4, RZ, R5, 0x2, RZ, 0xc0, !PT ;  /* 0x0000000205ff7812 */ /* 0x000fe2000788c0ff */
[----:B------:R-:W4:Y:S01]  /*511e0*/  LDL.LU.64 R158, [R1+0x530] ;  /* 0x00053000019e7983 */ /* 0x000f220000300a00 */
[----:B------:R-:W-:-:S03]  /*511f0*/  PRMT R132, R132, 0x7773, RZ ;  /* 0x0000777384847816 */ /* 0x000fc600000000ff */
[----:B------:R-:W4:Y:S04]  /*51200*/  LDL.LU.64 R160, [R1+0x520] ;  /* 0x0005200001a07983 */ /* 0x000f280000300a00 */
[----:B------:R-:W4:Y:S04]  /*51210*/  LDL.LU.64 R162, [R1+0x518] ;  /* 0x0005180001a27983 */ /* 0x000f280000300a00 */
[----:B------:R-:W4:Y:S04]  /*51220*/  LDL.LU.64 R164, [R1+0x510] ;  /* 0x0005100001a47983 */ /* 0x000f280000300a00 */
[----:B------:R-:W4:Y:S04]  /*51230*/  LDL.LU.64 R166, [R1+0x508] ;  /* 0x0005080001a67983 */ /* 0x000f280000300a00 */
[----:B--2---:R0:W-:Y:S02]  /*51240*/  @P0 STG.E.U8 desc[UR32][R168.64], R2 ;  /* 0x00000002a8000986 */ /* 0x0041e4000c101120 */
[----:B0-----:R-:W-:-:S02]  /*51250*/  PRMT R2, R133, 0x7772, RZ ;  /* 0x0000777285027816 */ /* 0x001fc400000000ff */
[----:B------:R-:W2:Y:S01]  /*51260*/  LDL.LU.64 R168, [R1+0x500] ;  /* 0x0005000001a87983 */ /* 0x000ea20000300a00 */
[----:B------:R-:W-:-:S03]  /*51270*/  PRMT R133, R133, 0x7773, RZ ;  /* 0x0000777385857816 */ /* 0x000fc600000000ff */
[----:B---3--:R0:W-:Y:S04]  /*51280*/  @P1 STG.E.U8 desc[UR32][R170.64], R132 ;  /* 0x00000084aa001986 */ /* 0x0081e8000c101120 */
[----:B0-----:R-:W3:Y:S04]  /*51290*/  LDL.LU.64 R170, [R1+0x4f8] ;  /* 0x0004f80001aa7983 */ /* 0x001ee80000300a00 */
[----:B----4-:R0:W-:Y:S02]  /*512a0*/  @P2 STG.E.U8 desc[UR32][R172.64], R2 ;  /* 0x00000002ac002986 */ /* 0x0101e4000c101120 */
[----:B0-----:R-:W-:-:S02]  /*512b0*/  PRMT R2, R134, 0x7772, RZ ;  /* 0x0000777286027816 */ /* 0x001fc400000000ff */
[----:B------:R-:W4:Y:S04]  /*512c0*/  LDL.LU.64 R172, [R1+0x4f0] ;  /* 0x0004f00001ac7983 */ /* 0x000f280000300a00 */
[----:B------:R-:W-:Y:S01]  /*512d0*/  @P3 STG.E.U8 desc[UR32][R174.64], R133 ;  /* 0x00000085ae003986 */ /* 0x000fe2000c101120 */
[----:B------:R-:W-:-:S03]  /*512e0*/  PRMT R134, R134, 0x7773, RZ ;  /* 0x0000777386867816 */ /* 0x000fc600000000ff */
[----:B------:R-:W-:Y:S01]  /*512f0*/  @P4 STG.E.U8 desc[UR32][R176.64], R2 ;  /* 0x00000002b0004986 */ /* 0x000fe2000c101120 */
[----:B------:R-:W-:-:S13]  /*51300*/  LOP3.LUT P4, RZ, R7, 0x8000000, RZ, 0xc0, !PT ;  /* 0x0800000007ff7812 */ /* 0x000fda000788c0ff */
[----:B------:R0:W-:Y:S04]  /*51310*/  @P4 STG.E.U8 desc[UR32][R128.64], R134 ;  /* 0x0000008680004986 */ /* 0x0001e8000c101120 */
[----:B0-----:R-:W2:Y:S01]  /*51320*/  LDL.LU.64 R128, [R1+0x1178] ;  /* 0x0011780001807983 */ /* 0x001ea20000300a00 */
[----:B------:R-:W-:Y:S02]  /*51330*/  LOP3.LUT P4, RZ, R7, 0x4000000, RZ, 0xc0, !PT ;  /* 0x0400000007ff7812 */ /* 0x000fe4000788c0ff */
[C---:B------:R-:W-:Y:S01]  /*51340*/  PRMT R2, R135.reuse, 0x7772, RZ ;  /* 0x0000777287027816 */ /* 0x040fe200000000ff */
[----:B------:R-:W4:Y:S01]  /*51350*/  LDL.LU.64 R174, [R1+0x4e8] ;  /* 0x0004e80001ae7983 */ /* 0x000f220000300a00 */
[----:B------:R-:W-:-:S03]  /*51360*/  PRMT R135, R135, 0x7773, RZ ;  /* 0x0000777387877816 */ /* 0x000fc600000000ff */
[----:B------:R-:W4:Y:S06]  /*51370*/  LDL.LU.64 R176, [R1+0x4e0] ;  /* 0x0004e00001b07983 */ /* 0x000f2c0000300a00 */
[----:B------:R0:W-:Y:S01]  /*51380*/  @P4 STG.E.U8 desc[UR32][R178.64], R2 ;  /* 0x00000002b2004986 */ /* 0x0001e2000c101120 */
[----:B------:R-:W-:-:S03]  /*51390*/  LOP3.LUT P4, RZ, R7, 0x2000000, RZ, 0xc0, !PT ;  /* 0x0200000007ff7812 */ /* 0x000fc6000788c0ff */
[----:B0-----:R-:W4:Y:S10]  /*513a0*/  LDL.LU.64 R178, [R1+0x4d8] ;  /* 0x0004d80001b27983 */ /* 0x001f340000300a00 */
[----:B------:R-:W-:Y:S01]  /*513b0*/  @P4 STG.E.U8 desc[UR32][R158.64], R135 ;  /* 0x000000879e004986 */ /* 0x000fe2000c101120 */
[----:B------:R-:W-:-:S02]  /*513c0*/  LOP3.LUT P4, RZ, R7, 0x1000000, RZ, 0xc0, !PT ;  /* 0x0100000007ff7812 */ /* 0x000fc4000788c0ff */
[----:B--2---:R-:W-:-:S11]  /*513d0*/  PRMT R2, R128, 0x7770, RZ ;  /* 0x0000777080027816 */ /* 0x004fd600000000ff */
[----:B------:R0:W-:Y:S04]  /*513e0*/  @P4 STG.E.U8 desc[UR32][R130.64], R2 ;  /* 0x0000000282004986 */ /* 0x0001e8000c101120 */
[----:B0-----:R-:W2:Y:S01]  /*513f0*/  LDL.LU.64 R130, [R1+0x1170] ;  /* 0x0011700001827983 */ /* 0x001ea20000300a00 */
[----:B------:R-:W-:Y:S02]  /*51400*/  LOP3.LUT P4, RZ, R7, 0x800000, RZ, 0xc0, !PT ;  /* 0x0080000007ff7812 */ /* 0x000fe4000788c0ff */
[----:B------:R-:W-:-:S11]  /*51410*/  PRMT R2, R128, 0x7771, RZ ;  /* 0x0000777180027816 */ /* 0x000fd600000000ff */
        /* <DEDUP_REMOVED lines=11> */
[----:B------:R-:W-:Y:S02]  /*514d0*/  LOP3.LUT P1, RZ, R0, 0x200000, RZ, 0xc0, !PT ;  /* 0x0020000000ff7812 */ /* 0x000fe4000782c0ff */
[----:B--2---:R-:W-:-:S05]  /*514e0*/  PRMT R2, R130, 0x7770, RZ ;  /* 0x0000777082027816 */ /* 0x004fca00000000ff */
[----:B------:R0:W-:Y:S02]  /*514f0*/  @P4 STG.E.U8 desc[UR32][R166.64], R2 ;  /* 0x00000002a6004986 */ /* 0x0001e4000c101120 */
[----:B0-----:R-:W-:-:S05]  /*51500*/  PRMT R2, R130, 0x7771, RZ ;  /* 0x0000777182027816 */ /* 0x001fca00000000ff */
[----:B------:R0:W-:Y:S02]  /*51510*/  @P5 STG.E.U8 desc[UR32][R168.64], R2 ;  /* 0x00000002a8005986 */ /* 0x0001e4000c101120 */
[----:B0-----:R-:W-:-:S05]  /*51520*/  PRMT R2, R131, 0x7770, RZ ;  /* 0x0000777083027816 */ /* 0x001fca00000000ff */
[----:B---3--:R0:W-:Y:S02]  /*51530*/  @P6 STG.E.U8 desc[UR32][R170.64], R2 ;  /* 0x00000002aa006986 */ /* 0x0081e4000c101120 */
[----:B0-----:R-:W-:-:S05]  /*51540*/  PRMT R2, R131, 0x7771, RZ ;  /* 0x0000777183027816 */ /* 0x001fca00000000ff */
[----:B----4-:R0:W-:Y:S02]  /*51550*/  @P0 STG.E.U8 desc[UR32][R172.64], R2 ;  /* 0x00000002ac000986 */ /* 0x0101e4000c101120 */
[----:B0-----:R-:W-:Y:S02]  /*51560*/  PRMT R2, R128, 0x7772, RZ ;  /* 0x0000777280027816 */ /* 0x001fe400000000ff */
[----:B------:R-:W2:Y:S04]  /*51570*/  LDL.LU.64 R172, [R1+0x4d0] ;  /* 0x0004d00001ac7983 */ /* 0x000ea80000300a00 */
[----:B------:R0:W-:Y:S04]  /*51580*/  @P1 STG.E.U8 desc[UR32][R174.64], R2 ;  /* 0x00000002ae001986 */ /* 0x0001e8000c101120 */
[----:B0-----:R-:W3:Y:S01]  /*51590*/  LDL.LU.64 R174, [R1+0x4c8] ;  /* 0x0004c80001ae7983 */ /* 0x001ee20000300a00 */
[----:B------:R-:W-:-:S02]  /*515a0*/  LOP3.LUT P2, RZ, R0, 0x100000, RZ, 0xc0, !PT ;  /* 0x0010000000ff7812 */ /* 0x000fc4000784c0ff */
[----:B------:R-:W-:Y:S02]  /*515b0*/  LOP3.LUT P3, RZ, R0, 0x80000, RZ, 0xc0, !PT ;  /* 0x0008000000ff7812 */ /* 0x000fe4000786c0ff */
[----:B------:R-:W-:Y:S02]  /*515c0*/  PRMT R128, R128, 0x7773, RZ ;  /* 0x0000777380807816 */ /* 0x000fe400000000ff */
[C---:B------:R-:W-:Y:S02]  /*515d0*/  LOP3.LUT P0, RZ, R0.reuse, 0x40000, RZ, 0xc0, !PT ;  /* 0x0004000000ff7812 */ /* 0x040fe4000780c0ff */
[----:B------:R-:W-:Y:S02]  /*515e0*/  PRMT R2, R129, 0x7772, RZ ;  /* 0x0000777281027816 */ /* 0x000fe400000000ff */
[----:B------:R-:W-:-:S03]  /*515f0*/  LOP3.LUT P1, RZ, R0, 0x20000, RZ, 0xc0, !PT ;  /* 0x0002000000ff7812 */ /* 0x000fc6000782c0ff */
[----:B------:R0:W-:Y:S01]  /*51600*/  @P2 STG.E.U8 desc[UR32][R176.64], R128 ;  /* 0x00000080b0002986 */ /* 0x0001e2000c101120 */
[----:B------:R-:W-:-:S03]  /*51610*/  LOP3.LUT P2, RZ, R0, 0x10000, RZ, 0xc0, !PT ;  /* 0x0001000000ff7812 */ /* 0x000fc6000784c0ff */
[----:B------:R1:W-:Y:S01]  /*51620*/  @P3 STG.E.U8 desc[UR32][R178.64], R2 ;  /* 0x00000002b2003986 */ /* 0x0003e2000c101120 */
[----:B------:R-:W-:-:S03]  /*51630*/  PRMT R129, R129, 0x7773, RZ ;  /* 0x0000777381817816 */ /* 0x000fc600000000ff */
[----:B0-----:R-:W4:Y:S04]  /*51640*/  LDL.LU.64 R176, [R1+0x4b8] ;  /* 0x0004b80001b07983 */ /* 0x001f280000300a00 */
[----:B-1----:R-:W4:Y:S01]  /*51650*/  LDL.LU.64 R178, [R1+0x4b0] ;  /* 0x0004b00001b27983 */ /* 0x002f220000300a00 */
[C---:B------:R-:W-:Y:S02]  /*51660*/  PRMT R2, R130.reuse, 0x7772, RZ ;  /* 0x0000777282027816 */ /* 0x040fe400000000ff */
[----:B------:R-:W-:Y:S01]  /*51670*/  PRMT R130, R130, 0x7773, RZ ;  /* 0x0000777382827816 */ /* 0x000fe200000000ff */
        /* <DEDUP_REMOVED lines=11> */
[----:B------:R-:W-:Y:S01]  /*51730*/  LOP3.LUT P4, RZ, R0, 0x100, RZ, 0xc0, !PT ;  /* 0x0000010000ff7812 */ /* 0x000fe2000788c0ff */
[----:B--2---:R-:W-:Y:S04]  /*51740*/  @P0 STG.E.U8 desc[UR32][R172.64], R129 ;  /* 0x00000081ac000986 */ /* 0x004fe8000c101120 */
[----:B---3--:R-:W-:Y:S04]  /*51750*/  @P1 STG.E.U8 desc[UR32][R174.64], R2 ;  /* 0x00000002ae001986 */ /* 0x008fe8000c101120 */
[----:B------:R0:W-:Y:S04]  /*51760*/  @P2 STG.E.U8 desc[UR32][R124.64], R130 ;  /* 0x000000827c002986 */ /* 0x0001e8000c101120 */
[----:B0-----:R-:W2:Y:S01]  /*51770*/  LDL.LU.64 R124, [R1+0x1168] ;  /* 0x00116800017c7983 */ /* 0x001ea20000300a00 */
[----:B------:R-:W-:-:S02]  /*51780*/  LOP3.LUT R7, R7, 0xffffbfff, RZ, 0xc0, !PT ;  /* 0xffffbfff07077812 */ /* 0x000fc400078ec0ff */
[C---:B------:R-:W-:Y:S01]  /*51790*/  LOP3.LUT P3, RZ, R0.reuse, 0x8000, RZ, 0xc0, !PT ;  /* 0x0000800000ff7812 */ /* 0x040fe2000786c0ff */
[----:B------:R-:W3:Y:S01]  /*517a0*/  LDL.LU.64 R168, [R1+0x478] ;  /* 0x0004780001a87983 */ /* 0x000ee20000300a00 */
[----:B------:R-:W-:Y:S02]  /*517b0*/  @P4 LOP3.LUT R7, R7, 0x4000, RZ, 0xfc, !PT ;  /* 0x0000400007074812 */ /* 0x000fe400078efcff */
[----:B------:R-:W-:Y:S01]  /*517c0*/  LOP3.LUT P4, RZ, R0, 0x200, RZ, 0xc0, !PT ;  /* 0x0000020000ff7812 */ /* 0x000fe2000788c0ff */
[----:B------:R-:W3:Y:S01]  /*517d0*/  LDL.LU.64 R170, [R1+0x468] ;  /* 0x0004680001aa7983 */ /* 0x000ee20000300a00 */
[----:B------:R-:W-:Y:S02]  /*517e0*/  LOP3.LUT R7, R7, 0xffff7fff, RZ, 0xc0, !PT ;  /* 0xffff7fff07077812 */ /* 0x000fe400078ec0ff */
[----:B------:R-:W-:Y:S01]  /*517f0*/  PRMT R2, R131, 0x7772, RZ ;  /* 0x0000777283027816 */ /* 0x000fe200000000ff */
[----:B------:R-:W3:Y:S08]  /*51800*/  LDL.LU.64 R172, [R1+0x460] ;  /* 0x0004600001ac7983 */ /* 0x000ef00000300a00 */
[----:B------:R-:W-:-:S02]  /*51810*/  @P4 LOP3.LUT R7, R7, 0x8000, RZ, 0xfc, !PT ;  /* 0x0000800007074812 */ /* 0x000fc400078efcff */
[----:B------:R-:W-:Y:S01]  /*51820*/  PRMT R131, R131, 0x7773, RZ ;  /* 0x0000777383837816 */ /* 0x000fe200000000ff */
[----:B----4-:R0:W-:Y:S01]  /*51830*/  @P3 STG.E.U8 desc[UR32][R176.64], R2 ;  /* 0x00000002b0003986 */ /* 0x0101e2000c101120 */
[----:B------:R-:W-:Y:S02]  /*51840*/  LOP3.LUT P4, RZ, R0, 0x400, RZ, 0xc0, !PT ;  /* 0x0000040000ff7812 */ /* 0x000fe4000788c0ff */
[----:B------:R-:W-:Y:S01]  /*51850*/  LOP3.LUT R7, R7, 0xfffeffff, RZ, 0xc0, !PT ;  /* 0xfffeffff07077812 */ /* 0x000fe200078ec0ff */
[----:B------:R-:W4:Y:S04]  /*51860*/  LDL.LU.64 R174, [R1+0x458] ;  /* 0x0004580001ae7983 */ /* 0x000f280000300a00 */
[----:B0-----:R-:W4:Y:S06]  /*51870*/  LDL.LU.64 R176, [R1+0x450] ;  /* 0x0004500001b07983 */ /* 0x001f2c0000300a00 */
        /* <DEDUP_REMOVED lines=11> */
[----:B------:R-:W-:Y:S01]  /*51930*/  @P4 STG.E.U8 desc[UR32][R178.64], R131 ;  /* 0x00000083b2004986 */ /* 0x000fe2000c101120 */
[----:B------:R-:W-:Y:S02]  /*51940*/  LOP3.LUT P4, RZ, R7, 0x80000, RZ, 0xc0, !PT ;  /* 0x0008000007ff7812 */ /* 0x000fe4000788c0ff */
[----:B--2---:R-:W-:-:S11]  /*51950*/  PRMT R2, R124, 0x7770, RZ ;  /* 0x000077707c027816 */ /* 0x004fd600000000ff */
[----:B------:R0:W-:Y:S04]  /*51960*/  @P4 STG.E.U8 desc[UR32][R126.64], R2 ;  /* 0x000000027e004986 */ /* 0x0001e8000c101120 */
[----:B0-----:R-:W2:Y:S04]  /*51970*/  LDL.LU.64 R126, [R1+0x1160] ;  /* 0x00116000017e7983 */ /* 0x001ea80000300a00 */
[----:B------:R-:W4:Y:S01]  /*51980*/  LDL.LU.64 R178, [R1+0x448] ;  /* 0x0004480001b27983 */ /* 0x000f220000300a00 */
        /* <DEDUP_REMOVED lines=23> */
[----:B---3--:R0:W-:Y:S01]  /*51b00*/  @P4 STG.E.U8 desc[UR32][R168.64], R2 ;  /* 0x00000002a8004986 */ /* 0x0081e2000c101120 */
[----:B------:R-:W-:Y:S02]  /*51b10*/  LOP3.LUT P4, RZ, R7, 0x1000, RZ, 0xc0, !PT ;  /* 0x0000100007ff7812 */ /* 0x000fe4000788c0ff */
[----:B0-----:R-:W-:-:S11]  /*51b20*/  PRMT R2, R127, 0x7771, RZ ;  /* 0x000077717f027816 */ /* 0x001fd600000000ff */
[----:B------:R0:W-:Y:S02]  /*51b30*/  @P4 STG.E.U8 desc[UR32][R242.64], R2 ;  /* 0x00000002f2004986 */ /* 0x0001e4000c101120 */
[C---:B0-----:R-:W-:Y:S02]  /*51b40*/  PRMT R2, R124.reuse, 0x7772, RZ ;  /* 0x000077727c027816 */ /* 0x041fe400000000ff */
[----:B------:R-:W2:Y:S01]  /*51b50*/  LDL.LU.64 R242, [R1+0x1158] ;  /* 0x0011580001f27983 */ /* 0x000ea20000300a00 */
[----:B------:R-:W-:-:S03]  /*51b60*/  PRMT R124, R124, 0x7773, RZ ;  /* 0x000077737c7c7816 */ /* 0x000fc600000000ff */
[----:B------:R0:W-:Y:S04]  /*51b70*/  @P5 STG.E.U8 desc[UR32][R170.64], R2 ;  /* 0x00000002aa005986 */ /* 0x0001e8000c101120 */
[----:B------:R-:W-:Y:S01]  /*51b80*/  @P6 STG.E.U8 desc[UR32][R172.64], R124 ;  /* 0x0000007cac006986 */ /* 0x000fe2000c101120 */
        /* <DEDUP_REMOVED lines=8> */
[----:B0-----:R-:W3:Y:S04]  /*51c10*/  LDL.LU.64 R120, [R1+0x1150] ;  /* 0x0011500001787983 */ /* 0x001ee80000300a00 */
[----:B------:R-:W4:Y:S04]  /*51c20*/  LDL.LU.64 R168, [R1+0x438] ;  /* 0x0004380001a87983 */ /* 0x000f280000300a00 */
[----:B------:R-:W3:Y:S04]  /*51c30*/  LDL.LU.64 R170, [R1+0x430] ;  /* 0x0004300001aa7983 */ /* 0x000ee80000300a00 */
[----:B------:R-:W3:Y:S04]  /*51c40*/  LDL.LU.64 R172, [R1+0x428] ;  /* 0x0004280001ac7983 */ /* 0x000ee80000300a00 */
[----:B------:R-:W3:Y:S01]  /*51c50*/  LDL.LU.64 R174, [R1+0x418] ;  /* 0x0004180001ae7983 */ /* 0x000ee20000300a00 */
[----:B------:R-:W-:-:S02]  /*51c60*/  PRMT R2, R127, 0x7772, RZ ;  /* 0x000077727f027816 */ /* 0x000fc400000000ff */
[----:B------:R-:W-:Y:S01]  /*51c70*/  PRMT R127, R127, 0x7773, RZ ;  /* 0x000077737f7f7816 */ /* 0x000fe200000000ff */
[----:B------:R-:W3:Y:S04]  /*51c80*/  LDL.LU.64 R176, [R1+0x410] ;  /* 0x0004100001b07983 */ /* 0x000ee80000300a00 */
[----:B------:R-:W3:Y:S04]  /*51c90*/  LDL.LU.64 R178, [R1+0x408] ;  /* 0x0004080001b27983 */ /* 0x000ee80000300a00 */
[----:B------:R-:W3:Y:S04]  /*51ca0*/  LDL.LU.64 R158, [R1+0x400] ;  /* 0x00040000019e7983 */ /* 0x000ee80000300a00 */
[----:B------:R-:W3:Y:S04]  /*51cb0*/  LDL.LU.64 R160, [R1+0x3f8] ;  /* 0x0003f80001a07983 */ /* 0x000ee80000300a00 */
[----:B------:R-:W3:Y:S04]  /*51cc0*/  LDL.LU.64 R162, [R1+0x3f0] ;  /* 0x0003f00001a27983 */ /* 0x000ee80000300a00 */
[----:B------:R-:W3:Y:S04]  /*51cd0*/  LDL.LU.64 R164, [R1+0x3e8] ;  /* 0x0003e80001a47983 */ /* 0x000ee80000300a00 */
[----:B------:R-:W3:Y:S01]  /*51ce0*/  LDL.LU.64 R166, [R1+0x3e0] ;  /* 0x0003e00001a67983 */ /* 0x000ee20000300a00 */
[----:B------:R-:W-:-:S02]  /*51cf0*/  LOP3.LUT R7, R7, 0xffffffef, RZ, 0xc0, !PT ;  /* 0xffffffef07077812 */ /* 0x000fc400078ec0ff */
[C---:B--2---:R-:W-:Y:S02]  /*51d00*/  LOP3.LUT P0, RZ, R242.reuse, 0x80000000, RZ, 0xc0, !PT ;  /* 0x80000000f2ff7812 */ /* 0x044fe4000780c0ff */
[C---:B------:R-:W-:Y:S02]  /*51d10*/  LOP3.LUT P1, RZ, R242.reuse, 0x40000000, RZ, 0xc0, !PT ;  /* 0x40000000f2ff7812 */ /* 0x040fe4000782c0ff */
[C---:B------:R-:W-:Y:S02]  /*51d20*/  LOP3.LUT P2, RZ, R242.reuse, 0x20000000, RZ, 0xc0, !PT ;  /* 0x20000000f2ff7812 */ /* 0x040fe4000784c0ff */
[----:B------:R-:W-:-:S07]  /*51d30*/  LOP3.LUT P3, RZ, R242, 0x10000000, RZ, 0xc0, !PT ;  /* 0x10000000f2ff7812 */ /* 0x000fce000786c0ff */
[----:B----4-:R0:W-:Y:S04]  /*51d40*/  @P0 STG.E.U8 desc[UR32][R168.64], R2 ;  /* 0x00000002a8000986 */ /* 0x0101e8000c101120 */
[----:B---3--:R-:W-:Y:S01]  /*51d50*/  @P1 STG.E.U8 desc[UR32][R170.64], R127 ;  /* 0x0000007faa001986 */ /* 0x008fe2000c101120 */
[----:B0-----:R-:W-:-:S05]  /*51d60*/  PRMT R2, R120, 0x7770, RZ ;  /* 0x0000777078027816 */ /* 0x001fca00000000ff */
[----:B------:R0:W-:Y:S02]  /*51d70*/  @P2 STG.E.U8 desc[UR32][R172.64], R2 ;  /* 0x00000002ac002986 */ /* 0x0001e4000c101120 */
[----:B0-----:R-:W-:-:S05]  /*51d80*/  PRMT R2, R120, 0x7771, RZ ;  /* 0x0000777178027816 */ /* 0x001fca00000000ff */
[----:B------:R0:W-:Y:S04]  /*51d90*/  @P3 STG.E.U8 desc[UR32][R122.64], R2 ;  /* 0x000000027a003986 */ /* 0x0001e8000c101120 */
[----:B0-----:R-:W2:Y:S01]  /*51da0*/  LDL.LU.64 R122, [R1+0x1148] ;  /* 0x00114800017a7983 */ /* 0x001ea20000300a00 */
[----:B------:R-:W-:Y:S02]  /*51db0*/  LOP3.LUT P4, RZ, R242, 0x80000, RZ, 0xc0, !PT ;  /* 0x00080000f2ff7812 */ /* 0x000fe4000788c0ff */
[----:B------:R-:W-:Y:S01]  /*51dc0*/  PRMT R2, R121, 0x7770, RZ ;  /* 0x0000777079027816 */ /* 0x000fe200000000ff */
[----:B------:R-:W3:Y:S04]  /*51dd0*/  LDL.LU.64 R168, [R1+0x3d0] ;  /* 0x0003d00001a87983 */ /* 0x000ee80000300a00 */
[----:B------:R-:W4:Y:S04]  /*51de0*/  LDL.LU.64 R170, [R1+0x3c8] ;  /* 0x0003c80001aa7983 */ /* 0x000f280000300a00 */
[----:B------:R-:W4:Y:S02]  /*51df0*/  LDL.LU.64 R172, [R1+0x3c0] ;  /* 0x0003c00001ac7983 */ /* 0x000f240000300a00 */
        /* <DEDUP_REMOVED lines=23> */
[----:B------:R0:W-:Y:S01]  /*51f70*/  @P4 STG.E.U8 desc[UR32][R174.64], R2 ;  /* 0x00000002ae004986 */ /* 0x0001e2000c101120 */
[----:B------:R-:W-:Y:S02]  /*51f80*/  LOP3.LUT P4, RZ, R7, 0x800, RZ, 0xc0, !PT ;  /* 0x0000080007ff7812 */ /* 0x000fe4000788c0ff */
[----:B0-----:R-:W-:Y:S01]  /*51f90*/  PRMT R2, R121, 0x7771, RZ ;  /* 0x0000777179027816 */ /* 0x001fe200000000ff */
[----:B------:R-:W4:Y:S10]  /*51fa0*/  LDL.LU.64 R174, [R1+0x3b8] ;  /* 0x0003b80001ae7983 */ /* 0x000f340000300a00 */
[----:B------:R0:W-:Y:S01]  /*51fb0*/  @P4 STG.E.U8 desc[UR32][R176.64], R2 ;  /* 0x00000002b0004986 */ /* 0x0001e2000c101120 */
[----:B------:R-:W-:-:S03]  /*51fc0*/  LOP3.LUT P4, RZ, R7, 0x400, RZ, 0xc0, !PT ;  /* 0x0000040007ff7812 */ /* 0x000fc6000788c0ff */
[----:B0-----:R-:W4:Y:S01]  /*51fd0*/  LDL.LU.64 R176, [R1+0x3b0] ;  /* 0x0003b00001b07983 */ /* 0x001f220000300a00 */
[----:B--2---:R-:W-:-:S09]  /*51fe0*/  PRMT R2, R122, 0x7770, RZ ;  /* 0x000077707a027816 */ /* 0x004fd200000000ff */
[----:B------:R0:W-:Y:S01]  /*51ff0*/  @P4 STG.E.U8 desc[UR32][R178.64], R2 ;  /* 0x00000002b2004986 */ /* 0x0001e2000c101120 */
[C---:B------:R-:W-:Y:S02]  /*52000*/  LOP3.LUT P4, RZ, R7.reuse, 0x200, RZ, 0xc0, !PT ;  /* 0x0000020007ff7812 */ /* 0x040fe4000788c0ff */
        /* <DEDUP_REMOVED lines=19> */
[C---:B------:R-:W-:Y:S02]  /*52140*/  LOP3.LUT P5, RZ, R242.reuse, 0x40000, RZ, 0xc0, !PT ;  /* 0x00040000f2ff7812 */ /* 0x040fe400078ac0ff */
[C---:B------:R-:W-:Y:S02]  /*52150*/  LOP3.LUT P6, RZ, R242.reuse, 0x20000, RZ, 0xc0, !PT ;  /* 0x00020000f2ff7812 */ /* 0x040fe400078cc0ff */
[C---:B------:R-:W-:Y:S02]  /*52160*/  LOP3.LUT P0, RZ, R242.reuse, 0x10000, RZ, 0xc0, !PT ;  /* 0x00010000f2ff7812 */ /* 0x040fe4000780c0ff */
[----:B------:R-:W-:-:S02]  /*52170*/  LOP3.LUT P1, RZ, R242, 0x8000, RZ, 0xc0, !PT ;  /* 0x00008000f2ff7812 */ /* 0x000fc4000782c0ff */
[----:B------:R-:W-:Y:S02]  /*52180*/  PRMT R121, R121, 0x7773, RZ ;  /* 0x0000777379797816 */ /* 0x000fe400000000ff */
[----:B------:R-:W-:Y:S02]  /*52190*/  PRMT R2, R122, 0x7772, RZ ;  /* 0x000077727a027816 */ /* 0x000fe400000000ff */
[C---:B------:R-:W-:Y:S01]  /*521a0*/  LOP3.LUT P2, RZ, R242.reuse, 0x4000, RZ, 0xc0, !PT ;  /* 0x00004000f2ff7812 */ /* 0x040fe2000784c0ff */
[----:B---3--:R-:W-:Y:S01]  /*521b0*/  @P5 STG.E.U8 desc[UR32][R168.64], R121 ;  /* 0x00000079a8005986 */ /* 0x008fe2000c101120 */
[----:B------:R-:W-:Y:S02]  /*521c0*/  LOP3.LUT P3, RZ, R242, 0x2000, RZ, 0xc0, !PT ;  /* 0x00002000f2ff7812 */ /* 0x000fe4000786c0ff */
[----:B------:R-:W-:Y:S01]  /*521d0*/  PRMT R122, R122, 0x7773, RZ ;  /* 0x000077737a7a7816 */ /* 0x000fe200000000ff */
[----:B----4-:R0:W-:Y:S04]  /*521e0*/  @P6 STG.E.U8 desc[UR32][R170.64], R2 ;  /* 0x00000002aa006986 */ /* 0x0101e8000c101120 */
[----:B------:R1:W-:Y:S01]  /*521f0*/  @P0 STG.E.U8 desc[UR32][R172.64], R122 ;  /* 0x0000007aac000986 */ /* 0x0003e2000c101120 */
[----:B------:R-:W-:-:S02]  /*52200*/  LOP3.LUT P0, RZ, R242, 0x1000, RZ, 0xc0, !PT ;  /* 0x00001000f2ff7812 */ /* 0x000fc4000780c0ff */
[C---:B0-----:R-:W-:Y:S01]  /*52210*/  PRMT R2, R123.reuse, 0x7772, RZ ;  /* 0x000077727b027816 */ /* 0x041fe200000000ff */
[----:B------:R-:W3:Y:S01]  /*52220*/  LDL.LU.64 R170, [R1+0x398] ;  /* 0x0003980001aa7983 */ /* 0x000ee20000300a00 */
[----:B------:R-:W-:-:S03]  /*52230*/  PRMT R123, R123, 0x7773, RZ ;  /* 0x000077737b7b7816 */ /* 0x000fc600000000ff */
[----:B------:R0:W-:Y:S04]  /*52240*/  @P1 STG.E.U8 desc[UR32][R174.64], R2 ;  /* 0x00000002ae001986 */ /* 0x0001e8000c101120 */
[----:B-1----:R-:W4:Y:S04]  /*52250*/  LDL.LU.64 R172, [R1+0x390] ;  /* 0x0003900001ac7983 */ /* 0x002f280000300a00 */
[----:B0-----:R-:W4:Y:S04]  /*52260*/  LDL.LU.64 R174, [R1+0x388] ;  /* 0x0003880001ae7983 */ /* 0x001f280000300a00 */
[----:B------:R0:W-:Y:S04]  /*52270*/  @P2 STG.E.U8 desc[UR32][R176.64], R123 ;  /* 0x0000007bb0002986 */ /* 0x0001e8000c101120 */
[----:B0-----:R-:W4:Y:S01]  /*52280*/  LDL.LU.64 R176, [R1+0x380] ;  /* 0x0003800001b07983 */ /* 0x001f220000300a00 */
[----:B------:R-:W-:-:S02]  /*52290*/  LOP3.LUT P4, RZ, R242, 0x1, RZ, 0xc0, !PT ;  /* 0x00000001f2ff7812 */ /* 0x000fc4000788c0ff */
[----:B------:R-:W-:-:S11]  /*522a0*/  LOP3.LUT R0, R0, 0xefffffff, RZ, 0xc0, !PT ;  /* 0xefffffff00007812 */ /* 0x000fd600078ec0ff */
[----:B------:R-:W-:Y:S02]  /*522b0*/  @P4 LOP3.LUT R0, R0, 0x10000000, RZ, 0xfc, !PT ;  /* 0x1000000000004812 */ /* 0x000fe400078efcff */
[----:B------:R-:W-:Y:S02]  /*522c0*/  LOP3.LUT P4, RZ, R242, 0x2, RZ, 0xc0, !PT ;  /* 0x00000002f2ff7812 */ /* 0x000fe4000788c0ff */
[----:B--2---:R-:W-:-:S05]  /*522d0*/  PRMT R2, R116, 0x7770, RZ ;  /* 0x0000777074027816 */ /* 0x004fca00000000ff */
[----:B------:R0:W-:Y:S02]  /*522e0*/  @P3 STG.E.U8 desc[UR32][R178.64], R2 ;  /* 0x00000002b2003986 */ /* 0x0001e4000c101120 */
[----:B0-----:R-:W-:Y:S02]  /*522f0*/  PRMT R2, R116, 0x7771, RZ ;  /* 0x0000777174027816 */ /* 0x001fe400000000ff */
[----:B------:R-:W2:Y:S04]  /*52300*/  LDL.LU.64 R178, [R1+0x378] ;  /* 0x0003780001b27983 */ /* 0x000ea80000300a00 */
[----:B------:R-:W2:Y:S04]  /*52310*/  LDL.LU.64 R158, [R1+0x370] ;  /* 0x00037000019e7983 */ /* 0x000ea80000300a00 */
[----:B------:R0:W-:Y:S04]  /*52320*/  @P0 STG.E.U8 desc[UR32][R118.64], R2 ;  /* 0x0000000276000986 */ /* 0x0001e8000c101120 */
[----:B0-----:R-:W2:Y:S04]  /*52330*/  LDL.LU.64 R118, [R1+0x1138] ;  /* 0x0011380001767983 */ /* 0x001ea80000300a00 */
[----:B------:R-:W2:Y:S04]  /*52340*/  LDL.LU.64 R160, [R1+0x368] ;  /* 0x0003680001a07983 */ /* 0x000ea80000300a00 */
[----:B------:R-:W2:Y:S04]  /*52350*/  LDL.LU.64 R162, [R1+0x360] ;  /* 0x0003600001a27983 */ /* 0x000ea80000300a00 */
[----:B------:R-:W2:Y:S01]  /*52360*/  LDL.LU.64 R164, [R1+0x358] ;  /* 0x0003580001a47983 */ /* 0x000ea20000300a00 */
[----:B------:R-:W-:-:S02]  /*52370*/  LOP3.LUT R0, R0, 0xdfffffff, RZ, 0xc0, !PT ;  /* 0xdfffffff00007812 */ /* 0x000fc400078ec0ff */
[----:B------:R-:W-:Y:S01]  /*52380*/  LOP3.LUT R7, R7, 0xfffffffe, RZ, 0xc0, !PT ;  /* 0xfffffffe07077812 */ /* 0x000fe200078ec0ff */
[----:B------:R-:W2:Y:S01]  /*52390*/  LDL.LU.64 R166, [R1+0x348] ;  /* 0x0003480001a67983 */ /* 0x000ea20000300a00 */
[----:B------:R-:W-:Y:S02]  /*523a0*/  @P4 LOP3.LUT R0, R0, 0x20000000, RZ, 0xfc, !PT ;  /* 0x2000000000004812 */ /* 0x000fe400078efcff */
[----:B------:R-:W-:Y:S01]  /*523b0*/  LOP3.LUT P4, RZ, R242, 0x4, RZ, 0xc0, !PT ;  /* 0x00000004f2ff7812 */ /* 0x000fe2000788c0ff */
[----:B------:R-:W2:Y:S01]  /*523c0*/  LDL.LU.64 R168, [R1+0x340] ;  /* 0x0003400001a87983 */ /* 0x000ea20000300a00 */
        /* <DEDUP_REMOVED lines=10> */
[C---:B------:R-:W-:Y:S02]  /*52470*/  LOP3.LUT P4, RZ, R242.reuse, 0x40, RZ, 0xc0, !PT ;  /* 0x00000040f2ff7812 */ /* 0x040fe4000788c0ff */
[----:B------:R-:W-:Y:S02]  /*52480*/  LOP3.LUT R7, R7, 0xfffffffb, RZ, 0xc0, !PT ;  /* 0xfffffffb07077812 */ /* 0x000fe400078ec0ff */
[C---:B------:R-:W-:Y:S02]  /*52490*/  LOP3.LUT P1, RZ, R242.reuse, 0x800, RZ, 0xc0, !PT ;  /* 0x00000800f2ff7812 */ /* 0x040fe4000782c0ff */
[----:B------:R-:W-:Y:S02]  /*524a0*/  LOP3.LUT P2, RZ, R242, 0x400, RZ, 0xc0, !PT ;  /* 0x00000400f2ff7812 */ /* 0x000fe4000784c0ff */
[----:B------:R-:W-:-:S05]  /*524b0*/  PRMT R2, R117, 0x7770, RZ ;  /* 0x0000777075027816 */ /* 0x000fca00000000ff */
[----:B------:R-:W-:Y:S02]  /*524c0*/  @P4 LOP3.LUT R7, R7, 0x4, RZ, 0xfc, !PT ;  /* 0x0000000407074812 */ /* 0x000fe400078efcff */
[C---:B------:R-:W-:Y:S02]  /*524d0*/  LOP3.LUT P4, RZ, R242.reuse, 0x80, RZ, 0xc0, !PT ;  /* 0x00000080f2ff7812 */ /* 0x040fe4000788c0ff */
[----:B------:R-:W-:Y:S01]  /*524e0*/  LOP3.LUT P3, RZ, R242, 0x200, RZ, 0xc0, !PT ;  /* 0x00000200f2ff7812 */ /* 0x000fe2000786c0ff */
[----:B---3--:R0:W-:Y:S01]  /*524f0*/  @P1 STG.E.U8 desc[UR32][R170.64], R2 ;  /* 0x00000002aa001986 */ /* 0x0081e2000c101120 */
[----:B------:R-:W-:Y:S02]  /*52500*/  LOP3.LUT R7, R7, 0xfffffff7, RZ, 0xc0, !PT ;  /* 0xfffffff707077812 */ /* 0x000fe400078ec0ff */
[----:B0-----:R-:W-:Y:S01]  /*52510*/  PRMT R2, R117, 0x7771, RZ ;  /* 0x0000777175027816 */ /* 0x001fe200000000ff */
[----:B------:R-:W3:Y:S06]  /*52520*/  LDL.LU.64 R170, [R1+0x338] ;  /* 0x0003380001aa7983 */ /* 0x000eec0000300a00 */
[----:B------:R-:W-:-:S02]  /*52530*/  @P4 LOP3.LUT R7, R7, 0x8, RZ, 0xfc, !PT ;  /* 0x0000000807074812 */ /* 0x000fc400078efcff */
[----:B------:R-:W-:Y:S01]  /*52540*/  LOP3.LUT P4, RZ, R242, 0x100, RZ, 0xc0, !PT ;  /* 0x00000100f2ff7812 */ /* 0x000fe2000788c0ff */
[----:B----4-:R0:W-:Y:S04]  /*52550*/  @P2 STG.E.U8 desc[UR32][R172.64], R2 ;  /* 0x00000002ac002986 */ /* 0x0101e8000c101120 */
[----:B0-----:R-:W4:Y:S01]  /*52560*/  LDL.LU.64 R172, [R1+0x330] ;  /* 0x0003300001ac7983 */ /* 0x001f220000300a00 */
[----:B--2---:R-:W-:-:S05]  /*52570*/  PRMT R2, R118, 0x7770, RZ ;  /* 0x0000777076027816 */ /* 0x004fca00000000ff */
[----:B------:R0:W-:Y:S02]  /*52580*/  @P3 STG.E.U8 desc[UR32][R174.64], R2 ;  /* 0x00000002ae003986 */ /* 0x0001e4000c101120 */
[----:B0-----:R-:W-:Y:S02]  /*52590*/  PRMT R2, R118, 0x7771, RZ ;  /* 0x0000777176027816 */ /* 0x001fe400000000ff */
[----:B------:R-:W2:Y:S04]  /*525a0*/  LDL.LU.64 R174, [R1+0x328] ;  /* 0x0003280001ae7983 */ /* 0x000ea80000300a00 */
        /* <DEDUP_REMOVED lines=10> */
[----:B0-----:R-:W-:-:S11]  /*52650*/  PRMT R2, R116, 0x7772, RZ ;  /* 0x0000777274027816 */ /* 0x001fd600000000ff */
[----:B------:R0:W-:Y:S01]  /*52660*/  @P4 STG.E.U8 desc[UR32][R160.64], R2 ;  /* 0x00000002a0004986 */ /* 0x0001e2000c101120 */
[----:B------:R-:W-:Y:S02]  /*52670*/  LOP3.LUT P4, RZ, R7, 0x1, RZ, 0xc0, !PT ;  /* 0x0000000107ff7812 */ /* 0x000fe4000788c0ff */
[----:B------:R-:W-:-:S11]  /*52680*/  PRMT R116, R116, 0x7773, RZ ;  /* 0x0000777374747816 */ /* 0x000fd600000000ff */
[----:B------:R-:W-:Y:S01]  /*52690*/  @P4 STG.E.U8 desc[UR32][R162.64], R116 ;  /* 0x00000074a2004986 */ /* 0x000fe2000c101120 */
[----:B------:R-:W-:Y:S02]  /*526a0*/  LOP3.LUT P4, RZ, R0, 0x80000000, RZ, 0xc0, !PT ;  /* 0x8000000000ff7812 */ /* 0x000fe4000788c0ff */
[C---:B0-----:R-:W-:Y:S02]  /*526b0*/  PRMT R2, R117.reuse, 0x7772, RZ ;  /* 0x0000777275027816 */ /* 0x041fe400000000ff */
[----:B------:R-:W-:-:S09]  /*526c0*/  PRMT R117, R117, 0x7773, RZ ;  /* 0x0000777375757816 */ /* 0x000fd200000000ff */
[----:B------:R-:W-:Y:S01]  /*526d0*/  @P4 STG.E.U8 desc[UR32][R164.64], R2 ;  /* 0x00000002a4004986 */ /* 0x000fe2000c101120 */
[----:B------:R-:W-:-:S13]  /*526e0*/  LOP3.LUT P4, RZ, R0, 0x40000000, RZ, 0xc0, !PT ;  /* 0x4000000000ff7812 */ /* 0x000fda000788c0ff */
[----:B------:R0:W-:Y:S04]  /*526f0*/  @P4 STG.E.U8 desc[UR32][R112.64], R117 ;  /* 0x0000007570004986 */ /* 0x0001e8000c101120 */
[----:B0-----:R-:W2:Y:S01]  /*52700*/  LDL.LU.64 R112, [R1+0x1130] ;  /* 0x0011300001707983 */ /* 0x001ea20000300a00 */
[----:B------:R-:W-:Y:S02]  /*52710*/  LOP3.LUT P4, RZ, R0, 0x20000000, RZ, 0xc0, !PT ;  /* 0x2000000000ff7812 */ /* 0x000fe4000788c0ff */
[----:B------:R-:W-:Y:S02]  /*52720*/  PRMT R2, R118, 0x7772, RZ ;  /* 0x0000777276027816 */ /* 0x000fe400000000ff */
[C---:B------:R-:W-:Y:S02]  /*52730*/  LOP3.LUT P5, RZ, R243.reuse, 0x80000000, RZ, 0xc0, !PT ;  /* 0x80000000f3ff7812 */ /* 0x040fe400078ac0ff */
[----:B------:R-:W-:-:S07]  /*52740*/  LOP3.LUT P6, RZ, R243, 0x40000000, RZ, 0xc0, !PT ;  /* 0x40000000f3ff7812 */ /* 0x000fce00078cc0ff */
[----:B------:R0:W-:Y:S01]  /*52750*/  @P4 STG.E.U8 desc[UR32][R166.64], R2 ;  /* 0x00000002a6004986 */ /* 0x0001e2000c101120 */
[----:B------:R-:W-:Y:S02]  /*52760*/  LOP3.LUT P4, RZ, R0, 0x10000000, RZ, 0xc0, !PT ;  /* 0x1000000000ff7812 */ /* 0x000fe4000788c0ff */
[C---:B------:R-:W-:Y:S02]  /*52770*/  LOP3.LUT P0, RZ, R243.reuse, 0x20000000, RZ, 0xc0, !PT ;  /* 0x20000000f3ff7812 */ /* 0x040fe4000780c0ff */
[----:B------:R-:W-:Y:S02]  /*52780*/  PRMT R118, R118, 0x7773, RZ ;  /* 0x0000777376767816 */ /* 0x000fe400000000ff */
[----:B------:R-:W-:Y:S02]  /*52790*/  LOP3.LUT P1, RZ, R243, 0x10000000, RZ, 0xc0, !PT ;  /* 0x10000000f3ff7812 */ /* 0x000fe4000782c0ff */
[----:B0-----:R-:W-:-:S05]  /*527a0*/  PRMT R2, R119, 0x7772, RZ ;  /* 0x0000777277027816 */ /* 0x001fca00000000ff */
[----:B------:R-:W-:Y:S01]  /*527b0*/  @P4 STG.E.U8 desc[UR32][R168.64], R118 ;  /* 0x00000076a8004986 */ /* 0x000fe2000c101120 */
[----:B------:R-:W-:-:S03]  /*527c0*/  PRMT R119, R119, 0x7773, RZ ;  /* 0x0000777377777816 */ /* 0x000fc600000000ff */
[----:B---3--:R2:W-:Y:S01]  /*527d0*/  @P5 STG.E.U8 desc[UR32][R170.64], R2 ;  /* 0x00000002aa005986 */ /* 0x0085e2000c101120 */
[----:B------:R-:W-:-:S03]  /*527e0*/  LOP3.LUT P2, RZ, R243, 0x8000000, RZ, 0xc0, !PT ;  /* 0x08000000f3ff7812 */ /* 0x000fc6000784c0ff */
[----:B----4-:R-:W-:Y:S01]  /*527f0*/  @P6 STG.E.U8 desc[UR32][R172.64], R119 ;  /* 0x00000077ac006986 */ /* 0x010fe2000c101120 */
[C---:B------:R-:W-:Y:S02]  /*52800*/  LOP3.LUT P3, RZ, R243.reuse, 0x4000000, RZ, 0xc0, !PT ;  /* 0x04000000f3ff7812 */ /* 0x040fe4000786c0ff */
[----:B------:R-:W-:Y:S02]  /*52810*/  LOP3.LUT P4, RZ, R243, 0x2000, RZ, 0xc0, !PT ;  /* 0x00002000f3ff7812 */ /* 0x000fe4000788c0ff */
[----:B------:R-:W-:-:S11]  /*52820*/  LOP3.LUT R0, R0, 0xffefffff, RZ, 0xc0, !PT ;  /* 0xffefffff00007812 */ /* 0x000fd600078ec0ff */
[----:B------:R-:W-:Y:S02]  /*52830*/  @P4 LOP3.LUT R0, R0, 0x100000, RZ, 0xfc, !PT ;  /* 0x0010000000004812 */ /* 0x000fe400078efcff */
[----:B------:R-:W-:Y:S02]  /*52840*/  LOP3.LUT P4, RZ, R243, 0x4000, RZ, 0xc0, !PT ;  /* 0x00004000f3ff7812 */ /* 0x000fe4000788c0ff */
[----:B--2---:R-:W-:-:S05]  /*52850*/  PRMT R2, R112, 0x7770, RZ ;  /* 0x0000777070027816 */ /* 0x004fca00000000ff */
[----:B------:R0:W-:Y:S02]  /*52860*/  @P0 STG.E.U8 desc[UR32][R174.64], R2 ;  /* 0x00000002ae000986 */ /* 0x0001e4000c101120 */
[----:B0-----:R-:W-:-:S05]  /*52870*/  PRMT R2, R112, 0x7771, RZ ;  /* 0x0000777170027816 */ /* 0x001fca00000000ff */
[----:B------:R0:W-:Y:S02]  /*52880*/  @P1 STG.E.U8 desc[UR32][R176.64], R2 ;  /* 0x00000002b0001986 */ /* 0x0001e4000c101120 */
        /* <DEDUP_REMOVED lines=14> */
[----:B------:R-:W-:-:S02]  /*52970*/  LOP3.LUT R0, R0, 0xffdfffff, RZ, 0xc0, !PT ;  /* 0xffdfffff00007812 */ /* 0x000fc400078ec0ff */
[C---:B------:R-:W-:Y:S01]  /*52980*/  LOP3.LUT P0, RZ, R243.reuse, 0x2000000, RZ, 0xc0, !PT ;  /* 0x02000000f3ff7812 */ /* 0x040fe2000780c0ff */
[----:B------:R-:W4:Y:S01]  /*52990*/  LDL.LU.64 R166, [R1+0x2b0] ;  /* 0x0002b00001a67983 */ /* 0x000f220000300a00 */
        /* <DEDUP_REMOVED lines=19> */
[----:B------:R-:W-:Y:S02]  /*52ad0*/  LOP3.LUT P3, RZ, R243, 0x400000, RZ, 0xc0, !PT ;  /* 0x00400000f3ff7812 */ /* 0x000fe4000786c0ff */
[----:B------:R-:W-:-:S09]  /*52ae0*/  LOP3.LUT R0, R0, 0xf7ffffff, RZ, 0xc0, !PT ;  /* 0xf7ffffff00007812 */ /* 0x000fd200078ec0ff */
[----:B------:R-:W-:Y:S02]  /*52af0*/  @P4 LOP3.LUT R0, R0, 0x8000000, RZ, 0xfc, !PT ;  /* 0x0800000000004812 */ /* 0x000fe400078efcff */
[----:B------:R-:W-:Y:S02]  /*52b00*/  LOP3.LUT P4, RZ, R243, 0x200000, RZ, 0xc0, !PT ;  /* 0x00200000f3ff7812 */ /* 0x000fe4000788c0ff */
[----:B--2---:R-:W-:-:S05]  /*52b10*/  PRMT R2, R114, 0x7770, RZ ;  /* 0x0000777072027816 */ /* 0x004fca00000000ff */
[----:B---3--:R0:W-:Y:S02]  /*52b20*/  @P0 STG.E.U8 desc[UR32][R168.64], R2 ;  /* 0x00000002a8000986 */ /* 0x0081e4000c101120 */
[----:B0-----:R-:W-:Y:S02]  /*52b30*/  PRMT R2, R114, 0x7771, RZ ;  /* 0x0000777172027816 */ /* 0x001fe400000000ff */
[----:B------:R-:W2:Y:S04]  /*52b40*/  LDL.LU.64 R168, [R1+0x2a8] ;  /* 0x0002a80001a87983 */ /* 0x000ea80000300a00 */
[----:B----4-:R0:W-:Y:S02]  /*52b50*/  @P1 STG.E.U8 desc[UR32][R170.64], R2 ;  /* 0x00000002aa001986 */ /* 0x0101e4000c101120 */
[----:B0-----:R-:W-:-:S02]  /*52b60*/  PRMT R2, R115, 0x7770, RZ ;  /* 0x0000777073027816 */ /* 0x001fc400000000ff */
[----:B------:R-:W3:Y:S04]  /*52b70*/  LDL.LU.64 R170, [R1+0x2a0] ;  /* 0x0002a00001aa7983 */ /* 0x000ee80000300a00 */
[----:B------:R0:W-:Y:S02]  /*52b80*/  @P2 STG.E.U8 desc[UR32][R172.64], R2 ;  /* 0x00000002ac002986 */ /* 0x0001e4000c101120 */
[----:B0-----:R-:W-:Y:S02]  /*52b90*/  PRMT R2, R115, 0x7771, RZ ;  /* 0x0000777173027816 */ /* 0x001fe400000000ff */
[----:B------:R-:W4:Y:S04]  /*52ba0*/  LDL.LU.64 R172, [R1+0x298] ;  /* 0x0002980001ac7983 */ /* 0x000f280000300a00 */
[----:B------:R0:W-:Y:S02]  /*52bb0*/  @P3 STG.E.U8 desc[UR32][R174.64], R2 ;  /* 0x00000002ae003986 */ /* 0x0001e4000c101120 */
[----:B0-----:R-:W-:-:S02]  /*52bc0*/  PRMT R2, R112, 0x7772, RZ ;  /* 0x0000777270027816 */ /* 0x001fc400000000ff */
[----:B------:R-:W4:Y:S04]  /*52bd0*/  LDL.LU.64 R174, [R1+0x290] ;  /* 0x0002900001ae7983 */ /* 0x000f280000300a00 */
[----:B------:R0:W-:Y:S01]  /*52be0*/  @P4 STG.E.U8 desc[UR32][R176.64], R2 ;  /* 0x00000002b0004986 */ /* 0x0001e2000c101120 */
[----:B------:R-:W-:Y:S02]  /*52bf0*/  LOP3.LUT P4, RZ, R0, 0x8000000, RZ, 0xc0, !PT ;  /* 0x0800000000ff7812 */ /* 0x000fe4000788c0ff */
[----:B------:R-:W-:Y:S02]  /*52c00*/  PRMT R112, R112, 0x7773, RZ ;  /* 0x0000777370707816 */ /* 0x000fe400000000ff */
[----:B0-----:R-:W-:Y:S01]  /*52c10*/  PRMT R2, R113, 0x7772, RZ ;  /* 0x0000777271027816 */ /* 0x001fe200000000ff */
[----:B------:R-:W4:Y:S08]  /*52c20*/  LDL.LU.64 R176, [R1+0x288] ;  /* 0x0002880001b07983 */ /* 0x000f300000300a00 */
[----:B------:R-:W-:Y:S01]  /*52c30*/  @P4 STG.E.U8 desc[UR32][R160.64], R112 ;  /* 0x00000070a0004986 */ /* 0x000fe2000c101120 */
[----:B------:R-:W-:-:S02]  /*52c40*/  LOP3.LUT P4, RZ, R0, 0x4000000, RZ, 0xc0, !PT ;  /* 0x0400000000ff7812 */ /* 0x000fc4000788c0ff */
[----:B------:R-:W-:-:S11]  /*52c50*/  PRMT R113, R113, 0x7773, RZ ;  /* 0x0000777371717816 */ /* 0x000fd600000000ff */
[----:B------:R0:W-:Y:S01]  /*52c60*/  @P4 STG.E.U8 desc[UR32][R178.64], R2 ;  /* 0x00000002b2004986 */ /* 0x0001e2000c101120 */
[----:B------:R-:W-:Y:S02]  /*52c70*/  LOP3.LUT P4, RZ, R0, 0x2000000, RZ, 0xc0, !PT ;  /* 0x0200000000ff7812 */ /* 0x000fe4000788c0ff */
[----:B0-----:R-:W-:Y:S01]  /*52c80*/  PRMT R2, R114, 0x7772, RZ ;  /* 0x0000777272027816 */ /* 0x001fe200000000ff */
[----:B------:R-:W4:Y:S10]  /*52c90*/  LDL.LU.64 R178, [R1+0x278] ;  /* 0x0002780001b27983 */ /* 0x000f340000300a00 */
[----:B------:R-:W-:Y:S01]  /*52ca0*/  @P4 STG.E.U8 desc[UR32][R162.64], R113 ;  /* 0x00000071a2004986 */ /* 0x000fe2000c101120 */
[----:B------:R-:W-:-:S02]  /*52cb0*/  LOP3.LUT P4, RZ, R0, 0x1000000, RZ, 0xc0, !PT ;  /* 0x0100000000ff7812 */ /* 0x000fc4000788c0ff */
[----:B------:R-:W-:-:S11]  /*52cc0*/  PRMT R114, R114, 0x7773, RZ ;  /* 0x0000777372727816 */ /* 0x000fd600000000ff */
[----:B------:R0:W-:Y:S01]  /*52cd0*/  @P4 STG.E.U8 desc[UR32][R108.64], R2 ;  /* 0x000000026c004986 */ /* 0x0001e2000c101120 */
[----:B------:R-:W-:-:S03]  /*52ce0*/  LOP3.LUT P4, RZ, R0, 0x800000, RZ, 0xc0, !PT ;  /* 0x0080000000ff7812 */ /* 0x000fc6000788c0ff */
[----:B0-----:R-:W2:Y:S10]  /*52cf0*/  LDL.LU.64 R108, [R1+0x1120] ;  /* 0x00112000016c7983 */ /* 0x001eb40000300a00 */
[----:B------:R-:W-:Y:S01]  /*52d00*/  @P4 STG.E.U8 desc[UR32][R164.64], R114 ;  /* 0x00000072a4004986 */ /* 0x000fe2000c101120 */
[----:B------:R-:W-:-:S02]  /*52d10*/  LOP3.LUT P4, RZ, R0, 0x400000, RZ, 0xc0, !PT ;  /* 0x0040000000ff7812 */ /* 0x000fc4000788c0ff */
[----:B------:R-:W-:-:S11]  /*52d20*/  PRMT R2, R115, 0x7772, RZ ;  /* 0x0000777273027816 */ /* 0x000fd600000000ff */
[----:B------:R0:W-:Y:S04]  /*52d30*/  @P4 STG.E.U8 desc[UR32][R110.64], R2 ;  /* 0x000000026e004986 */ /* 0x0001e8000c101120 */
[----:B0-----:R-:W4:Y:S01]  /*52d40*/  LDL.LU.64 R110, [R1+0x1118] ;  /* 0x00111800016e7983 */ /* 0x001f220000300a00 */
[----:B------:R-:W-:Y:S02]  /*52d50*/  LOP3.LUT P4, RZ, R0, 0x200000, RZ, 0xc0, !PT ;  /* 0x0020000000ff7812 */ /* 0x000fe4000788c0ff */
[----:B------:R-:W-:Y:S02]  /*52d60*/  PRMT R115, R115, 0x7773, RZ ;  /* 0x0000777373737816 */ /* 0x000fe400000000ff */
[----:B------:R-:W-:-:S09]  /*52d70*/  LOP3.LUT P5, RZ, R243, 0x1000, RZ, 0xc0, !PT ;  /* 0x00001000f3ff7812 */ /* 0x000fd200078ac0ff */
[----:B------:R-:W-:Y:S01]  /*52d80*/  @P4 STG.E.U8 desc[UR32][R166.64], R115 ;  /* 0x00000073a6004986 */ /* 0x000fe2000c101120 */
[----:B------:R-:W-:Y:S02]  /*52d90*/  LOP3.LUT P4, RZ, R0, 0x100000, RZ, 0xc0, !PT ;  /* 0x0010000000ff7812 */ /* 0x000fe4000788c0ff */
[C---:B------:R-:W-:Y:S02]  /*52da0*/  LOP3.LUT P6, RZ, R243.reuse, 0x800, RZ, 0xc0, !PT ;  /* 0x00000800f3ff7812 */ /* 0x040fe400078cc0ff */
[C---:B------:R-:W-:Y:S02]  /*52db0*/  LOP3.LUT P0, RZ, R243.reuse, 0x400, RZ, 0xc0, !PT ;  /* 0x00000400f3ff7812 */ /* 0x040fe4000780c0ff */
[C---:B------:R-:W-:Y:S02]  /*52dc0*/  LOP3.LUT P1, RZ, R243.reuse, 0x200, RZ, 0xc0, !PT ;  /* 0x00000200f3ff7812 */ /* 0x040fe4000782c0ff */
[C---:B------:R-:W-:Y:S02]  /*52dd0*/  LOP3.LUT P2, RZ, R243.reuse, 0x100, RZ, 0xc0, !PT ;  /* 0x00000100f3ff7812 */ /* 0x040fe4000784c0ff */
[----:B------:R-:W-:-:S02]  /*52de0*/  LOP3.LUT P3, RZ, R243, 0x80, RZ, 0xc0, !PT ;  /* 0x00000080f3ff7812 */ /* 0x000fc4000786c0ff */
[----:B--2---:R-:W-:-:S05]  /*52df0*/  PRMT R2, R108, 0x7770, RZ ;  /* 0x000077706c027816 */ /* 0x004fca00000000ff */
[----:B------:R0:W-:Y:S02]  /*52e00*/  @P4 STG.E.U8 desc[UR32][R168.64], R2 ;  /* 0x00000002a8004986 */ /* 0x0001e4000c101120 */
[----:B0-----:R-:W-:-:S05]  /*52e10*/  PRMT R2, R108, 0x7771, RZ ;  /* 0x000077716c027816 */ /* 0x001fca00000000ff */
[----:B---3--:R0:W-:Y:S02]  /*52e20*/  @P5 STG.E.U8 desc[UR32][R170.64], R2 ;  /* 0x00000002aa005986 */ /* 0x0081e4000c101120 */
[----:B0-----:R-:W-:-:S05]  /*52e30*/  PRMT R2, R109, 0x7770, RZ ;  /* 0x000077706d027816 */ /* 0x001fca00000000ff */
[----:B----4-:R0:W-:Y:S02]  /*52e40*/  @P6 STG.E.U8 desc[UR32][R172.64], R2 ;  /* 0x00000002ac006986 */ /* 0x0101e4000c101120 */
        /* <DEDUP_REMOVED lines=11> */
[----:B------:R-:W4:Y:S01]  /*52f00*/  LDL.LU.64 R176, [R1+0x250] ;  /* 0x0002500001b07983 */ /* 0x000f220000300a00 */
[----:B------:R-:W-:-:S05]  /*52f10*/  PRMT R2, R111, 0x7770, RZ ;  /* 0x000077706f027816 */ /* 0x000fca00000000ff */
[----:B------:R0:W-:Y:S04]  /*52f20*/  @P3 STG.E.U8 desc[UR32][R178.64], R2 ;  /* 0x00000002b2003986 */ /* 0x0001e8000c101120 */
[----:B0-----:R-:W4:Y:S04]  /*52f30*/  LDL.LU.64 R178, [R1+0x240] ;  /* 0x0002400001b27983 */ /* 0x001f280000300a00 */
[----:B------:R-:W4:Y:S01]  /*52f40*/  LDL.LU.64 R158, [R1+0x238] ;  /* 0x00023800019e7983 */ /* 0x000f220000300a00 */
[----:B------:R-:W-:Y:S02]  /*52f50*/  LOP3.LUT R0, R0, 0xffffefff, RZ, 0xc0, !PT ;  /* 0xffffefff00007812 */ /* 0x000fe400078ec0ff */
[C---:B------:R-:W-:Y:S01]  /*52f60*/  LOP3.LUT P0, RZ, R243.reuse, 0x40, RZ, 0xc0, !PT ;  /* 0x00000040f3ff7812 */ /* 0x040fe2000780c0ff */
[----:B------:R-:W4:Y:S01]  /*52f70*/  LDL.LU.64 R160, [R1+0x228] ;  /* 0x0002280001a07983 */ /* 0x000f220000300a00 */
[----:B------:R-:W-:-:S02]  /*52f80*/  LOP3.LUT P1, RZ, R243, 0x20, RZ, 0xc0, !PT ;  /* 0x00000020f3ff7812 */ /* 0x000fc4000782c0ff */
[----:B------:R-:W-:Y:S01]  /*52f90*/  PRMT R2, R111, 0x7771, RZ ;  /* 0x000077716f027816 */ /* 0x000fe200000000ff */
[----:B------:R-:W4:Y:S01]  /*52fa0*/  LDL.LU.64 R162, [R1+0x220] ;  /* 0x0002200001a27983 */ /* 0x000f220000300a00 */
[C---:B------:R-:W-:Y:S02]  /*52fb0*/  LOP3.LUT P2, RZ, R243.reuse, 0x10, RZ, 0xc0, !PT ;  /* 0x00000010f3ff7812 */ /* 0x040fe4000784c0ff */
[----:B------:R-:W-:Y:S01]  /*52fc0*/  LOP3.LUT P3, RZ, R243, 0x8, RZ, 0xc0, !PT ;  /* 0x00000008f3ff7812 */ /* 0x000fe2000786c0ff */
[----:B------:R-:W4:Y:S04]  /*52fd0*/  LDL.LU.64 R164, [R1+0x218] ;  /* 0x0002180001a47983 */ /* 0x000f280000300a00 */
[----:B------:R-:W4:Y:S01]  /*52fe0*/  LDL.LU.64 R166, [R1+0x210] ;  /* 0x0002100001a67983 */ /* 0x000f220000300a00 */
[----:B--2---:R-:W-:-:S13]  /*52ff0*/  LOP3.LUT P4, RZ, R244, 0x4000000, RZ, 0xc0, !PT ;  /* 0x04000000f4ff7812 */ /* 0x004fda000788c0ff */
        /* <DEDUP_REMOVED lines=21> */
[----:B---3--:R0:W-:Y:S10]  /*53150*/  @P0 STG.E.U8 desc[UR32][R168.64], R2 ;  /* 0x00000002a8000986 */ /* 0x0081f4000c101120 */
[----:B------:R-:W-:-:S02]  /*53160*/  @P4 LOP3.LUT R0, R0, 0x80000, RZ, 0xfc, !PT ;  /* 0x0008000000004812 */ /* 0x000fc400078efcff */
[----:B------:R-:W-:Y:S01]  /*53170*/  LOP3.LUT P4, RZ, R243, 0x4, RZ, 0xc0, !PT ;  /* 0x00000004f3ff7812 */ /* 0x000fe2000788c0ff */
[----:B0-----:R-:W2:Y:S01]  /*53180*/  LDL.LU.64 R168, [R1+0x208] ;  /* 0x0002080001a87983 */ /* 0x001ea20000300a00 */
[C---:B------:R-:W-:Y:S02]  /*53190*/  PRMT R2, R108.reuse, 0x7772, RZ ;  /* 0x000077726c027816 */ /* 0x040fe400000000ff */
[----:B------:R-:W-:-:S03]  /*531a0*/  PRMT R108, R108, 0x7773, RZ ;  /* 0x000077736c6c7816 */ /* 0x000fc600000000ff */
[----:B----4-:R0:W-:Y:S04]  /*531b0*/  @P1 STG.E.U8 desc[UR32][R170.64], R2 ;  /* 0x00000002aa001986 */ /* 0x0101e8000c101120 */
[----:B------:R1:W-:Y:S01]  /*531c0*/  @P2 STG.E.U8 desc[UR32][R172.64], R108 ;  /* 0x0000006cac002986 */ /* 0x0003e2000c101120 */
[----:B0-----:R-:W-:-:S03]  /*531d0*/  PRMT R2, R109, 0x7772, RZ ;  /* 0x000077726d027816 */ /* 0x001fc600000000ff */
[----:B------:R-:W3:Y:S01]  /*531e0*/  LDL.LU.64 R170, [R1+0x200] ;  /* 0x0002000001aa7983 */ /* 0x000ee20000300a00 */
[----:B------:R-:W-:-:S03]  /*531f0*/  PRMT R109, R109, 0x7773, RZ ;  /* 0x000077736d6d7816 */ /* 0x000fc600000000ff */
[----:B------:R0:W-:Y:S04]  /*53200*/  @P3 STG.E.U8 desc[UR32][R174.64], R2 ;  /* 0x00000002ae003986 */ /* 0x0001e8000c101120 */
[----:B------:R-:W-:Y:S01]  /*53210*/  @P4 STG.E.U8 desc[UR32][R176.64], R109 ;  /* 0x0000006db0004986 */ /* 0x000fe2000c101120 */
[----:B------:R-:W-:-:S03]  /*53220*/  LOP3.LUT P4, RZ, R0, 0x80000, RZ, 0xc0, !PT ;  /* 0x0008000000ff7812 */ /* 0x000fc6000788c0ff */
[----:B-1----:R-:W4:Y:S01]  /*53230*/  LDL.LU.64 R172, [R1+0x1f8] ;  /* 0x0001f80001ac7983 */ /* 0x002f220000300a00 */
[----:B0-----:R-:W-:-:S09]  /*53240*/  PRMT R2, R110, 0x7772, RZ ;  /* 0x000077726e027816 */ /* 0x001fd200000000ff */
[----:B------:R0:W-:Y:S01]  /*53250*/  @P4 STG.E.U8 desc[UR32][R104.64], R2 ;  /* 0x0000000268004986 */ /* 0x0001e2000c101120 */
[----:B------:R-:W-:-:S03]  /*53260*/  LOP3.LUT P4, RZ, R0, 0x40000, RZ, 0xc0, !PT ;  /* 0x0004000000ff7812 */ /* 0x000fc6000788c0ff */
[----:B0-----:R-:W2:Y:S01]  /*53270*/  LDL.LU.64 R104, [R1+0x1108] ;  /* 0x0011080001687983 */ /* 0x001ea20000300a00 */
[----:B------:R-:W-:Y:S02]  /*53280*/  PRMT R110, R110, 0x7773, RZ ;  /* 0x000077736e6e7816 */ /* 0x000fe400000000ff */
[----:B------:R-:W-:Y:S01]  /*53290*/  PRMT R2, R111, 0x7772, RZ ;  /* 0x000077726f027816 */ /* 0x000fe200000000ff */
[----:B------:R-:W4:Y:S06]  /*532a0*/  LDL.LU.64 R174, [R1+0x1f0] ;  /* 0x0001f00001ae7983 */ /* 0x000f2c0000300a00 */
[----:B------:R0:W-:Y:S01]  /*532b0*/  @P4 STG.E.U8 desc[UR32][R178.64], R110 ;  /* 0x0000006eb2004986 */ /* 0x0001e2000c101120 */
[----:B------:R-:W-:-:S02]  /*532c0*/  LOP3.LUT P4, RZ, R0, 0x20000, RZ, 0xc0, !PT ;  /* 0x0002000000ff7812 */ /* 0x000fc4000788c0ff */
[----:B------:R-:W-:Y:S01]  /*532d0*/  PRMT R111, R111, 0x7773, RZ ;  /* 0x000077736f6f7816 */ /* 0x000fe200000000ff */
[----:B------:R-:W4:Y:S04]  /*532e0*/  LDL.LU.64 R176, [R1+0x1e8] ;  /* 0x0001e80001b07983 */ /* 0x000f280000300a00 */
[----:B0-----:R-:W4:Y:S06]  /*532f0*/  LDL.LU.64 R178, [R1+0x1e0] ;  /* 0x0001e00001b27983 */ /* 0x001f2c0000300a00 */
        /* <DEDUP_REMOVED lines=19> */
[----:B------:R3:W-:Y:S02]  /*53430*/  @P4 STG.E.U8 desc[UR32][R166.64], R2 ;  /* 0x00000002a6004986 */ /* 0x0007e4000c101120 */
[----:B---3--:R-:W-:-:S05]  /*53440*/  PRMT R2, R106, 0x7770, RZ ;  /* 0x000077706a027816 */ /* 0x008fca00000000ff */
[----:B------:R0:W-:Y:S02]  /*53450*/  @P5 STG.E.U8 desc[UR32][R168.64], R2 ;  /* 0x00000002a8005986 */ /* 0x0001e4000c101120 */
[----:B0-----:R-:W-:-:S05]  /*53460*/  PRMT R2, R106, 0x7771, RZ ;  /* 0x000077716a027816 */ /* 0x001fca00000000ff */
[----:B------:R0:W-:Y:S02]  /*53470*/  @P6 STG.E.U8 desc[UR32][R170.64], R2 ;  /* 0x00000002aa006986 */ /* 0x0001e4000c101120 */
[C---:B0-----:R-:W-:Y:S02]  /*53480*/  PRMT R2, R107.reuse, 0x7770, RZ ;  /* 0x000077706b027816 */ /* 0x041fe400000000ff */
[----:B------:R-:W2:Y:S04]  /*53490*/  LDL.LU.64 R170, [R1+0x1d8] ;  /* 0x0001d80001aa7983 */ /* 0x000ea80000300a00 */
[----:B----4-:R0:W-:Y:S02]  /*534a0*/  @P0 STG.E.U8 desc[UR32][R172.64], R2 ;  /* 0x00000002ac000986 */ /* 0x0101e4000c101120 */
[----:B0-----:R-:W-:-:S02]  /*534b0*/  PRMT R2, R107, 0x7771, RZ ;  /* 0x000077716b027816 */ /* 0x001fc400000000ff */
[----:B------:R-:W3:Y:S04]  /*534c0*/  LDL.LU.64 R172, [R1+0x1d0] ;  /* 0x0001d00001ac7983 */ /* 0x000ee80000300a00 */
[----:B------:R0:W-:Y:S04]  /*534d0*/  @P1 STG.E.U8 desc[UR32][R174.64], R2 ;  /* 0x00000002ae001986 */ /* 0x0001e8000c101120 */
[----:B0-----:R-:W4:Y:S01]  /*534e0*/  LDL.LU.64 R174, [R1+0x1c8] ;  /* 0x0001c80001ae7983 */ /* 0x001f220000300a00 */
[----:B------:R-:W-:Y:S02]  /*534f0*/  LOP3.LUT P2, RZ, R244, 0x200000, RZ, 0xc0, !PT ;  /* 0x00200000f4ff7812 */ /* 0x000fe4000784c0ff */
[----:B------:R-:W-:-:S02]  /*53500*/  PRMT R2, R104, 0x7772, RZ ;  /* 0x0000777268027816 */ /* 0x000fc400000000ff */
[C---:B------:R-:W-:Y:S02]  /*53510*/  LOP3.LUT P3, RZ, R244.reuse, 0x100000, RZ, 0xc0, !PT ;  /* 0x00100000f4ff7812 */ /* 0x040fe4000786c0ff */
[----:B------:R-:W-:Y:S02]  /*53520*/  LOP3.LUT P0, RZ, R244, 0x80000, RZ, 0xc0, !PT ;  /* 0x00080000f4ff7812 */ /* 0x000fe4000780c0ff */
[----:B------:R-:W-:-:S05]  /*53530*/  PRMT R104, R104, 0x7773, RZ ;  /* 0x0000777368687816 */ /* 0x000fca00000000ff */
[----:B------:R0:W-:Y:S01]  /*53540*/  @P2 STG.E.U8 desc[UR32][R176.64], R2 ;  /* 0x00000002b0002986 */ /* 0x0001e2000c101120 */
[C---:B------:R-:W-:Y:S02]  /*53550*/  LOP3.LUT P1, RZ, R244.reuse, 0x40000, RZ, 0xc0, !PT ;  /* 0x00040000f4ff7812 */ /* 0x040fe4000782c0ff */
[C---:B------:R-:W-:Y:S01]  /*53560*/  LOP3.LUT P2, RZ, R244.reuse, 0x20000, RZ, 0xc0, !PT ;  /* 0x00020000f4ff7812 */ /* 0x040fe2000784c0ff */
[----:B------:R1:W-:Y:S04]  /*53570*/  @P3 STG.E.U8 desc[UR32][R178.64], R104 ;  /* 0x00000068b2003986 */ /* 0x0003e8000c101120 */
[----:B0-----:R-:W4:Y:S01]  /*53580*/  LDL.LU.64 R176, [R1+0x1b8] ;  /* 0x0001b80001b07983 */ /* 0x001f220000300a00 */
[----:B------:R-:W-:Y:S02]  /*53590*/  LOP3.LUT P3, RZ, R244, 0x10000, RZ, 0xc0, !PT ;  /* 0x00010000f4ff7812 */ /* 0x000fe4000786c0ff */
[C---:B------:R-:W-:Y:S01]  /*535a0*/  PRMT R2, R105.reuse, 0x7772, RZ ;  /* 0x0000777269027816 */ /* 0x040fe200000000ff */
[----:B-1----:R-:W4:Y:S01]  /*535b0*/  LDL.LU.64 R178, [R1+0x1b0] ;  /* 0x0001b00001b27983 */ /* 0x002f220000300a00 */
[----:B------:R-:W-:-:S03]  /*535c0*/  PRMT R105, R105, 0x7773, RZ ;  /* 0x0000777369697816 */ /* 0x000fc600000000ff */
        /* <DEDUP_REMOVED lines=11> */
[----:B--2---:R0:W-:Y:S02]  /*53680*/  @P0 STG.E.U8 desc[UR32][R170.64], R2 ;  /* 0x00000002aa000986 */ /* 0x0041e4000c101120 */
[C---:B0-----:R-:W-:Y:S02]  /*53690*/  PRMT R2, R106.reuse, 0x7772, RZ ;  /* 0x000077726a027816 */ /* 0x041fe400000000ff */
[----:B------:R-:W-:Y:S01]  /*536a0*/  PRMT R106, R106, 0x7773, RZ ;  /* 0x000077736a6a7816 */ /* 0x000fe200000000ff */
[----:B---3--:R-:W-:Y:S04]  /*536b0*/  @P1 STG.E.U8 desc[UR32][R172.64], R105 ;  /* 0x00000069ac001986 */ /* 0x008fe8000c101120 */
[----:B----4-:R-:W-:Y:S04]  /*536c0*/  @P2 STG.E.U8 desc[UR32][R174.64], R2 ;  /* 0x00000002ae002986 */ /* 0x010fe8000c101120 */
[----:B------:R0:W-:Y:S04]  /*536d0*/  @P3 STG.E.U8 desc[UR32][R100.64], R106 ;  /* 0x0000006a64003986 */ /* 0x0001e8000c101120 */
[----:B0-----:R-:W2:Y:S01]  /*536e0*/  LDL.LU.64 R100, [R1+0x10f8] ;  /* 0x0010f80001647983 */ /* 0x001ea20000300a00 */
[----:B------:R-:W-:-:S02]  /*536f0*/  LOP3.LUT R0, R0, 0xffffffbf, RZ, 0xc0, !PT ;  /* 0xffffffbf00007812 */ /* 0x000fc400078ec0ff */
[C---:B------:R-:W-:Y:S01]  /*53700*/  PRMT R2, R107.reuse, 0x7772, RZ ;  /* 0x000077726b027816 */ /* 0x040fe200000000ff */
[----:B------:R-:W3:Y:S01]  /*53710*/  LDL.LU.64 R164, [R1+0x180] ;  /* 0x0001800001a47983 */ /* 0x000ee20000300a00 */
[----:B------:R-:W-:Y:S02]  /*53720*/  @P4 LOP3.LUT R0, R0, 0x40, RZ, 0xfc, !PT ;  /* 0x0000004000004812 */ /* 0x000fe400078efcff */
[----:B------:R-:W-:Y:S01]  /*53730*/  LOP3.LUT P4, RZ, R244, 0x400, RZ, 0xc0, !PT ;  /* 0x00000400f4ff7812 */ /* 0x000fe2000788c0ff */
[----:B------:R-:W4:Y:S01]  /*53740*/  LDL.LU.64 R166, [R1+0x178] ;  /* 0x0001780001a67983 */ /* 0x000f220000300a00 */
[----:B------:R-:W-:Y:S02]  /*53750*/  LOP3.LUT R0, R0, 0xffffff7f, RZ, 0xc0, !PT ;  /* 0xffffff7f00007812 */ /* 0x000fe400078ec0ff */
[----:B------:R-:W-:Y:S01]  /*53760*/  PRMT R107, R107, 0x7773, RZ ;  /* 0x000077736b6b7816 */ /* 0x000fe200000000ff */
[----:B------:R-:W4:Y:S04]  /*53770*/  LDL.LU.64 R168, [R1+0x170] ;  /* 0x0001700001a87983 */ /* 0x000f280000300a00 */
[----:B------:R-:W4:Y:S04]  /*53780*/  LDL.LU.64 R170, [R1+0x168] ;  /* 0x0001680001aa7983 */ /* 0x000f280000300a00 */
[----:B------:R-:W-:Y:S01]  /*53790*/  @P4 LOP3.LUT R0, R0, 0x80, RZ, 0xfc, !PT ;  /* 0x0000008000004812 */ /* 0x000fe200078efcff */
        /* <DEDUP_REMOVED lines=16> */
[----:B------:R-:W-:-:S03]  /*538a0*/  LOP3.LUT P4, RZ, R0, 0x800, RZ, 0xc0, !PT ;  /* 0x0000080000ff7812 */ /* 0x000fc6000788c0ff */
[----:B0-----:R-:W4:Y:S10]  /*538b0*/  LDL.LU.64 R176, [R1+0xb08] ;  /* 0x000b080001b07983 */ /* 0x001f340000300a00 */
[----:B------:R-:W-:Y:S01]  /*538c0*/  @P4 STG.E.U8 desc[UR32][R178.64], R107 ;  /* 0x0000006bb2004986 */ /* 0x000fe2000c101120 */
[----:B------:R-:W-:-:S02]  /*538d0*/  LOP3.LUT P4, RZ, R0, 0x400, RZ, 0xc0, !PT ;  /* 0x0000040000ff7812 */ /* 0x000fc4000788c0ff */
        /* <DEDUP_REMOVED lines=24> */
[----:B---3--:R0:W-:Y:S01]  /*53a60*/  @P4 STG.E.U8 desc[UR32][R164.64], R2 ;  /* 0x00000002a4004986 */ /* 0x0081e2000c101120 */
[----:B------:R-:W-:Y:S02]  /*53a70*/  LOP3.LUT P4, RZ, R0, 0x10, RZ, 0xc0, !PT ;  /* 0x0000001000ff7812 */ /* 0x000fe4000788c0ff */
[----:B0-----:R-:W-:-:S11]  /*53a80*/  PRMT R2, R103, 0x7770, RZ ;  /* 0x0000777067027816 */ /* 0x001fd600000000ff */
[----:B----4-:R0:W-:Y:S02]  /*53a90*/  @P4 STG.E.U8 desc[UR32][R166.64], R2 ;  /* 0x00000002a6004986 */ /* 0x0101e4000c101120 */
[----:B0-----:R-:W-:-:S05]  /*53aa0*/  PRMT R2, R103, 0x7771, RZ ;  /* 0x0000777167027816 */ /* 0x001fca00000000ff */
[----:B------:R0:W-:Y:S02]  /*53ab0*/  @P5 STG.E.U8 desc[UR32][R168.64], R2 ;  /* 0x00000002a8005986 */ /* 0x0001e4000c101120 */
[C---:B0-----:R-:W-:Y:S02]  /*53ac0*/  PRMT R2, R100.reuse, 0x7772, RZ ;  /* 0x0000777264027816 */ /* 0x041fe400000000ff */
[----:B------:R-:W-:-:S03]  /*53ad0*/  PRMT R100, R100, 0x7773, RZ ;  /* 0x0000777364647816 */ /* 0x000fc600000000ff */
[----:B------:R0:W-:Y:S04]  /*53ae0*/  @P6 STG.E.U8 desc[UR32][R170.64], R2 ;  /* 0x00000002aa006986 */ /* 0x0001e8000c101120 */
[----:B------:R-:W-:Y:S01]  /*53af0*/  @P0 STG.E.U8 desc[UR32][R172.64], R100 ;  /* 0x00000064ac000986 */ /* 0x000fe2000c101120 */
[----:B------:R-:W-:Y:S02]  /*53b00*/  LOP3.LUT P0, RZ, R244, 0x1, RZ, 0xc0, !PT ;  /* 0x00000001f4ff7812 */ /* 0x000fe4000780c0ff */
[C---:B0-----:R-:W-:Y:S02]  /*53b10*/  PRMT R2, R101.reuse, 0x7772, RZ ;  /* 0x0000777265027816 */ /* 0x041fe400000000ff */
[----:B------:R-:W-:-:S03]  /*53b20*/  PRMT R101, R101, 0x7773, RZ ;  /* 0x0000777365657816 */ /* 0x000fc600000000ff */
[----:B------:R0:W-:Y:S04]  /*53b30*/  @P1 STG.E.U8 desc[UR32][R174.64], R2 ;  /* 0x00000002ae001986 */ /* 0x0001e8000c101120 */
[----:B------:R1:W-:Y:S01]  /*53b40*/  @P2 STG.E.U8 desc[UR32][R176.64], R101 ;  /* 0x00000065b0002986 */ /* 0x0003e2000c101120 */
[----:B0-----:R-:W-:-:S03]  /*53b50*/  PRMT R2, R102, 0x7772, RZ ;  /* 0x0000777266027816 */ /* 0x001fc600000000ff */
[----:B------:R-:W2:Y:S01]  /*53b60*/  LDL.LU.64 R174, [R1+0xb28] ;  /* 0x000b280001ae7983 */ /* 0x000ea20000300a00 */
[----:B------:R-:W-:-:S03]  /*53b70*/  PRMT R102, R102, 0x7773, RZ ;  /* 0x0000777366667816 */ /* 0x000fc600000000ff */
[----:B------:R0:W-:Y:S04]  /*53b80*/  @P3 STG.E.U8 desc[UR32][R178.64], R2 ;  /* 0x00000002b2003986 */ /* 0x0001e8000c101120 */
[----:B-1----:R-:W3:Y:S04]  /*53b90*/  LDL.LU.64 R176, [R1+0xb30] ;  /* 0x000b300001b07983 */ /* 0x002ee80000300a00 */
[----:B------:R1:W-:Y:S04]  /*53ba0*/  @P0 STG.E.U8 desc[UR32][R96.64], R102 ;  /* 0x0000006660000986 */ /* 0x0003e8000c101120 */
[----:B0-----:R-:W4:Y:S04]  /*53bb0*/  LDL.LU.64 R178, [R1+0xb40] ;  /* 0x000b400001b27983 */ /* 0x001f280000300a00 */
[----:B------:R-:W4:Y:S04]  /*53bc0*/  LDL.LU.64 R156, [R1+0xb48] ;  /* 0x000b4800019c7983 */ /* 0x000f280000300a00 */
[----:B------:R-:W4:Y:S04]  /*53bd0*/  LDL.LU.64 R158, [R1+0xb50] ;  /* 0x000b5000019e7983 */ /* 0x000f280000300a00 */
[----:B-1----:R-:W4:Y:S01]  /*53be0*/  LDL.LU.64 R96, [R1+0x10e8] ;  /* 0x0010e80001607983 */ /* 0x002f220000300a00 */
[----:B------:R-:W-:-:S02]  /*53bf0*/  LOP3.LUT P4, RZ, R245, 0x100000, RZ, 0xc0, !PT ;  /* 0x00100000f5ff7812 */ /* 0x000fc4000788c0ff */
[----:B------:R-:W-:Y:S01]  /*53c00*/  LOP3.LUT R5, R5, 0xefffffff, RZ, 0xc0, !PT ;  /* 0xefffffff05057812 */ /* 0x000fe200078ec0ff */
[----:B------:R-:W4:Y:S01]  /*53c10*/  LDL.LU.64 R160, [R1+0xb60] ;  /* 0x000b600001a07983 */ /* 0x000f220000300a00 */
[C---:B------:R-:W-:Y:S02]  /*53c20*/  LOP3.LUT P1, RZ, R245.reuse, 0x80000000, RZ, 0xc0, !PT ;  /* 0x80000000f5ff7812 */ /* 0x040fe4000782c0ff */
[C---:B------:R-:W-:Y:S01]  /*53c30*/  LOP3.LUT P2, RZ, R245.reuse, 0x40000000, RZ, 0xc0, !PT ;  /* 0x40000000f5ff7812 */ /* 0x040fe2000784c0ff */
[----:B------:R-:W4:Y:S01]  /*53c40*/  LDL.LU.64 R162, [R1+0xb68] ;  /* 0x000b680001a27983 */ /* 0x000f220000300a00 */
[----:B------:R-:W-:Y:S02]  /*53c50*/  LOP3.LUT P3, RZ, R245, 0x20000000, RZ, 0xc0, !PT ;  /* 0x20000000f5ff7812 */ /* 0x000fe4000786c0ff */
[----:B------:R-:W-:Y:S01]  /*53c60*/  PRMT R2, R103, 0x7772, RZ ;  /* 0x0000777267027816 */ /* 0x000fe200000000ff */
[----:B------:R-:W4:Y:S02]  /*53c70*/  LDL.LU.64 R164, [R1+0xb70] ;  /* 0x000b700001a47983 */ /* 0x000f240000300a00 */
[----:B------:R-:W-:-:S02]  /*53c80*/  @P4 LOP3.LUT R5, R5, 0x10000000, RZ, 0xfc, !PT ;  /* 0x1000000005054812 */ /* 0x000fc400078efcff */
[----:B------:R-:W-:Y:S01]  /*53c90*/  LOP3.LUT P4, RZ, R245, 0x200000, RZ, 0xc0, !PT ;  /* 0x00200000f5ff7812 */ /* 0x000fe2000788c0ff */
[----:B------:R-:W4:Y:S01]  /*53ca0*/  LDL.LU.64 R166, [R1+0xb78] ;  /* 0x000b780001a67983 */ /* 0x000f220000300a00 */
[----:B------:R-:W-:Y:S02]  /*53cb0*/  LOP3.LUT R5, R5, 0xdfffffff, RZ, 0xc0, !PT ;  /* 0xdfffffff05057812 */ /* 0x000fe400078ec0ff */
[----:B------:R-:W-:Y:S01]  /*53cc0*/  PRMT R103, R103, 0x7773, RZ ;  /* 0x0000777367677816 */ /* 0x000fe200000000ff */
[----:B------:R-:W4:Y:S08]  /*53cd0*/  LDL.LU.64 R168, [R1+0xb80] ;  /* 0x000b800001a87983 */ /* 0x000f300000300a00 */
        /* <DEDUP_REMOVED lines=20> */
[----:B--2---:R4:W-:Y:S04]  /*53e20*/  @P1 STG.E.U8 desc[UR32][R174.64], R2 ;  /* 0x00000002ae001986 */ /* 0x0049e8000c101120 */
[----:B---3--:R-:W-:Y:S01]  /*53e30*/  @P2 STG.E.U8 desc[UR32][R176.64], R103 ;  /* 0x00000067b0002986 */ /* 0x008fe2000c101120 */
[----:B----4-:R-:W-:-:S05]  /*53e40*/  PRMT R2, R96, 0x7770, RZ ;  /* 0x0000777060027816 */ /* 0x010fca00000000ff */
[----:B------:R0:W-:Y:S04]  /*53e50*/  @P3 STG.E.U8 desc[UR32][R98.64], R2 ;  /* 0x0000000262003986 */ /* 0x0001e8000c101120 */
[----:B0-----:R-:W2:Y:S04]  /*53e60*/  LDL.LU.64 R98, [R1+0x10e0] ;  /* 0x0010e00001627983 */ /* 0x001ea80000300a00 */
[----:B------:R-:W3:Y:S04]  /*53e70*/  LDL.LU.64 R170, [R1+0xb88] ;  /* 0x000b880001aa7983 */ /* 0x000ee80000300a00 */
[----:B------:R-:W4:Y:S01]  /*53e80*/  LDL.LU.64 R172, [R1+0xb98] ;  /* 0x000b980001ac7983 */ /* 0x000f220000300a00 */
[----:B------:R-:W-:-:S03]  /*53e90*/  PRMT R2, R96, 0x7771, RZ ;  /* 0x0000777160027816 */ /* 0x000fc600000000ff */
[----:B------:R-:W4:Y:S04]  /*53ea0*/  LDL.LU.64 R174, [R1+0xba0] ;  /* 0x000ba00001ae7983 */ /* 0x000f280000300a00 */
[----:B------:R-:W4:Y:S04]  /*53eb0*/  LDL.LU.64 R176, [R1+0xba8] ;  /* 0x000ba80001b07983 */ /* 0x000f280000300a00 */
[----:B------:R0:W-:Y:S04]  /*53ec0*/  @P4 STG.E.U8 desc[UR32][R178.64], R2 ;  /* 0x00000002b2004986 */ /* 0x0001e8000c101120 */
[----:B0-----:R-:W4:Y:S01]  /*53ed0*/  LDL.LU.64 R178, [R1+0xbb0] ;  /* 0x000bb00001b27983 */ /* 0x001f220000300a00 */
        /* <DEDUP_REMOVED lines=14> */
[----:B------:R-:W-:Y:S01]  /*53fc0*/  @P4 STG.E.U8 desc[UR32][R160.64], R2 ;  /* 0x00000002a0004986 */ /* 0x000fe2000c101120 */
        /* <DEDUP_REMOVED lines=13> */
[----:B------:R-:W-:Y:S02]  /*540a0*/  PRMT R96, R96, 0x7773, RZ ;  /* 0x0000777360607816 */ /* 0x000fe400000000ff */
[----:B0-----:R-:W-:-:S09]  /*540b0*/  PRMT R0, R97, 0x7772, RZ ;  /* 0x0000777261007816 */ /* 0x001fd200000000ff */
[----:B---3--:R-:W-:Y:S01]  /*540c0*/  @P4 STG.E.U8 desc[UR32][R170.64], R96 ;  /* 0x00000060aa004986 */ /* 0x008fe2000c101120 */
[----:B------:R-:W-:-:S03]  /*540d0*/  PRMT R97, R97, 0x7773, RZ ;  /* 0x0000777361617816 */ /* 0x000fc600000000ff */
        /* <DEDUP_REMOVED lines=9> */
[----:B------:R1:W-:Y:S04]  /*54170*/  @P3 STG.E.U8 desc[UR32][R246.64], R99 ;  /* 0x00000063f6003986 */ /* 0x0003e8000c101120 */
[----:B0-----:R-:W2:Y:S04]  /*54180*/  LDL.LU.64 R92, [R1+0x10d8] ;  /* 0x0010d800015c7983 */ /* 0x001ea80000300a00 */
[----:B-1----:R-:W3:Y:S04]  /*54190*/  LDL.LU.64 R246, [R1+0x10d0] ;  /* 0x0010d00001f67983 */ /* 0x002ee80000300a00 */
[----:B------:R-:W4:Y:S01]  /*541a0*/  LDL.LU.64 R170, [R1+0xbd0] ;  /* 0x000bd00001aa7983 */ /* 0x000f220000300a00 */
[----:B------:R-:W-:-:S02]  /*541b0*/  LOP3.LUT P0, RZ, R245, 0x2000, RZ, 0xc0, !PT ;  /* 0x00002000f5ff7812 */ /* 0x000fc4000780c0ff */
[C---:B------:R-:W-:Y:S01]  /*541c0*/  LOP3.LUT P1, RZ, R245.reuse, 0x1000, RZ, 0xc0, !PT ;  /* 0x00001000f5ff7812 */ /* 0x040fe2000782c0ff */
[----:B------:R-:W3:Y:S04]  /*541d0*/  LDL.LU.64 R172, [R1+0xbe0] ;  /* 0x000be00001ac7983 */ /* 0x000ee80000300a00 */
[----:B------:R-:W3:Y:S04]  /*541e0*/  LDL.LU.64 R174, [R1+0xbe8] ;  /* 0x000be80001ae7983 */ /* 0x000ee80000300a00 */
[----:B------:R-:W3:Y:S04]  /*541f0*/  LDL.LU.64 R176, [R1+0xbf0] ;  /* 0x000bf00001b07983 */ /* 0x000ee80000300a00 */
[----:B------:R-:W3:Y:S04]  /*54200*/  LDL.LU.64 R178, [R1+0xbf8] ;  /* 0x000bf80001b27983 */ /* 0x000ee80000300a00 */
[----:B------:R-:W3:Y:S04]  /*54210*/  LDL.LU.64 R158, [R1+0xc00] ;  /* 0x000c0000019e7983 */ /* 0x000ee80000300a00 */
[----:B------:R-:W3:Y:S04]  /*54220*/  LDL.LU.64 R160, [R1+0xc08] ;  /* 0x000c080001a07983 */ /* 0x000ee80000300a00 */
[----:B------:R-:W3:Y:S01]  /*54230*/  LDL.LU.64 R162, [R1+0xc18] ;  /* 0x000c180001a27983 */ /* 0x000ee20000300a00 */
        /* <DEDUP_REMOVED lines=9> */
[----:B----4-:R0:W-:Y:S02]  /*542d0*/  @P0 STG.E.U8 desc[UR32][R170.64], R0 ;  /* 0x00000000aa000986 */ /* 0x0101e4000c101120 */
[----:B0-----:R-:W-:-:S05]  /*542e0*/  PRMT R0, R92, 0x7771, RZ ;  /* 0x000077715c007816 */ /* 0x001fca00000000ff */
[----:B------:R0:W-:Y:S04]  /*542f0*/  @P1 STG.E.U8 desc[UR32][R94.64], R0 ;  /* 0x000000005e001986 */ /* 0x0001e8000c101120 */
[----:B0-----:R-:W2:Y:S04]  /*54300*/  LDL.LU.64 R94, [R1+0x10c8] ;  /* 0x0010c800015e7983 */ /* 0x001ea80000300a00 */
[----:B------:R-:W4:Y:S01]  /*54310*/  LDL.LU.64 R164, [R1+0xc20] ;  /* 0x000c200001a47983 */ /* 0x000f220000300a00 */
[----:B------:R-:W-:Y:S02]  /*54320*/  @P4 LOP3.LUT R5, R5, 0x400000, RZ, 0xfc, !PT ;  /* 0x0040000005054812 */ /* 0x000fe400078efcff */
[----:B------:R-:W-:Y:S01]  /*54330*/  LOP3.LUT P4, RZ, R245, 0x10, RZ, 0xc0, !PT ;  /* 0x00000010f5ff7812 */ /* 0x000fe2000788c0ff */
[----:B------:R-:W4:Y:S01]  /*54340*/  LDL.LU.64 R166, [R1+0xc30] ;  /* 0x000c300001a67983 */ /* 0x000f220000300a00 */
[----:B------:R-:W-:-:S02]  /*54350*/  LOP3.LUT R5, R5, 0xff7fffff, RZ, 0xc0, !PT ;  /* 0xff7fffff05057812 */ /* 0x000fc400078ec0ff */
[C---:B------:R-:W-:Y:S01]  /*54360*/  LOP3.LUT P2, RZ, R245.reuse, 0x800, RZ, 0xc0, !PT ;  /* 0x00000800f5ff7812 */ /* 0x040fe2000784c0ff */
[----:B------:R-:W4:Y:S01]  /*54370*/  LDL.LU.64 R168, [R1+0xc40] ;  /* 0x000c400001a87983 */ /* 0x000f220000300a00 */
[----:B------:R-:W-:Y:S02]  /*54380*/  LOP3.LUT P3, RZ, R245, 0x400, RZ, 0xc0, !PT ;  /* 0x00000400f5ff7812 */ /* 0x000fe4000786c0ff */
[----:B------:R-:W-:Y:S01]  /*54390*/  PRMT R0, R93, 0x7770, RZ ;  /* 0x000077705d007816 */ /* 0x000fe200000000ff */
[----:B------:R-:W4:Y:S04]  /*543a0*/  LDL.LU.64 R170, [R1+0xc48] ;  /* 0x000c480001aa7983 */ /* 0x000f280000300a00 */
        /* <DEDUP_REMOVED lines=15> */
[----:B0-----:R-:W3:Y:S01]  /*544a0*/  LDL.LU.64 R172, [R1+0xc50] ;  /* 0x000c500001ac7983 */ /* 0x001ee20000300a00 */
[----:B------:R-:W-:-:S05]  /*544b0*/  PRMT R0, R93, 0x7771, RZ ;  /* 0x000077715d007816 */ /* 0x000fca00000000ff */
[----:B------:R0:W-:Y:S04]  /*544c0*/  @P3 STG.E.U8 desc[UR32][R174.64], R0 ;  /* 0x00000000ae003986 */ /* 0x0001e8000c101120 */
[----:B0-----:R-:W3:Y:S01]  /*544d0*/  LDL.LU.64 R174, [R1+0xc58] ;  /* 0x000c580001ae7983 */ /* 0x001ee20000300a00 */
[----:B--2---:R-:W-:-:S05]  /*544e0*/  PRMT R0, R94, 0x7770, RZ ;  /* 0x000077705e007816 */ /* 0x004fca00000000ff */
[----:B------:R0:W-:Y:S01]  /*544f0*/  @P4 STG.E.U8 desc[UR32][R176.64], R0 ;  /* 0x00000000b0004986 */ /* 0x0001e2000c101120 */
[C---:B------:R-:W-:Y:S02]  /*54500*/  LOP3.LUT P4, RZ, R5.reuse, 0x8000000, RZ, 0xc0, !PT ;  /* 0x0800000005ff7812 */ /* 0x040fe4000788c0ff */
        /* <DEDUP_REMOVED lines=14> */
[----:B------:R-:W-:-:S11]  /*545f0*/  PRMT R92, R92, 0x7773, RZ ;  /* 0x000077735c5c7816 */ /* 0x000fd600000000ff */
[----:B----4-:R-:W-:Y:S01]  /*54600*/  @P4 STG.E.U8 desc[UR32][R164.64], R92 ;  /* 0x0000005ca4004986 */ /* 0x010fe2000c101120 */
[----:B------:R-:W-:Y:S02]  /*54610*/  LOP3.LUT P4, RZ, R5, 0x400000, RZ, 0xc0, !PT ;  /* 0x0040000005ff7812 */ /* 0x000fe4000788c0ff */
[----:B0-----:R-:W-:-:S11]  /*54620*/  PRMT R0, R93, 0x7772, RZ ;  /* 0x000077725d007816 */ /* 0x001fd600000000ff */
[----:B------:R0:W-:Y:S04]  /*54630*/  @P4 STG.E.U8 desc[UR32][R88.64], R0 ;  /* 0x0000000058004986 */ /* 0x0001e8000c101120 */
[----:B0-----:R-:W4:Y:S01]  /*54640*/  LDL.LU.64 R88, [R1+0x10c0] ;  /* 0x0010c00001587983 */ /* 0x001f220000300a00 */
[----:B------:R-:W-:Y:S02]  /*54650*/  LOP3.LUT P4, RZ, R5, 0x200000, RZ, 0xc0, !PT ;  /* 0x0020000005ff7812 */ /* 0x000fe4000788c0ff */
[----:B------:R-:W-:Y:S02]  /*54660*/  PRMT R93, R93, 0x7773, RZ ;  /* 0x000077735d5d7816 */ /* 0x000fe400000000ff */
[----:B------:R-:W-:Y:S02]  /*54670*/  LOP3.LUT P5, RZ, R245, 0x1, RZ, 0xc0, !PT ;  /* 0x00000001f5ff7812 */ /* 0x000fe400078ac0ff */
[----:B------:R-:W-:-:S07]  /*54680*/  LOP3.LUT P6, RZ, R246, 0x80000000, RZ, 0xc0, !PT ;  /* 0x80000000f6ff7812 */ /* 0x000fce00078cc0ff */
[----:B------:R-:W-:Y:S01]  /*54690*/  @P4 STG.E.U8 desc[UR32][R166.64], R93 ;  /* 0x0000005da6004986 */ /* 0x000fe2000c101120 */
[----:B------:R-:W-:Y:S02]  /*546a0*/  LOP3.LUT P4, RZ, R5, 0x100000, RZ, 0xc0, !PT ;  /* 0x0010000005ff7812 */ /* 0x000fe4000788c0ff */
[----:B------:R-:W-:Y:S02]  /*546b0*/  PRMT R0, R94, 0x7772, RZ ;  /* 0x000077725e007816 */ /* 0x000fe400000000ff */
[C---:B------:R-:W-:Y:S02]  /*546c0*/  LOP3.LUT P0, RZ, R246.reuse, 0x40000000, RZ, 0xc0, !PT ;  /* 0x40000000f6ff7812 */ /* 0x040fe4000780c0ff */
[----:B------:R-:W-:Y:S02]  /*546d0*/  LOP3.LUT P1, RZ, R246, 0x20000000, RZ, 0xc0, !PT ;  /* 0x20000000f6ff7812 */ /* 0x000fe4000782c0ff */
[----:B------:R-:W-:-:S05]  /*546e0*/  PRMT R94, R94, 0x7773, RZ ;  /* 0x000077735e5e7816 */ /* 0x000fca00000000ff */
[----:B------:R0:W-:Y:S01]  /*546f0*/  @P4 STG.E.U8 desc[UR32][R168.64], R0 ;  /* 0x00000000a8004986 */ /* 0x0001e2000c101120 */
[----:B------:R-:W-:-:S03]  /*54700*/  LOP3.LUT P2, RZ, R246, 0x10000000, RZ, 0xc0, !PT ;  /* 0x10000000f6ff7812 */ /* 0x000fc6000784c0ff */
[----:B------:R-:W-:Y:S01]  /*54710*/  @P5 STG.E.U8 desc[UR32][R170.64], R94 ;  /* 0x0000005eaa005986 */ /* 0x000fe2000c101120 */
[C---:B0-----:R-:W-:Y:S02]  /*54720*/  PRMT R0, R95.reuse, 0x7772, RZ ;  /* 0x000077725f007816 */ /* 0x041fe400000000ff */
[----:B------:R-:W-:-:S03]  /*54730*/  PRMT R95, R95, 0x7773, RZ ;  /* 0x000077735f5f7816 */ /* 0x000fc600000000ff */
[----:B---3--:R4:W-:Y:S01]  /*54740*/  @P6 STG.E.U8 desc[UR32][R172.64], R0 ;  /* 0x00000000ac006986 */ /* 0x0089e2000c101120 */
[----:B------:R-:W-:-:S03]  /*54750*/  LOP3.LUT P3, RZ, R246, 0x8000000, RZ, 0xc0, !PT ;  /* 0x08000000f6ff7812 */ /* 0x000fc6000786c0ff */
[----:B------:R-:W-:Y:S01]  /*54760*/  @P0 STG.E.U8 desc[UR32][R174.64], R95 ;  /* 0x0000005fae000986 */ /* 0x000fe2000c101120 */
[----:B------:R-:W-:Y:S02]  /*54770*/  LOP3.LUT P4, RZ, R246, 0x4000, RZ, 0xc0, !PT ;  /* 0x00004000f6ff7812 */ /* 0x000fe4000788c0ff */
[----:B------:R-:W-:-:S11]  /*54780*/  LOP3.LUT R5, R5, 0xffffefff, RZ, 0xc0, !PT ;  /* 0xffffefff05057812 */ /* 0x000fd600078ec0ff */
[----:B------:R-:W-:Y:S02]  /*54790*/  @P4 LOP3.LUT R5, R5, 0x1000, RZ, 0xfc, !PT ;  /* 0x0000100005054812 */ /* 0x000fe400078efcff */
[----:B------:R-:W-:Y:S02]  /*547a0*/  LOP3.LUT P4, RZ, R246, 0x8000, RZ, 0xc0, !PT ;  /* 0x00008000f6ff7812 */ /* 0x000fe4000788c0ff */
[----:B----4-:R-:W-:-:S05]  /*547b0*/  PRMT R0, R88, 0x7770, RZ ;  /* 0x0000777058007816 */ /* 0x010fca00000000ff */
        /* <DEDUP_REMOVED lines=16> */
[----:B------:R-:W-:-:S04]  /*548c0*/  LOP3.LUT R5, R5, 0xffffdfff, RZ, 0xc0, !PT ;  /* 0xffffdfff05057812 */ /* 0x000fc800078ec0ff */
        /* <DEDUP_REMOVED lines=12> */
[----:B------:R-:W-:-:S09]  /*54990*/  LOP3.LUT P0, RZ, R246, 0x4000000, RZ, 0xc0, !PT ;  /* 0x04000000f6ff7812 */ /* 0x000fd2000780c0ff */
[----:B------:R-:W-:Y:S02]  /*549a0*/  @P4 LOP3.LUT R5, R5, 0x20000, RZ, 0xfc, !PT ;  /* 0x0002000005054812 */ /* 0x000fe400078efcff */
[C---:B------:R-:W-:Y:S02]  /*549b0*/  LOP3.LUT P4, RZ, R246.reuse, 0x100000, RZ, 0xc0, !PT ;  /* 0x00100000f6ff7812 */ /* 0x040fe4000788c0ff */
[----:B------:R-:W-:Y:S02]  /*549c0*/  LOP3.LUT R5, R5, 0xfffbffff, RZ, 0xc0, !PT ;  /* 0xfffbffff05057812 */ /* 0x000fe400078ec0ff */
[C---:B------:R-:W-:Y:S02]  /*549d0*/  LOP3.LUT P1, RZ, R246.reuse, 0x2000000, RZ, 0xc0, !PT ;  /* 0x02000000f6ff7812 */ /* 0x040fe4000782c0ff */
[----:B------:R-:W-:Y:S02]  /*549e0*/  PRMT R0, R89, 0x7771, RZ ;  /* 0x0000777159007816 */ /* 0x000fe400000000ff */
[----:B------:R-:W-:-:S05]  /*549f0*/  LOP3.LUT P2, RZ, R246, 0x1000000, RZ, 0xc0, !PT ;  /* 0x01000000f6ff7812 */ /* 0x000fca000784c0ff */
[----:B------:R-:W-:Y:S02]  /*54a00*/  @P4 LOP3.LUT R5, R5, 0x40000, RZ, 0xfc, !PT ;  /* 0x0004000005054812 */ /* 0x000fe400078efcff */
[C---:B------:R-:W-:Y:S02]  /*54a10*/  LOP3.LUT P4, RZ, R246.reuse, 0x200000, RZ, 0xc0, !PT ;  /* 0x00200000f6ff7812 */ /* 0x040fe4000788c0ff */
[----:B------:R-:W-:Y:S02]  /*54a20*/  LOP3.LUT P3, RZ, R246, 0x800000, RZ, 0xc0, !PT ;  /* 0x00800000f6ff7812 */ /* 0x000fe4000786c0ff */
[----:B------:R-:W-:-:S09]  /*54a30*/  LOP3.LUT R5, R5, 0xfff7ffff, RZ, 0xc0, !PT ;  /* 0xfff7ffff05057812 */ /* 0x000fd200078ec0ff */
[----:B------:R-:W-:Y:S02]  /*54a40*/  @P4 LOP3.LUT R5, R5, 0x80000, RZ, 0xfc, !PT ;  /* 0x0008000005054812 */ /* 0x000fe400078efcff */
[----:B------:R-:W-:Y:S01]  /*54a50*/  LOP3.LUT P4, RZ, R246, 0x400000, RZ, 0xc0, !PT ;  /* 0x00400000f6ff7812 */ /* 0x000fe2000788c0ff */
[----:B---3--:R2:W-:Y:S02]  /*54a60*/  @P0 STG.E.U8 desc[UR32][R166.64], R0 ;  /* 0x00000000a6000986 */ /* 0x0085e4000c101120 */
[C---:B--2---:R-:W-:Y:S02]  /*54a70*/  PRMT R0, R90.reuse, 0x7770, RZ ;  /* 0x000077705a007816 */ /* 0x044fe400000000ff */
[----:B------:R-:W2:Y:S04]  /*54a80*/  LDL.LU.64 R166, [R1+0xce8] ;  /* 0x000ce80001a67983 */ /* 0x000ea80000300a00 */
[----:B----4-:R0:W-:Y:S02]  /*54a90*/  @P1 STG.E.U8 desc[UR32][R168.64], R0 ;  /* 0x00000000a8001986 */ /* 0x0101e4000c101120 */
[----:B0-----:R-:W-:-:S02]  /*54aa0*/  PRMT R0, R90, 0x7771, RZ ;  /* 0x000077715a007816 */ /* 0x001fc400000000ff */
[----:B------:R-:W3:Y:S04]  /*54ab0*/  LDL.LU.64 R168, [R1+0xcf0] ;  /* 0x000cf00001a87983 */ /* 0x000ee80000300a00 */
[----:B------:R0:W-:Y:S02]  /*54ac0*/  @P2 STG.E.U8 desc[UR32][R170.64], R0 ;  /* 0x00000000aa002986 */ /* 0x0001e4000c101120 */
[C---:B0-----:R-:W-:Y:S02]  /*54ad0*/  PRMT R0, R91.reuse, 0x7770, RZ ;  /* 0x000077705b007816 */ /* 0x041fe400000000ff */
        /* <DEDUP_REMOVED lines=10> */
[----:B------:R-:W-:Y:S02]  /*54b80*/  PRMT R88, R88, 0x7773, RZ ;  /* 0x0000777358587816 */ /* 0x000fe400000000ff */
[----:B0-----:R-:W-:Y:S01]  /*54b90*/  PRMT R0, R89, 0x7772, RZ ;  /* 0x0000777259007816 */ /* 0x001fe200000000ff */
[----:B------:R-:W4:Y:S08]  /*54ba0*/  LDL.LU.64 R176, [R1+0xd10] ;  /* 0x000d100001b07983 */ /* 0x000f300000300a00 */
[----:B------:R0:W-:Y:S01]  /*54bb0*/  @P4 STG.E.U8 desc[UR32][R178.64], R88 ;  /* 0x00000058b2004986 */ /* 0x0001e2000c101120 */
[----:B------:R-:W-:-:S02]  /*54bc0*/  LOP3.LUT P4, RZ, R5, 0x20000, RZ, 0xc0, !PT ;  /* 0x0002000005ff7812 */ /* 0x000fc4000788c0ff */
[----:B------:R-:W-:Y:S01]  /*54bd0*/  PRMT R89, R89, 0x7773, RZ ;  /* 0x0000777359597816 */ /* 0x000fe200000000ff */
[----:B0-----:R-:W4:Y:S10]  /*54be0*/  LDL.LU.64 R178, [R1+0xd20] ;  /* 0x000d200001b27983 */ /* 0x001f340000300a00 */
[----:B------:R0:W-:Y:S01]  /*54bf0*/  @P4 STG.E.U8 desc[UR32][R160.64], R0 ;  /* 0x00000000a0004986 */ /* 0x0001e2000c101120 */
[----:B------:R-:W-:-:S13]  /*54c00*/  LOP3.LUT P4, RZ, R5, 0x10000, RZ, 0xc0, !PT ;  /* 0x0001000005ff7812 */ /* 0x000fda000788c0ff */
[----:B------:R-:W-:Y:S01]  /*54c10*/  @P4 STG.E.U8 desc[UR32][R162.64], R89 ;  /* 0x00000059a2004986 */ /* 0x000fe2000c101120 */
[----:B------:R-:W-:Y:S02]  /*54c20*/  LOP3.LUT P4, RZ, R5, 0x8000, RZ, 0xc0, !PT ;  /* 0x0000800005ff7812 */ /* 0x000fe4000788c0ff */
[C---:B0-----:R-:W-:Y:S02]  /*54c30*/  PRMT R0, R90.reuse, 0x7772, RZ ;  /* 0x000077725a007816 */ /* 0x041fe400000000ff */
[----:B------:R-:W-:-:S09]  /*54c40*/  PRMT R90, R90, 0x7773, RZ ;  /* 0x000077735a5a7816 */ /* 0x000fd200000000ff */
[----:B------:R0:W-:Y:S01]  /*54c50*/  @P4 STG.E.U8 desc[UR32][R84.64], R0 ;  /* 0x0000000054004986 */ /* 0x0001e2000c101120 */
[----:B------:R-:W-:-:S03]  /*54c60*/  LOP3.LUT P4, RZ, R5, 0x4000, RZ, 0xc0, !PT ;  /* 0x0000400005ff7812 */ /* 0x000fc6000788c0ff */
[----:B0-----:R-:W3:Y:S10]  /*54c70*/  LDL.LU.64 R84, [R1+0x10b0] ;  /* 0x0010b00001547983 */ /* 0x001ef40000300a00 */
[----:B------:R-:W-:Y:S01]  /*54c80*/  @P4 STG.E.U8 desc[UR32][R164.64], R90 ;  /* 0x0000005aa4004986 */ /* 0x000fe2000c101120 */
[----:B------:R-:W-:-:S02]  /*54c90*/  LOP3.LUT P4, RZ, R5, 0x2000, RZ, 0xc0, !PT ;  /* 0x0000200005ff7812 */ /* 0x000fc4000788c0ff */
[----:B------:R-:W-:-:S11]  /*54ca0*/  PRMT R0, R91, 0x7772, RZ ;  /* 0x000077725b007816 */ /* 0x000fd600000000ff */
[----:B------:R0:W-:Y:S04]  /*54cb0*/  @P4 STG.E.U8 desc[UR32][R86.64], R0 ;  /* 0x0000000056004986 */ /* 0x0001e8000c101120 */
[----:B0-----:R-:W4:Y:S01]  /*54cc0*/  LDL.LU.64 R86, [R1+0x10a8] ;  /* 0x0010a80001567983 */ /* 0x001f220000300a00 */
[----:B------:R-:W-:Y:S02]  /*54cd0*/  LOP3.LUT P4, RZ, R5, 0x1000, RZ, 0xc0, !PT ;  /* 0x0000100005ff7812 */ /* 0x000fe4000788c0ff */
[C---:B------:R-:W-:Y:S02]  /*54ce0*/  LOP3.LUT P5, RZ, R246.reuse, 0x2000, RZ, 0xc0, !PT ;  /* 0x00002000f6ff7812 */ /* 0x040fe400078ac0ff */
[----:B------:R-:W-:Y:S02]  /*54cf0*/  LOP3.LUT P6, RZ, R246, 0x1000, RZ, 0xc0, !PT ;  /* 0x00001000f6ff7812 */ /* 0x000fe400078cc0ff */
[----:B------:R-:W-:-:S02]  /*54d00*/  PRMT R91, R91, 0x7773, RZ ;  /* 0x000077735b5b7816 */ /* 0x000fc400000000ff */
[C---:B------:R-:W-:Y:S02]  /*54d10*/  LOP3.LUT P0, RZ, R246.reuse, 0x800, RZ, 0xc0, !PT ;  /* 0x00000800f6ff7812 */ /* 0x040fe4000780c0ff */
[C---:B------:R-:W-:Y:S02]  /*54d20*/  LOP3.LUT P1, RZ, R246.reuse, 0x400, RZ, 0xc0, !PT ;  /* 0x00000400f6ff7812 */ /* 0x040fe4000782c0ff */
[C---:B------:R-:W-:Y:S02]  /*54d30*/  LOP3.LUT P2, RZ, R246.reuse, 0x200, RZ, 0xc0, !PT ;  /* 0x00000200f6ff7812 */ /* 0x040fe4000784c0ff */
[----:B------:R-:W-:Y:S01]  /*54d40*/  LOP3.LUT P3, RZ, R246, 0x100, RZ, 0xc0, !PT ;  /* 0x00000100f6ff7812 */ /* 0x000fe2000786c0ff */
[----:B--2---:R-:W-:Y:S01]  /*54d50*/  @P4 STG.E.U8 desc[UR32][R166.64], R91 ;  /* 0x0000005ba6004986 */ /* 0x004fe2000c101120 */
[----:B---3--:R-:W-:-:S05]  /*54d60*/  PRMT R0, R84, 0x7770, RZ ;  /* 0x0000777054007816 */ /* 0x008fca00000000ff */
[----:B------:R0:W-:Y:S02]  /*54d70*/  @P5 STG.E.U8 desc[UR32][R168.64], R0 ;  /* 0x00000000a8005986 */ /* 0x0001e4000c101120 */
[----:B0-----:R-:W-:-:S05]  /*54d80*/  PRMT R0, R84, 0x7771, RZ ;  /* 0x0000777154007816 */ /* 0x001fca00000000ff */
[----:B----4-:R0:W-:Y:S02]  /*54d90*/  @P6 STG.E.U8 desc[UR32][R170.64], R0 ;  /* 0x00000000aa006986 */ /* 0x0101e4000c101120 */
[----:B0-----:R-:W-:-:S05]  /*54da0*/  PRMT R0, R85, 0x7770, RZ ;  /* 0x0000777055007816 */ /* 0x001fca00000000ff */
        /* <DEDUP_REMOVED lines=13> */
[----:B------:R-:W-:-:S02]  /*54e80*/  LOP3.LUT P6, RZ, R246, 0x80, RZ, 0xc0, !PT ;  /* 0x00000080f6ff7812 */ /* 0x000fc400078cc0ff */
        /* <DEDUP_REMOVED lines=12> */
[----:B------:R-:W-:Y:S01]  /*54f50*/  @P4 LOP3.LUT R5, R5, 0x100, RZ, 0xfc, !PT ;  /* 0x0000010005054812 */ /* 0x000fe200078efcff */
[----:B--2---:R0:W-:Y:S04]  /*54f60*/  @P6 STG.E.U8 desc[UR32][R178.64], R0 ;  /* 0x00000000b2006986 */ /* 0x0041e8000c101120 */
[----:B0-----:R-:W2:Y:S04]  /*54f70*/  LDL.LU.64 R178, [R1+0xd68] ;  /* 0x000d680001b27983 */ /* 0x001ea80000300a00 */
[----:B------:R-:W2:Y:S01]  /*54f80*/  LDL.LU.64 R160, [R1+0xd78] ;  /* 0x000d780001a07983 */ /* 0x000ea20000300a00 */
[----:B------:R-:W-:-:S02]  /*54f90*/  LOP3.LUT P4, RZ, R247, 0x80000000, RZ, 0xc0, !PT ;  /* 0x80000000f7ff7812 */ /* 0x000fc4000788c0ff */
[----:B------:R-:W-:Y:S01]  /*54fa0*/  LOP3.LUT R5, R5, 0xfffffdff, RZ, 0xc0, !PT ;  /* 0xfffffdff05057812 */ /* 0x000fe200078ec0ff */
[----:B------:R-:W2:Y:S01]  /*54fb0*/  LDL.LU.64 R162, [R1+0xd88] ;  /* 0x000d880001a27983 */ /* 0x000ea20000300a00 */
[C---:B------:R-:W-:Y:S02]  /*54fc0*/  LOP3.LUT P2, RZ, R246.reuse, 0x40, RZ, 0xc0, !PT ;  /* 0x00000040f6ff7812 */ /* 0x040fe4000784c0ff */
[C---:B------:R-:W-:Y:S01]  /*54fd0*/  LOP3.LUT P3, RZ, R246.reuse, 0x20, RZ, 0xc0, !PT ;  /* 0x00000020f6ff7812 */ /* 0x040fe2000786c0ff */
[----:B------:R-:W2:Y:S01]  /*54fe0*/  LDL.LU.64 R164, [R1+0xd90] ;  /* 0x000d900001a47983 */ /* 0x000ea20000300a00 */
[----:B------:R-:W-:Y:S02]  /*54ff0*/  PRMT R0, R87, 0x7771, RZ ;  /* 0x0000777157007816 */ /* 0x000fe400000000ff */
[----:B------:R-:W-:Y:S01]  /*55000*/  LOP3.LUT P0, RZ, R246, 0x10, RZ, 0xc0, !PT ;  /* 0x00000010f6ff7812 */ /* 0x000fe2000780c0ff */
[----:B------:R-:W2:Y:S02]  /*55010*/  LDL.LU.64 R166, [R1+0xd98] ;  /* 0x000d980001a67983 */ /* 0x000ea40000300a00 */
[----:B------:R-:W-:-:S02]  /*55020*/  @P4 LOP3.LUT R5, R5, 0x200, RZ, 0xfc, !PT ;  /* 0x0000020005054812 */ /* 0x000fc400078efcff */
[----:B------:R-:W-:Y:S02]  /*55030*/  LOP3.LUT P4, RZ, R246, 0x1, RZ, 0xc0, !PT ;  /* 0x00000001f6ff7812 */ /* 0x000fe4000788c0ff */
[----:B------:R-:W-:-:S11]  /*55040*/  LOP3.LUT R5, R5, 0xfffffbff, RZ, 0xc0, !PT ;  /* 0xfffffbff05057812 */ /* 0x000fd600078ec0ff */
[----:B------:R-:W-:Y:S02]  /*55050*/  @P4 LOP3.LUT R5, R5, 0x400, RZ, 0xfc, !PT ;  /* 0x0000040005054812 */ /* 0x000fe400078efcff */
[C---:B------:R-:W-:Y:S02]  /*55060*/  LOP3.LUT P4, RZ, R246.reuse, 0x2, RZ, 0xc0, !PT ;  /* 0x00000002f6ff7812 */ /* 0x040fe4000788c0ff */
[----:B------:R-:W-:Y:S01]  /*55070*/  LOP3.LUT R5, R5, 0xfffff7ff, RZ, 0xc0, !PT ;  /* 0xfffff7ff05057812 */ /* 0x000fe200078ec0ff */
[----:B---3--:R0:W-:Y:S01]  /*55080*/  @P2 STG.E.U8 desc[UR32][R168.64], R0 ;  /* 0x00000000a8002986 */ /* 0x0081e2000c101120 */
[----:B------:R-:W-:-:S09]  /*55090*/  LOP3.LUT P1, RZ, R246, 0x8, RZ, 0xc0, !PT ;  /* 0x00000008f6ff7812 */ /* 0x000fd2000782c0ff */
[----:B------:R-:W-:Y:S02]  /*550a0*/  @P4 LOP3.LUT R5, R5, 0x800, RZ, 0xfc, !PT ;  /* 0x0000080005054812 */ /* 0x000fe400078efcff */
[----:B------:R-:W-:Y:S01]  /*550b0*/  LOP3.LUT P4, RZ, R246, 0x4, RZ, 0xc0, !PT ;  /* 0x00000004f6ff7812 */ /* 0x000fe2000788c0ff */
[----:B0-----:R-:W3:Y:S01]  /*550c0*/  LDL.LU.64 R168, [R1+0xda0] ;  /* 0x000da00001a87983 */ /* 0x001ee20000300a00 */
[C---:B------:R-:W-:Y:S02]  /*550d0*/  PRMT R0, R84.reuse, 0x7772, RZ ;  /* 0x0000777254007816 */ /* 0x040fe400000000ff */
[----:B------:R-:W-:-:S03]  /*550e0*/  PRMT R84, R84, 0x7773, RZ ;  /* 0x0000777354547816 */ /* 0x000fc600000000ff */
[----:B----4-:R0:W-:Y:S04]  /*550f0*/  @P3 STG.E.U8 desc[UR32][R170.64], R0 ;  /* 0x00000000aa003986 */ /* 0x0101e8000c101120 */
[----:B------:R1:W-:Y:S01]  /*55100*/  @P0 STG.E.U8 desc[UR32][R172.64], R84 ;  /* 0x00000054ac000986 */ /* 0x0003e2000c101120 */
[----:B0-----:R-:W-:-:S03]  /*55110*/  PRMT R0, R85, 0x7772, RZ ;  /* 0x0000777255007816 */ /* 0x001fc600000000ff */
[----:B------:R-:W4:Y:S01]  /*55120*/  LDL.LU.64 R170, [R1+0xda8] ;  /* 0x000da80001aa7983 */ /* 0x000f220000300a00 */
[----:B------:R-:W-:-:S03]  /*55130*/  PRMT R85, R85, 0x7773, RZ ;  /* 0x0000777355557816 */ /* 0x000fc600000000ff */
[----:B------:R0:W-:Y:S04]  /*55140*/  @P1 STG.E.U8 desc[UR32][R174.64], R0 ;  /* 0x00000000ae001986 */ /* 0x0001e8000c101120 */
[----:B------:R-:W-:Y:S01]  /*55150*/  @P4 STG.E.U8 desc[UR32][R176.64], R85 ;  /* 0x00000055b0004986 */ /* 0x000fe2000c101120 */
[----:B------:R-:W-:-:S03]  /*55160*/  LOP3.LUT P4, RZ, R5, 0x800, RZ, 0xc0, !PT ;  /* 0x0000080005ff7812 */ /* 0x000fc6000788c0ff */
[----:B-1----:R-:W4:Y:S01]  /*55170*/  LDL.LU.64 R172, [R1+0xdb0] ;  /* 0x000db00001ac7983 */ /* 0x002f220000300a00 */
[----:B0-----:R-:W-:-:S03]  /*55180*/  PRMT R0, R86, 0x7772, RZ ;  /* 0x0000777256007816 */ /* 0x001fc600000000ff */
[----:B------:R-:W4:Y:S06]  /*55190*/  LDL.LU.64 R174, [R1+0xdb8] ;  /* 0x000db80001ae7983 */ /* 0x000f2c0000300a00 */
[----:B------:R0:W-:Y:S01]  /*551a0*/  @P4 STG.E.U8 desc[UR32][R80.64], R0 ;  /* 0x0000000050004986 */ /* 0x0001e2000c101120 */
[----:B------:R-:W-:Y:S02]  /*551b0*/  LOP3.LUT P4, RZ, R5, 0x400, RZ, 0xc0, !PT ;  /* 0x0000040005ff7812 */ /* 0x000fe4000788c0ff */
[----:B------:R-:W-:Y:S01]  /*551c0*/  PRMT R86, R86, 0x7773, RZ ;  /* 0x0000777356567816 */ /* 0x000fe200000000ff */
[----:B0-----:R-:W3:Y:S01]  /*551d0*/  LDL.LU.64 R80, [R1+0x10a0] ;  /* 0x0010a00001507983 */ /* 0x001ee20000300a00 */
[----:B------:R-:W-:-:S02]  /*551e0*/  PRMT R0, R87, 0x7772, RZ ;  /* 0x0000777257007816 */ /* 0x000fc400000000ff */
[----:B------:R-:W-:Y:S01]  /*551f0*/  PRMT R87, R87, 0x7773, RZ ;  /* 0x0000777357577816 */ /* 0x000fe200000000ff */
[----:B------:R-:W4:Y:S06]  /*55200*/  LDL.LU.64 R176, [R1+0xdc0] ;  /* 0x000dc00001b07983 */ /* 0x000f2c0000300a00 */
[----:B--2---:R0:W-:Y:S01]  /*55210*/  @P4 STG.E.U8 desc[UR32][R178.64], R86 ;  /* 0x00000056b2004986 */ /* 0x0041e2000c101120 */
[----:B------:R-:W-:-:S03]  /*55220*/  LOP3.LUT P4, RZ, R5, 0x200, RZ, 0xc0, !PT ;  /* 0x0000020005ff7812 */ /* 0x000fc6000788c0ff */
[----:B0-----:R-:W2:Y:S10]  /*55230*/  LDL.LU.64 R178, [R1+0xdc8] ;  /* 0x000dc80001b27983 */ /* 0x001eb40000300a00 */
[----:B------:R-:W-:Y:S01]  /*55240*/  @P4 STG.E.U8 desc[UR32][R160.64], R0 ;  /* 0x00000000a0004986 */ /* 0x000fe2000c101120 */
[----:B------:R-:W-:-:S13]  /*55250*/  LOP3.LUT P4, RZ, R5, 0x100, RZ, 0xc0, !PT ;  /* 0x0000010005ff7812 */ /* 0x000fda000788c0ff */
[----:B------:R0:W-:Y:S04]  /*55260*/  @P4 STG.E.U8 desc[UR32][R82.64], R87 ;  /* 0x0000005752004986 */ /* 0x0001e8000c101120 */
[----:B0-----:R-:W4:Y:S01]  /*55270*/  LDL.LU.64 R82, [R1+0x1098] ;  /* 0x0010980001527983 */ /* 0x001f220000300a00 */
[----:B------:R-:W-:Y:S02]  /*55280*/  LOP3.LUT P4, RZ, R5, 0x80, RZ, 0xc0, !PT ;  /* 0x0000008005ff7812 */ /* 0x000fe4000788c0ff */
[C---:B------:R-:W-:Y:S02]  /*55290*/  LOP3.LUT P5, RZ, R247.reuse, 0x4000000, RZ, 0xc0, !PT ;  /* 0x04000000f7ff7812 */ /* 0x040fe400078ac0ff */
[C---:B------:R-:W-:Y:S02]  /*552a0*/  LOP3.LUT P6, RZ, R247.reuse, 0x2000000, RZ, 0xc0, !PT ;  /* 0x02000000f7ff7812 */ /* 0x040fe400078cc0ff */
[----:B------:R-:W-:-:S02]  /*552b0*/  LOP3.LUT P2, RZ, R247, 0x1000000, RZ, 0xc0, !PT ;  /* 0x01000000f7ff7812 */ /* 0x000fc4000784c0ff */
[C---:B------:R-:W-:Y:S02]  /*552c0*/  LOP3.LUT P3, RZ, R247.reuse, 0x800000, RZ, 0xc0, !PT ;  /* 0x00800000f7ff7812 */ /* 0x040fe4000786c0ff */
[----:B------:R-:W-:Y:S02]  /*552d0*/  LOP3.LUT P0, RZ, R247, 0x400000, RZ, 0xc0, !PT ;  /* 0x00400000f7ff7812 */ /* 0x000fe4000780c0ff */
[----:B---3--:R-:W-:-:S05]  /*552e0*/  PRMT R0, R80, 0x7770, RZ ;  /* 0x0000777050007816 */ /* 0x008fca00000000ff */
[----:B------:R0:W-:Y:S01]  /*552f0*/  @P4 STG.E.U8 desc[UR32][R162.64], R0 ;  /* 0x00000000a2004986 */ /* 0x0001e2000c101120 */
[----:B------:R-:W-:Y:S02]  /*55300*/  LOP3.LUT P4, RZ, R5, 0x40, RZ, 0xc0, !PT ;  /* 0x0000004005ff7812 */ /* 0x000fe4000788c0ff */
[----:B0-----:R-:W-:-:S11]  /*55310*/  PRMT R0, R80, 0x7771, RZ ;  /* 0x0000777150007816 */ /* 0x001fd600000000ff */
[----:B------:R0:W-:Y:S01]  /*55320*/  @P4 STG.E.U8 desc[UR32][R164.64], R0 ;  /* 0x00000000a4004986 */ /* 0x0001e2000c101120 */
[----:B------:R-:W-:Y:S02]  /*55330*/  LOP3.LUT P4, RZ, R5, 0x20, RZ, 0xc0, !PT ;  /* 0x0000002005ff7812 */ /* 0x000fe4000788c0ff */
[----:B0-----:R-:W-:-:S11]  /*55340*/  PRMT R0, R81, 0x7770, RZ ;  /* 0x0000777051007816 */ /* 0x001fd600000000ff */
[----:B------:R0:W-:Y:S02]  /*55350*/  @P4 STG.E.U8 desc[UR32][R166.64], R0 ;  /* 0x00000000a6004986 */ /* 0x0001e4000c101120 */
[----:B0-----:R-:W-:-:S05]  /*55360*/  PRMT R0, R81, 0x7771, RZ ;  /* 0x0000777151007816 */ /* 0x001fca00000000ff */
[----:B------:R4:W-:Y:S02]  /*55370*/  @P5 STG.E.U8 desc[UR32][R168.64], R0 ;  /* 0x00000000a8005986 */ /* 0x0009e4000c101120 */
[----:B----4-:R-:W-:-:S05]  /*55380*/  PRMT R0, R82, 0x7770, RZ ;  /* 0x0000777052007816 */ /* 0x010fca00000000ff */
[----:B------:R0:W-:Y:S02]  /*55390*/  @P6 STG.E.U8 desc[UR32][R170.64], R0 ;  /* 0x00000000aa006986 */ /* 0x0001e4000c101120 */
[----:B0-----:R-:W-:-:S05]  /*553a0*/  PRMT R0, R82, 0x7771, RZ ;  /* 0x0000777152007816 */ /* 0x001fca00000000ff */
[----:B------:R0:W-:Y:S02]  /*553b0*/  @P2 STG.E.U8 desc[UR32][R172.64], R0 ;  /* 0x00000000ac002986 */ /* 0x0001e4000c101120 */
[----:B0-----:R-:W-:-:S05]  /*553c0*/  PRMT R0, R83, 0x7770, RZ ;  /* 0x0000777053007816 */ /* 0x001fca00000000ff */
[----:B------:R0:W-:Y:S02]  /*553d0*/  @P3 STG.E.U8 desc[UR32][R174.64], R0 ;  /* 0x00000000ae003986 */ /* 0x0001e4000c101120 */
[----:B0-----:R-:W-:Y:S02]  /*553e0*/  PRMT R0, R83, 0x7771, RZ ;  /* 0x0000777153007816 */ /* 0x001fe400000000ff */
[----:B------:R-:W3:Y:S04]  /*553f0*/  LDL.LU.64 R174, [R1+0xdd0] ;  /* 0x000dd00001ae7983 */ /* 0x000ee80000300a00 */
[----:B------:R0:W-:Y:S04]  /*55400*/  @P0 STG.E.U8 desc[UR32][R176.64], R0 ;  /* 0x00000000b0000986 */ /* 0x0001e8000c101120 */
[----:B0-----:R-:W4:Y:S04]  /*55410*/  LDL.LU.64 R176, [R1+0xde0] ;  /* 0x000de00001b07983 */ /* 0x001f280000300a00 */
[----:B------:R-:W4:Y:S04]  /*55420*/  LDL.LU.64 R168, [R1+0xde8] ;  /* 0x000de80001a87983 */ /* 0x000f280000300a00 */
[----:B------:R-:W4:Y:S01]  /*55430*/  LDL.LU.64 R170, [R1+0xdf0] ;  /* 0x000df00001aa7983 */ /* 0x000f220000300a00 */
[----:B------:R-:W-:-:S02]  /*55440*/  LOP3.LUT P1, RZ, R247, 0x200000, RZ, 0xc0, !PT ;  /* 0x00200000f7ff7812 */ /* 0x000fc4000782c0ff */
[----:B------:R-:W-:-:S11]  /*55450*/  PRMT R0, R80, 0x7772, RZ ;  /* 0x0000777250007816 */ /* 0x000fd600000000ff */
[----:B--2---:R0:W-:Y:S01]  /*55460*/  @P1 STG.E.U8 desc[UR32][R178.64], R0 ;  /* 0x00000000b2001986 */ /* 0x0041e2000c101120 */
[----:B------:R-:W-:Y:S02]  /*55470*/  LOP3.LUT P1, RZ, R247, 0x2000, RZ, 0xc0, !PT ;  /* 0x00002000f7ff7812 */ /* 0x000fe4000782c0ff */
[----:B------:R-:W-:Y:S02]  /*55480*/  LOP3.LUT R5, R5, 0xfffffffb, RZ, 0xc0, !PT ;  /* 0xfffffffb05057812 */ /* 0x000fe400078ec0ff */
[C---:B------:R-:W-:Y:S02]  /*55490*/  LOP3.LUT P2, RZ, R247.reuse, 0x100000, RZ, 0xc0, !PT ;  /* 0x00100000f7ff7812 */ /* 0x040fe4000784c0ff */
[----:B------:R-:W-:Y:S01]  /*554a0*/  LOP3.LUT P3, RZ, R247, 0x80000, RZ, 0xc0, !PT ;  /* 0x00080000f7ff7812 */ /* 0x000fe2000786c0ff */
[----:B0-----:R-:W2:Y:S06]  /*554b0*/  LDL.LU.64 R178, [R1+0xe08] ;  /* 0x000e080001b27983 */ /* 0x001eac0000300a00 */
[----:B------:R-:W-:-:S02]  /*554c0*/  @P1 LOP3.LUT R5, R5, 0x4, RZ, 0xfc, !PT ;  /* 0x0000000405051812 */ /* 0x000fc400078efcff */
[----:B------:R-:W-:Y:S01]  /*554d0*/  LOP3.LUT P1, RZ, R247, 0x4000, RZ, 0xc0, !PT ;  /* 0x00004000f7ff7812 */ /* 0x000fe2000782c0ff */
[----:B------:R-:W2:Y:S01]  /*554e0*/  LDL.LU.64 R172, [R1+0xe10] ;  /* 0x000e100001ac7983 */ /* 0x000ea20000300a00 */
[----:B------:R-:W-:Y:S02]  /*554f0*/  LOP3.LUT R5, R5, 0xfffffff7, RZ, 0xc0, !PT ;  /* 0xfffffff705057812 */ /* 0x000fe400078ec0ff */
[----:B------:R-:W-:Y:S01]  /*55500*/  LOP3.LUT P5, RZ, R247, 0x40000, RZ, 0xc0, !PT ;  /* 0x00040000f7ff7812 */ /* 0x000fe200078ac0ff */
[----:B------:R-:W2:Y:S08]  /*55510*/  LDL.LU.64 R164, [R1+0xe20] ;  /* 0x000e200001a47983 */ /* 0x000eb00000300a00 */
[----:B------:R-:W-:-:S02]  /*55520*/  @P1 LOP3.LUT R5, R5, 0x8, RZ, 0xfc, !PT ;  /* 0x0000000805051812 */ /* 0x000fc400078efcff */
[----:B------:R-:W-:Y:S02]  /*55530*/  LOP3.LUT P1, RZ, R247, 0x8000, RZ, 0xc0, !PT ;  /* 0x00008000f7ff7812 */ /* 0x000fe4000782c0ff */
[----:B------:R-:W-:Y:S02]  /*55540*/  LOP3.LUT R5, R5, 0xffffffef, RZ, 0xc0, !PT ;  /* 0xffffffef05057812 */ /* 0x000fe400078ec0ff */
[----:B------:R-:W-:Y:S02]  /*55550*/  LOP3.LUT P4, RZ, R247, 0x20000, RZ, 0xc0, !PT ;  /* 0x00020000f7ff7812 */ /* 0x000fe4000788c0ff */
[----:B------:R-:W-:Y:S02]  /*55560*/  PRMT R80, R80, 0x7773, RZ ;  /* 0x0000777350507816 */ /* 0x000fe400000000ff */
[----:B------:R-:W-:-:S05]  /*55570*/  PRMT R0, R81, 0x7772, RZ ;  /* 0x0000777251007816 */ /* 0x000fca00000000ff */
[----:B------:R-:W-:Y:S02]  /*55580*/  @P1 LOP3.LUT R5, R5, 0x10, RZ, 0xfc, !PT ;  /* 0x0000001005051812 */ /* 0x000fe400078efcff */
[----:B------:R-:W-:Y:S02]  /*55590*/  LOP3.LUT P1, RZ, R247, 0x10000, RZ, 0xc0, !PT ;  /* 0x00010000f7ff7812 */ /* 0x000fe4000782c0ff */
[----:B------:R-:W-:Y:S01]  /*555a0*/  PRMT R81, R81, 0x7773, RZ ;  /* 0x0000777351517816 */ /* 0x000fe200000000ff */
[----:B---3--:R0:W-:Y:S04]  /*555b0*/  @P2 STG.E.U8 desc[UR32][R174.64], R80 ;  /* 0x00000050ae002986 */ /* 0x0081e8000c101120 */
[----:B0-----:R-:W3:Y:S04]  /*555c0*/  LDL.LU.64 R174, [R1+0xe00] ;  /* 0x000e000001ae7983 */ /* 0x001ee80000300a00 */
[----:B----4-:R0:W-:Y:S04]  /*555d0*/  @P3 STG.E.U8 desc[UR32][R176.64], R0 ;  /* 0x00000000b0003986 */ /* 0x0101e8000c101120 */
[----:B------:R-:W-:Y:S01]  /*555e0*/  @P5 STG.E.U8 desc[UR32][R168.64], R81 ;  /* 0x00000051a8005986 */ /* 0x000fe2000c101120 */
[----:B0-----:R-:W-:-:S03]  /*555f0*/  PRMT R0, R82, 0x7772, RZ ;  /* 0x0000777252007816 */ /* 0x001fc600000000ff */
[----:B------:R-:W4:Y:S01]  /*55600*/  LDL.LU.64 R176, [R1+0xdd8] ;  /* 0x000dd80001b07983 */ /* 0x000f220000300a00 */
[----:B------:R-:W-:-:S03]  /*55610*/  PRMT R82, R82, 0x7773, RZ ;  /* 0x0000777352527816 */ /* 0x000fc600000000ff */
[----:B------:R-:W-:Y:S04]  /*55620*/  @P4 STG.E.U8 desc[UR32][R170.64], R0 ;  /* 0x00000000aa004986 */ /* 0x000fe8000c101120 */
[----:B------:R-:W4:Y:S04]  /*55630*/  LDL.LU.64 R166, [R1+0xd48] ;  /* 0x000d480001a67983 */ /* 0x000f280000300a00 */
[----:B------:R0:W-:Y:S04]  /*55640*/  @P1 STG.E.U8 desc[UR32][R76.64], R82 ;  /* 0x000000524c001986 */ /* 0x0001e8000c101120 */
[----:B0-----:R-:W3:Y:S01]  /*55650*/  LDL.LU.64 R76, [R1+0x1090] ;  /* 0x00109000014c7983 */ /* 0x001ee20000300a00 */
        /* <DEDUP_REMOVED lines=9> */
[----:B------:R-:W-:-:S04]  /*556f0*/  @P0 LOP3.LUT R5, R5, 0x2, RZ, 0xfc, !PT ;  /* 0x0000000205050812 */ /* 0x000fc800078efcff */
[----:B------:R-:W-:Y:S02]  /*55700*/  LOP3.LUT P1, RZ, R5, 0x10, RZ, 0xc0, !PT ;  /* 0x0000001005ff7812 */ /* 0x000fe4000782c0ff */
[C---:B------:R-:W-:Y:S02]  /*55710*/  PRMT R0, R83.reuse, 0x7772, RZ ;  /* 0x0000777253007816 */ /* 0x040fe400000000ff */
[----:B------:R-:W-:-:S09]  /*55720*/  PRMT R83, R83, 0x7773, RZ ;  /* 0x0000777353537816 */ /* 0x000fd200000000ff */
[----:B--2---:R0:W-:Y:S01]  /*55730*/  @P1 STG.E.U8 desc[UR32][R178.64], R0 ;  /* 0x00000000b2001986 */ /* 0x0041e2000c101120 */
[----:B------:R-:W-:-:S03]  /*55740*/  LOP3.LUT P1, RZ, R5, 0x8, RZ, 0xc0, !PT ;  /* 0x0000000805ff7812 */ /* 0x000fc6000782c0ff */
[----:B0-----:R-:W2:Y:S10]  /*55750*/  LDL.LU.64 R178, [R1+0xcc8] ;  /* 0x000cc80001b27983 */ /* 0x001eb40000300a00 */
[----:B------:R0:W-:Y:S01]  /*55760*/  @P1 STG.E.U8 desc[UR32][R172.64], R83 ;  /* 0x00000053ac001986 */ /* 0x0001e2000c101120 */
[----:B------:R-:W-:-:S03]  /*55770*/  LOP3.LUT P1, RZ, R5, 0x4, RZ, 0xc0, !PT ;  /* 0x0000000405ff7812 */ /* 0x000fc6000782c0ff */
[----:B------:R-:W2:Y:S04]  /*55780*/  LDL.LU.64 R170, [R1+0xca0] ;  /* 0x000ca00001aa7983 */ /* 0x000ea80000300a00 */
[----:B0-----:R-:W2:Y:S01]  /*55790*/  LDL.LU.64 R172, [R1+0xc38] ;  /* 0x000c380001ac7983 */ /* 0x001ea20000300a00 */
[----:B---3--:R-:W-:-:S05]  /*557a0*/  PRMT R0, R76, 0x7770, RZ ;  /* 0x000077704c007816 */ /* 0x008fca00000000ff */
[----:B------:R0:W-:Y:S04]  /*557b0*/  @P1 STG.E.U8 desc[UR32][R78.64], R0 ;  /* 0x000000004e001986 */ /* 0x0001e8000c101120 */
[----:B0-----:R-:W3:Y:S01]  /*557c0*/  LDL.LU.64 R78, [R1+0x1088] ;  /* 0x00108800014e7983 */ /* 0x001ee20000300a00 */
[C---:B------:R-:W-:Y:S02]  /*557d0*/  LOP3.LUT P6, RZ, R247.reuse, 0x1000, RZ, 0xc0, !PT ;  /* 0x00001000f7ff7812 */ /* 0x040fe400078cc0ff */
[----:B------:R-:W-:Y:S02]  /*557e0*/  LOP3.LUT P0, RZ, R247, 0x800, RZ, 0xc0, !PT ;  /* 0x00000800f7ff7812 */ /* 0x000fe4000780c0ff */
[----:B------:R-:W-:Y:S02]  /*557f0*/  PRMT R0, R76, 0x7771, RZ ;  /* 0x000077714c007816 */ /* 0x000fe400000000ff */
[----:B------:R-:W-:-:S07]  /*55800*/  PRMT R2, R77, 0x7770, RZ ;  /* 0x000077704d027816 */ /* 0x000fce00000000ff */
[----:B------:R-:W-:Y:S04]  /*55810*/  @P6 STG.E.U8 desc[UR32][R164.64], R0 ;  /* 0x00000000a4006986 */ /* 0x000fe8000c101120 */
[----:B------:R0:W-:Y:S01]  /*55820*/  @P0 STG.E.U8 desc[UR32][R174.64], R2 ;  /* 0x00000002ae000986 */ /* 0x0001e2000c101120 */
[----:B------:R-:W-:Y:S02]  /*55830*/  LOP3.LUT P0, RZ, R5, 0x2, RZ, 0xc0, !PT ;  /* 0x0000000205ff7812 */ /* 0x000fe4000780c0ff */
[----:B------:R-:W-:Y:S02]  /*55840*/  PRMT R6, R77, 0x7771, RZ ;  /* 0x000077714d067816 */ /* 0x000fe400000000ff */
[C---:B------:R-:W-:Y:S02]  /*55850*/  LOP3.LUT P2, RZ, R247.reuse, 0x80, RZ, 0xc0, !PT ;  /* 0x00000080f7ff7812 */ /* 0x040fe4000784c0ff */
[----:B------:R-:W-:Y:S01]  /*55860*/  LOP3.LUT P3, RZ, R247, 0x40, RZ, 0xc0, !PT ;  /* 0x00000040f7ff7812 */ /* 0x000fe2000786c0ff */
[----:B0-----:R-:W2:Y:S06]  /*55870*/  LDL.LU.64 R174, [R1+0xc10] ;  /* 0x000c100001ae7983 */ /* 0x001eac0000300a00 */
[----:B----4-:R0:W-:Y:S01]  /*55880*/  @P0 STG.E.U8 desc[UR32][R176.64], R6 ;  /* 0x00000006b0000986 */ /* 0x0101e2000c101120 */
[----:B------:R-:W-:-:S03]  /*55890*/  LOP3.LUT P0, RZ, R5, 0x1, RZ, 0xc0, !PT ;  /* 0x0000000105ff7812 */ /* 0x000fc6000780c0ff */
[----:B0-----:R-:W4:Y:S01]  /*558a0*/  LDL.LU.64 R176, [R1+0xbb8] ;  /* 0x000bb80001b07983 */ /* 0x001f220000300a00 */
[----:B---3--:R-:W-:-:S09]  /*558b0*/  PRMT R5, R78, 0x7770, RZ ;  /* 0x000077704e057816 */ /* 0x008fd200000000ff */
[----:B------:R0:W-:Y:S01]  /*558c0*/  @P0 STG.E.U8 desc[UR32][R248.64], R5 ;  /* 0x00000005f8000986 */ /* 0x0001e2000c101120 */
[----:B------:R-:W-:Y:S02]  /*558d0*/  LOP3.LUT P0, RZ, R3, 0x80000000, RZ, 0xc0, !PT ;  /* 0x8000000003ff7812 */ /* 0x000fe4000780c0ff */
[----:B------:R-:W-:Y:S02]  /*558e0*/  PRMT R7, R78, 0x7771, RZ ;  /* 0x000077714e077816 */ /* 0x000fe400000000ff */
[C---:B------:R-:W-:Y:S02]  /*558f0*/  PRMT R8, R79.reuse, 0x7770, RZ ;  /* 0x000077704f087816 */ /* 0x040fe400000000ff */
[----:B------:R-:W-:Y:S01]  /*55900*/  PRMT R0, R79, 0x7771, RZ ;  /* 0x000077714f007816 */ /* 0x000fe200000000ff */
[----:B0-----:R-:W3:Y:S06]  /*55910*/  LDL.LU.64 R248, [R1+0x1080] ;  /* 0x0010800001f87983 */ /* 0x001eec0000300a00 */
[----:B------:R-:W-:Y:S04]  /*55920*/  @P0 STG.E.U8 desc[UR32][R166.64], R7 ;  /* 0x00000007a6000986 */ /* 0x000fe8000c101120 */
[----:B------:R-:W-:Y:S04]  /*55930*/  @P2 STG.E.U8 desc[UR32][R168.64], R8 ;  /* 0x00000008a8002986 */ /* 0x000fe8000c101120 */
[----:B--2---:R0:W-:Y:S04]  /*55940*/  @P3 STG.E.U8 desc[UR32][R178.64], R0 ;  /* 0x00000000b2003986 */ /* 0x0041e8000c101120 */
[----:B0-----:R-:W2:Y:S01]  /*55950*/  LDL.LU.64 R178, [R1+0xb90] ;  /* 0x000b900001b27983 */ /* 0x001ea20000300a00 */
[----:B------:R-:W-:-:S02]  /*55960*/  LOP3.LUT P5, RZ, R247, 0x20, RZ, 0xc0, !PT ;  /* 0x00000020f7ff7812 */ /* 0x000fc400078ac0ff */
[C---:B------:R-:W-:Y:S02]  /*55970*/  LOP3.LUT P4, RZ, R247.reuse, 0x10, RZ, 0xc0, !PT ;  /* 0x00000010f7ff7812 */ /* 0x040fe4000788c0ff */
[C---:B------:R-:W-:Y:S02]  /*55980*/  LOP3.LUT P1, RZ, R247.reuse, 0x8, RZ, 0xc0, !PT ;  /* 0x00000008f7ff7812 */ /* 0x040fe4000782c0ff */
[C---:B------:R-:W-:Y:S02]  /*55990*/  LOP3.LUT P6, RZ, R247.reuse, 0x4, RZ, 0xc0, !PT ;  /* 0x00000004f7ff7812 */ /* 0x040fe400078cc0ff */
[C---:B------:R-:W-:Y:S02]  /*559a0*/  LOP3.LUT P0, RZ, R247.reuse, 0x2, RZ, 0xc0, !PT ;  /* 0x00000002f7ff7812 */ /* 0x040fe4000780c0ff */
[----:B------:R-:W-:Y:S02]  /*559b0*/  LOP3.LUT P2, RZ, R247, 0x1, RZ, 0xc0, !PT ;  /* 0x00000001f7ff7812 */ /* 0x000fe4000784c0ff */
[----:B------:R-:W-:-:S02]  /*559c0*/  PRMT R2, R76, 0x7772, RZ ;  /* 0x000077724c027816 */ /* 0x000fc400000000ff */
[----:B------:R-:W-:Y:S02]  /*559d0*/  PRMT R76, R76, 0x7773, RZ ;  /* 0x000077734c4c7816 */ /* 0x000fe400000000ff */
[C---:B------:R-:W-:Y:S02]  /*559e0*/  PRMT R5, R77.reuse, 0x7772, RZ ;  /* 0x000077724d057816 */ /* 0x040fe400000000ff */
[----:B------:R-:W-:Y:S01]  /*559f0*/  PRMT R77, R77, 0x7773, RZ ;  /* 0x000077734d4d7816 */ /* 0x000fe200000000ff */
[----:B------:R0:W-:Y:S01]  /*55a00*/  @P5 STG.E.U8 desc[UR32][R170.64], R2 ;  /* 0x00000002aa005986 */ /* 0x0001e2000c101120 */
[C---:B------:R-:W-:Y:S02]  /*55a10*/  PRMT R6, R78.reuse, 0x7772, RZ ;  /* 0x000077724e067816 */ /* 0x040fe400000000ff */
[----:B------:R-:W-:Y:S01]  /*55a20*/  PRMT R78, R78, 0x7773, RZ ;  /* 0x000077734e4e7816 */ /* 0x000fe200000000ff */
[----:B------:R1:W-:Y:S04]  /*55a30*/  @P4 STG.E.U8 desc[UR32][R172.64], R76 ;  /* 0x0000004cac004986 */ /* 0x0003e8000c101120 */
[----:B------:R4:W-:Y:S04]  /*55a40*/  @P1 STG.E.U8 desc[UR32][R174.64], R5 ;  /* 0x00000005ae001986 */ /* 0x0009e8000c101120 */
[----:B0-----:R-:W3:Y:S04]  /*55a50*/  LDL.LU.64 R170, [R1+0xb10] ;  /* 0x000b100001aa7983 */ /* 0x001ee80000300a00 */
[----:B-1----:R-:W3:Y:S04]  /*55a60*/  LDL.LU.64 R172, [R1+0x150] ;  /* 0x0001500001ac7983 */ /* 0x002ee80000300a00 */
[----:B----4-:R0:W-:Y:S04]  /*55a70*/  @P6 STG.E.U8 desc[UR32][R176.64], R77 ;  /* 0x0000004db0006986 */ /* 0x0101e8000c101120 */
[----:B------:R-:W4:Y:S04]  /*55a80*/  LDL.LU.64 R174, [R1+0x140] ;  /* 0x0001400001ae7983 */ /* 0x000f280000300a00 */
[----:B0-----:R-:W4:Y:S04]  /*55a90*/  LDL.LU.64 R176, [R1+0x138] ;  /* 0x0001380001b07983 */ /* 0x001f280000300a00 */
[----:B------:R-:W4:Y:S04]  /*55aa0*/  LDL.LU.64 R160, [R1+0x130] ;  /* 0x0001300001a07983 */ /* 0x000f280000300a00 */
[----:B------:R-:W4:Y:S04]  /*55ab0*/  LDL.LU.64 R162, [R1+0x128] ;  /* 0x0001280001a27983 */ /* 0x000f280000300a00 */
[----:B--2---:R-:W-:Y:S04]  /*55ac0*/  @P0 STG.E.U8 desc[UR32][R178.64], R6 ;  /* 0x00000006b2000986 */ /* 0x004fe8000c101120 */
[----:B------:R0:W-:Y:S04]  /*55ad0*/  @P2 STG.E.U8 desc[UR32][R72.64], R78 ;  /* 0x0000004e48002986 */ /* 0x0001e8000c101120 */
[----:B0-----:R-:W2:Y:S01]  /*55ae0*/  LDL.LU.64 R72, [R1+0x1078] ;  /* 0x0010780001487983 */ /* 0x001ea20000300a00 */
[----:B---3--:R-:W-:-:S02]  /*55af0*/  LOP3.LUT P4, RZ, R248, 0x4000000, RZ, 0xc0, !PT ;  /* 0x04000000f8ff7812 */ /* 0x008fc4000788c0ff */
[C---:B------:R-:W-:Y:S01]  /*55b00*/  LOP3.LUT P3, RZ, R248.reuse, 0x80000000, RZ, 0xc0, !PT ;  /* 0x80000000f8ff7812 */ /* 0x040fe2000786c0ff */
[----:B------:R-:W3:Y:S01]  /*55b10*/  LDL.LU.64 R178, [R1+0x120] ;  /* 0x0001200001b27983 */ /* 0x000ee20000300a00 */
[----:B------:R-:W-:Y:S02]  /*55b20*/  P2R R9, PR, RZ, 0x10 ;  /* 0x00000010ff097803 */ /* 0x000fe40000000000 */
[C---:B------:R-:W-:Y:S01]  /*55b30*/  LOP3.LUT P4, RZ, R248.reuse, 0x8000000, RZ, 0xc0, !PT ;  /* 0x08000000f8ff7812 */ /* 0x040fe2000788c0ff */
[----:B------:R-:W3:Y:S03]  /*55b40*/  LDL.LU.64 R164, [R1+0x118] ;  /* 0x0001180001a47983 */ /* 0x000ee60000300a00 */
[----:B------:R-:W-:Y:S01]  /*55b50*/  P2R R8, PR, RZ, 0x10 ;  /* 0x00000010ff087803 */ /* 0x000fe20000000000 */
[----:B------:R-:W3:Y:S01]  /*55b60*/  LDL.LU.64 R166, [R1+0x110] ;  /* 0x0001100001a67983 */ /* 0x000ee20000300a00 */
[----:B------:R-:W-:-:S02]  /*55b70*/  LOP3.LUT P4, RZ, R248, 0x10000000, RZ, 0xc0, !PT ;  /* 0x10000000f8ff7812 */ /* 0x000fc4000788c0ff */
[C---:B------:R-:W-:Y:S01]  /*55b80*/  LOP3.LUT P5, RZ, R248.reuse, 0x40000000, RZ, 0xc0, !PT ;  /* 0x40000000f8ff7812 */ /* 0x040fe200078ac0ff */
[----:B------:R-:W3:Y:S01]  /*55b90*/  LDL.LU.64 R168, [R1+0x108] ;  /* 0x0001080001a87983 */ /* 0x000ee20000300a00 */
[----:B------:R-:W-:Y:S02]  /*55ba0*/  P2R R7, PR, RZ, 0x10 ;  /* 0x00000010ff077803 */ /* 0x000fe40000000000 */
[----:B------:R-:W-:Y:S02]  /*55bb0*/  LOP3.LUT P4, RZ, R248, 0x20000000, RZ, 0xc0, !PT ;  /* 0x20000000f8ff7812 */ /* 0x000fe4000788c0ff */
[C---:B------:R-:W-:Y:S02]  /*55bc0*/  PRMT R0, R79.reuse, 0x7772, RZ ;  /* 0x000077724f007816 */ /* 0x040fe400000000ff */
[----:B------:R-:W-:-:S03]  /*55bd0*/  PRMT R79, R79, 0x7773, RZ ;  /* 0x000077734f4f7816 */ /* 0x000fc600000000ff */
[----:B------:R-:W-:Y:S04]  /*55be0*/  @P3 STG.E.U8 desc[UR32][R170.64], R0 ;  /* 0x00000000aa003986 */ /* 0x000fe8000c101120 */
[----:B------:R-:W-:Y:S01]  /*55bf0*/  @P5 STG.E.U8 desc[UR32][R172.64], R79 ;  /* 0x0000004fac005986 */ /* 0x000fe2000c101120 */
[----:B--2---:R-:W-:-:S05]  /*55c00*/  PRMT R2, R72, 0x7770, RZ ;  /* 0x0000777048027816 */ /* 0x004fca00000000ff */
[----:B------:R0:W-:Y:S04]  /*55c10*/  @P4 STG.E.U8 desc[UR32][R74.64], R2 ;  /* 0x000000024a004986 */ /* 0x0001e8000c101120 */
[----:B0-----:R-:W2:Y:S01]  /*55c20*/  LDL.LU.64 R74, [R1+0x1070] ;  /* 0x00107000014a7983 */ /* 0x001ea20000300a00 */
[----:B------:R-:W-:Y:S02]  /*55c30*/  ISETP.NE.AND P4, PT, R7, RZ, PT ;  /* 0x000000ff0700720c */ /* 0x000fe40003f85270 */
[----:B------:R-:W-:Y:S01]  /*55c40*/  PRMT R5, R72, 0x7771, RZ ;  /* 0x0000777148057816 */ /* 0x000fe200000000ff */
[----:B------:R-:W3:Y:S01]  /*55c50*/  LDL.LU.64 R170, [R1+0x100] ;  /* 0x0001000001aa7983 */ /* 0x000ee20000300a00 */
[----:B------:R-:W-:Y:S02]  /*55c60*/  LOP3.LUT P6, RZ, R248, 0x200000, RZ, 0xc0, !PT ;  /* 0x00200000f8ff7812 */ /* 0x000fe400078cc0ff */
[----:B------:R-:W-:Y:S01]  /*55c70*/  PRMT R6, R73, 0x7770, RZ ;  /* 0x0000777049067816 */ /* 0x000fe200000000ff */
[----:B------:R-:W3:Y:S06]  /*55c80*/  LDL.LU.64 R172, [R1+0xf8] ;  /* 0x0000f80001ac7983 */ /* 0x000eec0000300a00 */
[----:B----4-:R0:W-:Y:S01]  /*55c90*/  @P4 STG.E.U8 desc[UR32][R174.64], R5 ;  /* 0x00000005ae004986 */ /* 0x0101e2000c101120 */
[----:B------:R-:W-:-:S02]  /*55ca0*/  ISETP.NE.AND P4, PT, R8, RZ, PT ;  /* 0x000000ff0800720c */ /* 0x000fc40003f85270 */
[----:B------:R-:W-:Y:S02]  /*55cb0*/  P2R R80, PR, RZ, 0x40 ;  /* 0x00000040ff507803 */ /* 0x000fe40000000000 */
[----:B------:R-:W-:-:S04]  /*55cc0*/  LOP3.LUT P6, RZ, R248, 0x400000, RZ, 0xc0, !PT ;  /* 0x00400000f8ff7812 */ /* 0x000fc800078cc0ff */
[----:B------:R-:W-:Y:S02]  /*55cd0*/  P2R R77, PR, RZ, 0x40 ;  /* 0x00000040ff4d7803 */ /* 0x000fe40000000000 */
[C---:B------:R-:W-:Y:S01]  /*55ce0*/  LOP3.LUT P6, RZ, R248.reuse, 0x800000, RZ, 0xc0, !PT ;  /* 0x00800000f8ff7812 */ /* 0x040fe200078cc0ff */
[----:B0-----:R-:W4:Y:S01]  /*55cf0*/  LDL.LU.64 R174, [R1+0xf0] ;  /* 0x0000f00001ae7983 */ /* 0x001f220000300a00 */
[----:B------:R-:W-:-:S03]  /*55d00*/  LOP3.LUT P1, RZ, R248, 0x2000000, RZ, 0xc0, !PT ;  /* 0x02000000f8ff7812 */ /* 0x000fc6000782c0ff */
[----:B------:R0:W-:Y:S01]  /*55d10*/  @P4 STG.E.U8 desc[UR32][R176.64], R6 ;  /* 0x00000006b0004986 */ /* 0x0001e2000c101120 */
[----:B------:R-:W-:Y:S02]  /*55d20*/  ISETP.NE.AND P4, PT, R9, RZ, PT ;  /* 0x000000ff0900720c */ /* 0x000fe40003f85270 */
[----:B------:R-:W-:Y:S02]  /*55d30*/  P2R R76, PR, RZ, 0x40 ;  /* 0x00000040ff4c7803 */ /* 0x000fe40000000000 */
[----:B------:R-:W-:Y:S02]  /*55d40*/  LOP3.LUT P6, RZ, R248, 0x1000000, RZ, 0xc0, !PT ;  /* 0x01000000f8ff7812 */ /* 0x000fe400078cc0ff */
[----:B------:R-:W-:Y:S01]  /*55d50*/  PRMT R7, R73, 0x7771, RZ ;  /* 0x0000777149077816 */ /* 0x000fe200000000ff */
[----:B0-----:R-:W4:Y:S06]  /*55d60*/  LDL.LU.64 R176, [R1+0xe8] ;  /* 0x0000e80001b07983 */ /* 0x001f2c0000300a00 */
[----:B------:R-:W-:Y:S01]  /*55d70*/  @P4 STG.E.U8 desc[UR32][R160.64], R7 ;  /* 0x00000007a0004986 */ /* 0x000fe2000c101120 */
[----:B--2---:R-:W-:-:S02]  /*55d80*/  PRMT R0, R74, 0x7770, RZ ;  /* 0x000077704a007816 */ /* 0x004fc400000000ff */
[----:B------:R-:W-:-:S03]  /*55d90*/  PRMT R8, R74, 0x7771, RZ ;  /* 0x000077714a087816 */ /* 0x000fc600000000ff */
[----:B------:R-:W-:Y:S04]  /*55da0*/  @P1 STG.E.U8 desc[UR32][R162.64], R0 ;  /* 0x00000000a2001986 */ /* 0x000fe8000c101120 */
[----:B---3--:R0:W-:Y:S04]  /*55db0*/  @P6 STG.E.U8 desc[UR32][R178.64], R8 ;  /* 0x00000008b2006986 */ /* 0x0081e8000c101120 */
[----:B0-----:R-:W2:Y:S01]  /*55dc0*/  LDL.LU.64 R178, [R1+0xe0] ;  /* 0x0000e00001b27983 */ /* 0x001ea20000300a00 */
[----:B------:R-:W-:Y:S02]  /*55dd0*/  ISETP.NE.AND P6, PT, R76, RZ, PT ;  /* 0x000000ff4c00720c */ /* 0x000fe40003fc5270 */
[----:B------:R-:W-:-:S02]  /*55de0*/  PRMT R2, R75, 0x7770, RZ ;  /* 0x000077704b027816 */ /* 0x000fc400000000ff */
[----:B------:R-:W-:-:S09]  /*55df0*/  PRMT R5, R75, 0x7771, RZ ;  /* 0x000077714b057816 */ /* 0x000fd200000000ff */
[----:B------:R0:W-:Y:S01]  /*55e00*/  @P6 STG.E.U8 desc[UR32][R164.64], R2 ;  /* 0x00000002a4006986 */ /* 0x0001e2000c101120 */
[----:B------:R-:W-:Y:S02]  /*55e10*/  ISETP.NE.AND P6, PT, R77, RZ, PT ;  /* 0x000000ff4d00720c */ /* 0x000fe40003fc5270 */
[C---:B------:R-:W-:Y:S02]  /*55e20*/  LOP3.LUT P0, RZ, R248.reuse, 0x100000, RZ, 0xc0, !PT ;  /* 0x00100000f8ff7812 */ /* 0x040fe4000780c0ff */
[C---:B------:R-:W-:Y:S02]  /*55e30*/  LOP3.LUT P2, RZ, R248.reuse, 0x80000, RZ, 0xc0, !PT ;  /* 0x00080000f8ff7812 */ /* 0x040fe4000784c0ff */
[C---:B------:R-:W-:Y:S02]  /*55e40*/  LOP3.LUT P3, RZ, R248.reuse, 0x40000, RZ, 0xc0, !PT ;  /* 0x00040000f8ff7812 */ /* 0x040fe4000786c0ff */
[----:B------:R-:W-:-:S05]  /*55e50*/  LOP3.LUT P5, RZ, R248, 0x20000, RZ, 0xc0, !PT ;  /* 0x00020000f8ff7812 */ /* 0x000fca00078ac0ff */
[----:B------:R1:W-:Y:S01]  /*55e60*/  @P6 STG.E.U8 desc[UR32][R166.64], R5 ;  /* 0x00000005a6006986 */ /* 0x0003e2000c101120 */
[----:B------:R-:W-:Y:S02]  /*55e70*/  ISETP.NE.AND P6, PT, R80, RZ, PT ;  /* 0x000000ff5000720c */ /* 0x000fe40003fc5270 */
[C---:B------:R-:W-:Y:S02]  /*55e80*/  LOP3.LUT P4, RZ, R248.reuse, 0x10000, RZ, 0xc0, !PT ;  /* 0x00010000f8ff7812 */ /* 0x040fe4000788c0ff */
[----:B------:R-:W-:Y:S02]  /*55e90*/  LOP3.LUT P1, RZ, R248, 0x8000, RZ, 0xc0, !PT ;  /* 0x00008000f8ff7812 */ /* 0x000fe4000782c0ff */
[C---:B------:R-:W-:Y:S02]  /*55ea0*/  PRMT R6, R72.reuse, 0x7772, RZ ;  /* 0x0000777248067816 */ /* 0x040fe400000000ff */
[----:B------:R-:W-:Y:S02]  /*55eb0*/  PRMT R72, R72, 0x7773, RZ ;  /* 0x0000777348487816 */ /* 0x000fe400000000ff */
[----:B------:R-:W-:-:S02]  /*55ec0*/  PRMT R0, R73, 0x7772, RZ ;  /* 0x0000777249007816 */ /* 0x000fc400000000ff */
[----:B------:R-:W-:Y:S01]  /*55ed0*/  PRMT R73, R73, 0x7773, RZ ;  /* 0x0000777349497816 */ /* 0x000fe200000000ff */
[----:B------:R-:W-:Y:S01]  /*55ee0*/  @P6 STG.E.U8 desc[UR32][R168.64], R6 ;  /* 0x00000006a8006986 */ /* 0x000fe2000c101120 */
[C---:B0-----:R-:W-:Y:S02]  /*55ef0*/  PRMT R2, R74.reuse, 0x7772, RZ ;  /* 0x000077724a027816 */ /* 0x041fe400000000ff */
[----:B------:R-:W-:Y:S01]  /*55f00*/  PRMT R74, R74, 0x7773, RZ ;  /* 0x000077734a4a7816 */ /* 0x000fe200000000ff */
[----:B------:R-:W-:Y:S01]  /*55f10*/  @P0 STG.E.U8 desc[UR32][R170.64], R72 ;  /* 0x00000048aa000986 */ /* 0x000fe2000c101120 */
[----:B-1----:R-:W-:-:S03]  /*55f20*/  PRMT R5, R75, 0x7772, RZ ;  /* 0x000077724b057816 */ /* 0x002fc600000000ff */
[----:B------:R0:W-:Y:S04]  /*55f30*/  @P2 STG.E.U8 desc[UR32][R172.64], R0 ;  /* 0x00000000ac002986 */ /* 0x0001e8000c101120 */
[----:B----4-:R1:W-:Y:S04]  /*55f40*/  @P3 STG.E.U8 desc[UR32][R174.64], R73 ;  /* 0x00000049ae003986 */ /* 0x0103e8000c101120 */
[----:B------:R3:W-:Y:S04]  /*55f50*/  @P5 STG.E.U8 desc[UR32][R176.64], R2 ;  /* 0x00000002b0005986 */ /* 0x0007e8000c101120 */
[----:B0-----:R-:W4:Y:S04]  /*55f60*/  LDL.LU.64 R172, [R1+0xd0] ;  /* 0x0000d00001ac7983 */ /* 0x001f280000300a00 */
[----:B-1----:R-:W4:Y:S04]  /*55f70*/  LDL.LU.64 R174, [R1+0xc8] ;  /* 0x0000c80001ae7983 */ /* 0x002f280000300a00 */
[----:B---3--:R-:W3:Y:S04]  /*55f80*/  LDL.LU.64 R176, [R1+0xb8] ;  /* 0x0000b80001b07983 */ /* 0x008ee80000300a00 */
[----:B--2---:R0:W-:Y:S04]  /*55f90*/  @P4 STG.E.U8 desc[UR32][R178.64], R74 ;  /* 0x0000004ab2004986 */ /* 0x0041e8000c101120 */
[----:B------:R1:W-:Y:S04]  /*55fa0*/  @P1 STG.E.U8 desc[UR32][R68.64], R5 ;  /* 0x0000000544001986 */ /* 0x0003e8000c101120 */
[----:B0-----:R-:W2:Y:S04]  /*55fb0*/  LDL.LU.64 R178, [R1+0xb0] ;  /* 0x0000b00001b27983 */ /* 0x001ea80000300a00 */
[----:B-1----:R-:W3:Y:S01]  /*55fc0*/  LDL.LU.64 R68, [R1+0x1068] ;  /* 0x0010680001447983 */ /* 0x002ee20000300a00 */
[----:B------:R-:W-:-:S02]  /*55fd0*/  LOP3.LUT P6, RZ, R248, 0x4000, RZ, 0xc0, !PT ;  /* 0x00004000f8ff7812 */ /* 0x000fc400078cc0ff */
[C---:B------:R-:W-:Y:S01]  /*55fe0*/  LOP3.LUT P0, RZ, R248.reuse, 0x2000, RZ, 0xc0, !PT ;  /* 0x00002000f8ff7812 */ /* 0x040fe2000780c0ff */
[----:B------:R-:W2:Y:S01]  /*55ff0*/  LDL.LU.64 R160, [R1+0xa8] ;  /* 0x0000a80001a07983 */ /* 0x000ea20000300a00 */
[C---:B------:R-:W-:Y:S02]  /*56000*/  LOP3.LUT P2, RZ, R248.reuse, 0x1000, RZ, 0xc0, !PT ;  /* 0x00001000f8ff7812 */ /* 0x040fe4000784c0ff */
[----:B------:R-:W-:Y:S01]  /*56010*/  PRMT R75, R75, 0x7773, RZ ;  /* 0x000077734b4b7816 */ /* 0x000fe200000000ff */
[----:B------:R-:W2:Y:S04]  /*56020*/  LDL.LU.64 R162, [R1+0xa0] ;  /* 0x0000a00001a27983 */ /* 0x000ea80000300a00 */
[----:B------:R-:W2:Y:S04]  /*56030*/  LDL.LU.64 R168, [R1+0x98] ;  /* 0x0000980001a87983 */ /* 0x000ea80000300a00 */
[----:B------:R-:W2:Y:S04]  /*56040*/  LDL.LU.64 R164, [R1+0x90] ;  /* 0x0000900001a47983 */ /* 0x000ea80000300a00 */
[----:B------:R-:W2:Y:S04]  /*56050*/  LDL.LU.64 R166, [R1+0x88] ;  /* 0x0000880001a67983 */ /* 0x000ea80000300a00 */
[----:B------:R-:W2:Y:S04]  /*56060*/  LDL.LU.64 R170, [R1+0x80] ;  /* 0x0000800001aa7983 */ /* 0x000ea80000300a00 */
[----:B----4-:R-:W-:Y:S01]  /*56070*/  @P6 STG.E.U8 desc[UR32][R172.64], R75 ;  /* 0x0000004bac006986 */ /* 0x010fe2000c101120 */
[----:B------:R-:W-:-:S04]  /*56080*/  LOP3.LUT P5, RZ, R248, 0x80, RZ, 0xc0, !PT ;  /* 0x00000080f8ff7812 */ /* 0x000fc800078ac0ff */
[----:B------:R-:W-:Y:S02]  /*56090*/  P2R R72, PR, RZ, 0x20 ;  /* 0x00000020ff487803 */ /* 0x000fe40000000000 */
[----:B------:R-:W-:-:S04]  /*560a0*/  LOP3.LUT P5, RZ, R248, 0x100, RZ, 0xc0, !PT ;  /* 0x00000100f8ff7812 */ /* 0x000fc800078ac0ff */
[----:B------:R-:W-:Y:S02]  /*560b0*/  P2R R9, PR, RZ, 0x20 ;  /* 0x00000020ff097803 */ /* 0x000fe40000000000 */
[C---:B------:R-:W-:Y:S02]  /*560c0*/  LOP3.LUT P5, RZ, R248.reuse, 0x200, RZ, 0xc0, !PT ;  /* 0x00000200f8ff7812 */ /* 0x040fe400078ac0ff */
[C---:B------:R-:W-:Y:S02]  /*560d0*/  LOP3.LUT P3, RZ, R248.reuse, 0x800, RZ, 0xc0, !PT ;  /* 0x00000800f8ff7812 */ /* 0x040fe4000786c0ff */
[----:B------:R-:W-:Y:S02]  /*560e0*/  P2R R8, PR, RZ, 0x20 ;  /* 0x00000020ff087803 */ /* 0x000fe40000000000 */
[----:B------:R-:W-:Y:S02]  /*560f0*/  LOP3.LUT P5, RZ, R248, 0x400, RZ, 0xc0, !PT ;  /* 0x00000400f8ff7812 */ /* 0x000fe400078ac0ff */
[----:B---3--:R-:W-:-:S02]  /*56100*/  PRMT R0, R68, 0x7770, RZ ;  /* 0x0000777044007816 */ /* 0x008fc400000000ff */
[----:B------:R-:W-:-:S03]  /*56110*/  PRMT R6, R68, 0x7771, RZ ;  /* 0x0000777144067816 */ /* 0x000fc600000000ff */
[----:B------:R-:W-:Y:S04]  /*56120*/  @P0 STG.E.U8 desc[UR32][R174.64], R0 ;  /* 0x00000000ae000986 */ /* 0x000fe8000c101120 */
[----:B------:R0:W-:Y:S04]  /*56130*/  @P2 STG.E.U8 desc[UR32][R70.64], R6 ;  /* 0x0000000646002986 */ /* 0x0001e8000c101120 */
[----:B0-----:R-:W3:Y:S04]  /*56140*/  LDL.LU.64 R70, [R1+0x1060] ;  /* 0x0010600001467983 */ /* 0x001ee80000300a00 */
[----:B------:R-:W4:Y:S01]  /*56150*/  LDL.LU.64 R172, [R1+0x78] ;  /* 0x0000780001ac7983 */ /* 0x000f220000300a00 */
[----:B------:R-:W-:-:S02]  /*56160*/  PRMT R2, R69, 0x7770, RZ ;  /* 0x0000777045027816 */ /* 0x000fc400000000ff */
[----:B------:R-:W-:Y:S01]  /*56170*/  PRMT R7, R69, 0x7771, RZ ;  /* 0x0000777145077816 */ /* 0x000fe200000000ff */
[----:B------:R-:W4:Y:S04]  /*56180*/  LDL.LU.64 R174, [R1+0x70] ;  /* 0x0000700001ae7983 */ /* 0x000f280000300a00 */
[----:B------:R0:W-:Y:S04]  /*56190*/  @P3 STG.E.U8 desc[UR32][R176.64], R2 ;  /* 0x00000002b0003986 */ /* 0x0001e8000c101120 */
[----:B--2---:R1:W-:Y:S04]  /*561a0*/  @P5 STG.E.U8 desc[UR32][R178.64], R7 ;  /* 0x00000007b2005986 */ /* 0x0043e8000c101120 */
[----:B0-----:R-:W2:Y:S04]  /*561b0*/  LDL.LU.64 R176, [R1+0x68] ;  /* 0x0000680001b07983 */ /* 0x001ea80000300a00 */
[----:B-1----:R-:W2:Y:S01]  /*561c0*/  LDL.LU.64 R178, [R1+0x60] ;  /* 0x0000600001b27983 */ /* 0x002ea20000300a00 */
[----:B------:R-:W-:-:S02]  /*561d0*/  ISETP.NE.AND P5, PT, R8, RZ, PT ;  /* 0x000000ff0800720c */ /* 0x000fc40003fa5270 */
        /* <DEDUP_REMOVED lines=8> */
[----:B------:R-:W-:-:S02]  /*56260*/  PRMT R2, R68, 0x7772, RZ ;  /* 0x0000777244027816 */ /* 0x000fc400000000ff */
[----:B------:R-:W-:Y:S02]  /*56270*/  PRMT R68, R68, 0x7773, RZ ;  /* 0x0000777344447816 */ /* 0x000fe400000000ff */
[C---:B------:R-:W-:Y:S02]  /*56280*/  LOP3.LUT P6, RZ, R248.reuse, 0x2, RZ, 0xc0, !PT ;  /* 0x00000002f8ff7812 */ /* 0x040fe400078cc0ff */
[----:B------:R-:W-:Y:S02]  /*56290*/  LOP3.LUT P0, RZ, R248, 0x1, RZ, 0xc0, !PT ;  /* 0x00000001f8ff7812 */ /* 0x000fe4000780c0ff */
[----:B------:R-:W-:Y:S02]  /*562a0*/  LOP3.LUT P2, RZ, R249, 0x80000000, RZ, 0xc0, !PT ;  /* 0x80000000f9ff7812 */ /* 0x000fe4000784c0ff */
[----:B---3--:R-:W-:-:S05]  /*562b0*/  PRMT R5, R70, 0x7770, RZ ;  /* 0x0000777046057816 */ /* 0x008fca00000000ff */
[----:B------:R0:W-:Y:S01]  /*562c0*/  @P5 STG.E.U8 desc[UR32][R160.64], R5 ;  /* 0x00000005a0005986 */ /* 0x0001e2000c101120 */
[----:B------:R-:W-:Y:S02]  /*562d0*/  ISETP.NE.AND P5, PT, R9, RZ, PT ;  /* 0x000000ff0900720c */ /* 0x000fe40003fa5270 */
[----:B------:R-:W-:Y:S02]  /*562e0*/  PRMT R8, R70, 0x7771, RZ ;  /* 0x0000777146087816 */ /* 0x000fe400000000ff */
[----:B------:R-:W-:-:S09]  /*562f0*/  PRMT R0, R71, 0x7770, RZ ;  /* 0x0000777047007816 */ /* 0x000fd200000000ff */
[----:B------:R-:W-:Y:S01]  /*56300*/  @P5 STG.E.U8 desc[UR32][R162.64], R8 ;  /* 0x00000008a2005986 */ /* 0x000fe2000c101120 */
[----:B------:R-:W-:Y:S02]  /*56310*/  ISETP.NE.AND P5, PT, R72, RZ, PT ;  /* 0x000000ff4800720c */ /* 0x000fe40003fa5270 */
[----:B------:R-:W-:-:S11]  /*56320*/  PRMT R6, R71, 0x7771, RZ ;  /* 0x0000777147067816 */ /* 0x000fd600000000ff */
[----:B------:R1:W-:Y:S04]  /*56330*/  @P5 STG.E.U8 desc[UR32][R168.64], R0 ;  /* 0x00000000a8005986 */ /* 0x0003e8000c101120 */
[----:B------:R-:W-:Y:S04]  /*56340*/  @P4 STG.E.U8 desc[UR32][R164.64], R6 ;  /* 0x00000006a4004986 */ /* 0x000fe8000c101120 */
[----:B------:R3:W-:Y:S01]  /*56350*/  @P1 STG.E.U8 desc[UR32][R166.64], R2 ;  /* 0x00000002a6001986 */ /* 0x0007e2000c101120 */
[----:B------:R-:W-:Y:S02]  /*56360*/  ISETP.NE.AND P1, PT, R73, RZ, PT ;  /* 0x000000ff4900720c */ /* 0x000fe40003f25270 */
[----:B0-----:R-:W-:Y:S01]  /*56370*/  PRMT R5, R69, 0x7772, RZ ;  /* 0x0000777245057816 */ /* 0x001fe200000000ff */
[----:B-1----:R-:W2:Y:S10]  /*56380*/  LDL.LU.64 R168, [R1+0x50] ;  /* 0x0000500001a87983 */ /* 0x002eb40000300a00 */
[----:B------:R0:W-:Y:S01]  /*56390*/  @P1 STG.E.U8 desc[UR32][R170.64], R68 ;  /* 0x00000044aa001986 */ /* 0x0001e2000c101120 */
[----:B------:R-:W-:-:S02]  /*563a0*/  ISETP.NE.AND P1, PT, R74, RZ, PT ;  /* 0x000000ff4a00720c */ /* 0x000fc40003f25270 */
[----:B------:R-:W-:Y:S02]  /*563b0*/  PRMT R69, R69, 0x7773, RZ ;  /* 0x0000777345457816 */ /* 0x000fe400000000ff */
[----:B------:R-:W-:Y:S02]  /*563c0*/  PRMT R0, R70, 0x7772, RZ ;  /* 0x0000777246007816 */ /* 0x000fe400000000ff */
[----:B---3--:R-:W-:Y:S01]  /*563d0*/  PRMT R2, R71, 0x7772, RZ ;  /* 0x0000777247027816 */ /* 0x008fe200000000ff */
[----:B0-----:R-:W3:Y:S06]  /*563e0*/  LDL.LU.64 R170, [R1+0x48] ;  /* 0x0000480001aa7983 */ /* 0x001eec0000300a00 */
[----:B----4-:R0:W-:Y:S01]  /*563f0*/  @P1 STG.E.U8 desc[UR32][R172.64], R5 ;  /* 0x00000005ac001986 */ /* 0x0101e2000c101120 */
[----:B------:R-:W-:-:S02]  /*56400*/  ISETP.NE.AND P1, PT, R76, RZ, PT ;  /* 0x000000ff4c00720c */ /* 0x000fc40003f25270 */
[----:B------:R-:W-:Y:S01]  /*56410*/  PRMT R70, R70, 0x7773, RZ ;  /* 0x0000777346467816 */ /* 0x000fe200000000ff */
[----:B0-----:R-:W4:Y:S10]  /*56420*/  LDL.LU.64 R172, [R1+0x38] ;  /* 0x0000380001ac7983 */ /* 0x001f340000300a00 */
[----:B------:R0:W-:Y:S04]  /*56430*/  @P1 STG.E.U8 desc[UR32][R174.64], R69 ;  /* 0x00000045ae001986 */ /* 0x0001e8000c101120 */
[----:B--2---:R-:W-:Y:S04]  /*56440*/  @P6 STG.E.U8 desc[UR32][R176.64], R0 ;  /* 0x00000000b0006986 */ /* 0x004fe8000c101120 */
[----:B------:R-:W-:Y:S04]  /*56450*/  @P0 STG.E.U8 desc[UR32][R178.64], R70 ;  /* 0x00000046b2000986 */ /* 0x000fe8000c101120 */
[----:B0-----:R-:W2:Y:S04]  /*56460*/  LDL.LU.64 R174, [R1+0x30] ;  /* 0x0000300001ae7983 */ /* 0x001ea80000300a00 */
[----:B------:R0:W-:Y:S04]  /*56470*/  @P2 STG.E.U8 desc[UR32][R64.64], R2 ;  /* 0x0000000240002986 */ /* 0x0001e8000c101120 */
[----:B0-----:R-:W3:Y:S01]  /*56480*/  LDL.LU.64 R64, [R1+0x1058] ;  /* 0x0010580001407983 */ /* 0x001ee20000300a00 */
[----:B------:R-:W-:-:S02]  /*56490*/  LOP3.LUT P3, RZ, R249, 0x40000000, RZ, 0xc0, !PT ;  /* 0x40000000f9ff7812 */ /* 0x000fc4000786c0ff */
[C---:B------:R-:W-:Y:S01]  /*564a0*/  LOP3.LUT P5, RZ, R249.reuse, 0x20000000, RZ, 0xc0, !PT ;  /* 0x20000000f9ff7812 */ /* 0x040fe200078ac0ff */
[----:B------:R-:W2:Y:S01]  /*564b0*/  LDL.LU.64 R176, [R1+0x28] ;  /* 0x0000280001b07983 */ /* 0x000ea20000300a00 */
[----:B------:R-:W-:Y:S02]  /*564c0*/  LOP3.LUT P4, RZ, R249, 0x10000000, RZ, 0xc0, !PT ;  /* 0x10000000f9ff7812 */ /* 0x000fe4000788c0ff */
[----:B------:R-:W-:Y:S01]  /*564d0*/  PRMT R71, R71, 0x7773, RZ ;  /* 0x0000777347477816 */ /* 0x000fe200000000ff */
[----:B------:R-:W2:Y:S06]  /*564e0*/  LDL.LU.64 R178, [R1+0x20] ;  /* 0x0000200001b27983 */ /* 0x000eac0000300a00 */
[----:B------:R-:W-:Y:S01]  /*564f0*/  @P3 STG.E.U8 desc[UR32][R168.64], R71 ;  /* 0x00000047a8003986 */ /* 0x000fe2000c101120 */
[----:B---3--:R-:W-:-:S02]  /*56500*/  PRMT R5, R64, 0x7770, RZ ;  /* 0x0000777040057816 */ /* 0x008fc400000000ff */
[----:B------:R-:W-:-:S03]  /*56510*/  PRMT R6, R64, 0x7771, RZ ;  /* 0x0000777140067816 */ /* 0x000fc600000000ff */
[----:B------:R-:W-:Y:S04]  /*56520*/  @P5 STG.E.U8 desc[UR32][R170.64], R5 ;  /* 0x00000005aa005986 */ /* 0x000fe8000c101120 */
[----:B------:R0:W-:Y:S04]  /*56530*/  @P4 STG.E.U8 desc[UR32][R66.64], R6 ;  /* 0x0000000642004986 */ /* 0x0001e8000c101120 */
[----:B0-----:R-:W3:Y:S01]  /*56540*/  LDL.LU.64 R66, [R1+0x1050] ;  /* 0x0010500001427983 */ /* 0x001ee20000300a00 */
[----:B------:R-:W-:-:S04]  /*56550*/  LOP3.LUT P3, RZ, R249, 0x100000, RZ, 0xc0, !PT ;  /* 0x00100000f9ff7812 */ /* 0x000fc8000786c0ff */
[----:B------:R-:W-:Y:S02]  /*56560*/  P2R R69, PR, RZ, 0x8 ;  /* 0x00000008ff457803 */ /* 0x000fe40000000000 */
[C---:B------:R-:W-:Y:S02]  /*56570*/  LOP3.LUT P3, RZ, R249.reuse, 0x200000, RZ, 0xc0, !PT ;  /* 0x00200000f9ff7812 */ /* 0x040fe4000786c0ff */
[C---:B------:R-:W-:Y:S02]  /*56580*/  LOP3.LUT P1, RZ, R249.reuse, 0x8000000, RZ, 0xc0, !PT ;  /* 0x08000000f9ff7812 */ /* 0x040fe4000782c0ff */
[----:B------:R-:W-:Y:S02]  /*56590*/  P2R R68, PR, RZ, 0x8 ;  /* 0x00000008ff447803 */ /* 0x000fe40000000000 */
[C---:B------:R-:W-:Y:S02]  /*565a0*/  LOP3.LUT P3, RZ, R249.reuse, 0x400000, RZ, 0xc0, !PT ;  /* 0x00400000f9ff7812 */ /* 0x040fe4000786c0ff */
[----:B------:R-:W-:-:S02]  /*565b0*/  LOP3.LUT P6, RZ, R249, 0x4000000, RZ, 0xc0, !PT ;  /* 0x04000000f9ff7812 */ /* 0x000fc400078cc0ff */
[C---:B------:R-:W-:Y:S02]  /*565c0*/  LOP3.LUT P0, RZ, R249.reuse, 0x2000000, RZ, 0xc0, !PT ;  /* 0x02000000f9ff7812 */ /* 0x040fe4000780c0ff */
[C---:B------:R-:W-:Y:S02]  /*565d0*/  LOP3.LUT P2, RZ, R249.reuse, 0x1000000, RZ, 0xc0, !PT ;  /* 0x01000000f9ff7812 */ /* 0x040fe4000784c0ff */
[----:B------:R-:W-:Y:S02]  /*565e0*/  P2R R9, PR, RZ, 0x8 ;  /* 0x00000008ff097803 */ /* 0x000fe40000000000 */
[----:B------:R-:W-:Y:S02]  /*565f0*/  LOP3.LUT P3, RZ, R249, 0x800000, RZ, 0xc0, !PT ;  /* 0x00800000f9ff7812 */ /* 0x000fe4000786c0ff */
[C---:B------:R-:W-:Y:S02]  /*56600*/  PRMT R0, R65.reuse, 0x7770, RZ ;  /* 0x0000777041007816 */ /* 0x040fe400000000ff */
[----:B------:R-:W-:-:S03]  /*56610*/  PRMT R7, R65, 0x7771, RZ ;  /* 0x0000777141077816 */ /* 0x000fc600000000ff */
[----:B----4-:R0:W-:Y:S04]  /*56620*/  @P1 STG.E.U8 desc[UR32][R172.64], R0 ;  /* 0x00000000ac001986 */ /* 0x0101e8000c101120 */
[----:B--2---:R-:W-:Y:S01]  /*56630*/  @P6 STG.E.U8 desc[UR32][R174.64], R7 ;  /* 0x00000007ae006986 */ /* 0x004fe2000c101120 */
[C---:B0-----:R-:W-:Y:S02]  /*56640*/  PRMT R0, R64.reuse, 0x7772, RZ ;  /* 0x0000777240007816 */ /* 0x041fe400000000ff */
[----:B------:R-:W-:Y:S02]  /*56650*/  PRMT R64, R64, 0x7773, RZ ;  /* 0x0000777340407816 */ /* 0x000fe400000000ff */
[C---:B---3--:R-:W-:Y:S02]  /*56660*/  PRMT R2, R66.reuse, 0x7770, RZ ;  /* 0x0000777042027816 */ /* 0x048fe400000000ff */
[----:B------:R-:W-:-:S02]  /*56670*/  PRMT R8, R66, 0x7771, RZ ;  /* 0x0000777142087816 */ /* 0x000fc400000000ff */
[----:B------:R-:W-:Y:S01]  /*56680*/  PRMT R5, R67, 0x7770, RZ ;  /* 0x0000777043057816 */ /* 0x000fe200000000ff */
[----:B------:R-:W-:Y:S04]  /*56690*/  @P0 STG.E.U8 desc[UR32][R176.64], R2 ;  /* 0x00000002b0000986 */ /* 0x000fe8000c101120 */
[----:B------:R-:W-:Y:S04]  /*566a0*/  @P2 STG.E.U8 desc[UR32][R178.64], R8 ;  /* 0x00000008b2002986 */ /* 0x000fe8000c101120 */
[----:B------:R0:W-:Y:S01]  /*566b0*/  @P3 STG.E.U8 desc[UR32][R56.64], R5 ;  /* 0x0000000538003986 */ /* 0x0001e2000c101120 */
[----:B------:R-:W-:-:S02]  /*566c0*/  ISETP.NE.AND P3, PT, R9, RZ, PT ;  /* 0x000000ff0900720c */ /* 0x000fc40003f65270 */
[----:B------:R-:W-:Y:S01]  /*566d0*/  PRMT R6, R67, 0x7771, RZ ;  /* 0x0000777143067816 */ /* 0x000fe200000000ff */
[----:B0-----:R-:W2:Y:S10]  /*566e0*/  LDL.LU.64 R56, [R1+0x1048] ;  /* 0x0010480001387983 */ /* 0x001eb40000300a00 */
[----:B------:R0:W-:Y:S01]  /*566f0*/  @P3 STG.E.U8 desc[UR32][R58.64], R6 ;  /* 0x000000063a003986 */ /* 0x0001e2000c101120 */
[----:B------:R-:W-:-:S03]  /*56700*/  ISETP.NE.AND P3, PT, R68, RZ, PT ;  /* 0x000000ff4400720c */ /* 0x000fc60003f65270 */
[----:B0-----:R-:W3:Y:S10]  /*56710*/  LDL.LU.64 R58, [R1+0x1040] ;  /* 0x00104000013a7983 */ /* 0x001ef40000300a00 */
[----:B------:R0:W-:Y:S04]  /*56720*/  @P3 STG.E.U8 desc[UR32][R60.64], R0 ;  /* 0x000000003c003986 */ /* 0x0001e8000c101120 */
[----:B0-----:R-:W4:Y:S01]  /*56730*/  LDL.LU.64 R60, [R1+0x1038] ;  /* 0x00103800013c7983 */ /* 0x001f220000300a00 */
[----:B------:R-:W-:-:S13]  /*56740*/  ISETP.NE.AND P3, PT, R69, RZ, PT ;  /* 0x000000ff4500720c */ /* 0x000fda0003f65270 */
[----:B------:R0:W-:Y:S04]  /*56750*/  @P3 STG.E.U8 desc[UR32][R62.64], R64 ;  /* 0x000000403e003986 */ /* 0x0001e8000c101120 */
[----:B0-----:R-:W2:Y:S01]  /*56760*/  LDL.LU.64 R62, [R1+0x1030] ;  /* 0x00103000013e7983 */ /* 0x001ea20000300a00 */
        /* <DEDUP_REMOVED lines=9> */
[----:B------:R-:W-:-:S05]  /*56800*/  PRMT R65, R65, 0x7773, RZ ;  /* 0x0000777341417816 */ /* 0x000fca00000000ff */
[----:B------:R-:W-:Y:S04]  /*56810*/  @P5 STG.E.U8 desc[UR32][R12.64], R7 ;  /* 0x000000070c005986 */ /* 0x000fe8000c101120 */
[----:B------:R-:W-:Y:S01]  /*56820*/  @P4 STG.E.U8 desc[UR32][R14.64], R65 ;  /* 0x000000410e004986 */ /* 0x000fe2000c101120 */
[----:B------:R-:W-:Y:S02]  /*56830*/  ISETP.NE.AND P4, PT, R70, RZ, PT ;  /* 0x000000ff4600720c */ /* 0x000fe40003f85270 */
[C---:B------:R-:W-:Y:S02]  /*56840*/  PRMT R5, R66.reuse, 0x7772, RZ ;  /* 0x0000777242057816 */ /* 0x040fe400000000ff */
        /* <DEDUP_REMOVED lines=9> */
[C---:B------:R-:W-:Y:S02]  /*568e0*/  PRMT R69, R67.reuse, 0x7772, RZ ;  /* 0x0000777243457816 */ /* 0x040fe400000000ff */
[----:B------:R-:W-:-:S09]  /*568f0*/  PRMT R67, R67, 0x7773, RZ ;  /* 0x0000777343437816 */ /* 0x000fd200000000ff */
[----:B------:R-:W-:Y:S04]  /*56900*/  @P4 STG.E.U8 desc[UR32][R20.64], R69 ;  /* 0x0000004514004986 */ /* 0x000fe8000c101120 */
[----:B------:R-:W-:Y:S01]  /*56910*/  @P1 STG.E.U8 desc[UR32][R22.64], R67 ;  /* 0x0000004316001986 */ /* 0x000fe2000c101120 */
[C---:B------:R-:W-:Y:S02]  /*56920*/  LOP3.LUT P3, RZ, R249.reuse, 0x400, RZ, 0xc0, !PT ;  /* 0x00000400f9ff7812 */ /* 0x040fe4000786c0ff */
[C---:B------:R-:W-:Y:S02]  /*56930*/  LOP3.LUT P5, RZ, R249.reuse, 0x200, RZ, 0xc0, !PT ;  /* 0x00000200f9ff7812 */ /* 0x040fe400078ac0ff */
[----:B------:R-:W-:Y:S02]  /*56940*/  LOP3.LUT P1, RZ, R249, 0x100, RZ, 0xc0, !PT ;  /* 0x00000100f9ff7812 */ /* 0x000fe4000782c0ff */
[----:B------:R-:W-:-:S04]  /*56950*/  LOP3.LUT P4, RZ, R4, 0x10000000, RZ, 0xc0, !PT ;  /* 0x1000000004ff7812 */ /* 0x000fc8000788c0ff */
[----:B0-----:R-:W-:Y:S02]  /*56960*/  P2R R16, PR, RZ, 0x10 ;  /* 0x00000010ff107803 */ /* 0x001fe40000000000 */
[----:B------:R-:W-:-:S04]  /*56970*/  LOP3.LUT P4, RZ, R4, 0x20000000, RZ, 0xc0, !PT ;  /* 0x2000000004ff7812 */ /* 0x000fc8000788c0ff */
[----:B------:R-:W-:Y:S02]  /*56980*/  P2R R14, PR, RZ, 0x10 ;  /* 0x00000010ff0e7803 */ /* 0x000fe40000000000 */
[----:B------:R-:W-:-:S04]  /*56990*/  LOP3.LUT P4, RZ, R4, 0x40000000, RZ, 0xc0, !PT ;  /* 0x4000000004ff7812 */ /* 0x000fc8000788c0ff */
[----:B------:R-:W-:Y:S02]  /*569a0*/  P2R R12, PR, RZ, 0x10 ;  /* 0x00000010ff0c7803 */ /* 0x000fe40000000000 */
[----:B------:R-:W-:-:S04]  /*569b0*/  LOP3.LUT P4, RZ, R4, 0x80000000, RZ, 0xc0, !PT ;  /* 0x8000000004ff7812 */ /* 0x000fc8000788c0ff */
[----:B------:R-:W-:Y:S02]  /*569c0*/  P2R R8, PR, RZ, 0x10 ;  /* 0x00000010ff087803 */ /* 0x000fe40000000000 */
[----:B------:R-:W-:Y:S02]  /*569d0*/  LOP3.LUT P4, RZ, R249, 0x1, RZ, 0xc0, !PT ;  /* 0x00000001f9ff7812 */ /* 0x000fe4000788c0ff */
[C---:B----4-:R-:W-:Y:S02]  /*569e0*/  PRMT R7, R60.reuse, 0x7770, RZ ;  /* 0x000077703c077816 */ /* 0x050fe400000000ff */
[----:B------:R-:W-:Y:S02]  /*569f0*/  PRMT R13, R60, 0x7771, RZ ;  /* 0x000077713c0d7816 */ /* 0x000fe400000000ff */
[----:B------:R-:W-:Y:S01]  /*56a00*/  PRMT R5, R61, 0x7770, RZ ;  /* 0x000077703d057816 */ /* 0x000fe200000000ff */
[----:B------:R0:W-:Y:S04]  /*56a10*/  @P6 STG.E.U8 desc[UR32][R24.64], R7 ;  /* 0x0000000718006986 */ /* 0x0001e8000c101120 */
[----:B------:R4:W-:Y:S04]  /*56a20*/  @P0 STG.E.U8 desc[UR32][R26.64], R13 ;  /* 0x0000000d1a000986 */ /* 0x0009e8000c101120 */
[----:B------:R3:W-:Y:S01]  /*56a30*/  @P2 STG.E.U8 desc[UR32][R28.64], R5 ;  /* 0x000000051c002986 */ /* 0x0007e2000c101120 */
[----:B------:R-:W-:-:S04]  /*56a40*/  LOP3.LUT P2, RZ, R249, 0x4, RZ, 0xc0, !PT ;  /* 0x00000004f9ff7812 */ /* 0x000fc8000784c0ff */
[----:B------:R-:W-:Y:S02]  /*56a50*/  P2R R6, PR, RZ, 0x4 ;  /* 0x00000004ff067803 */ /* 0x000fe40000000000 */
[----:B------:R-:W-:-:S04]  /*56a60*/  LOP3.LUT P2, RZ, R249, 0x8, RZ, 0xc0, !PT ;  /* 0x00000008f9ff7812 */ /* 0x000fc8000784c0ff */
[----:B------:R-:W-:Y:S02]  /*56a70*/  P2R R2, PR, RZ, 0x4 ;  /* 0x00000004ff027803 */ /* 0x000fe40000000000 */
[C---:B------:R-:W-:Y:S02]  /*56a80*/  LOP3.LUT P2, RZ, R249.reuse, 0x10, RZ, 0xc0, !PT ;  /* 0x00000010f9ff7812 */ /* 0x040fe4000784c0ff */
[C---:B------:R-:W-:Y:S02]  /*56a90*/  LOP3.LUT P6, RZ, R249.reuse, 0x80, RZ, 0xc0, !PT ;  /* 0x00000080f9ff7812 */ /* 0x040fe400078cc0ff */
[C---:B------:R-:W-:Y:S02]  /*56aa0*/  LOP3.LUT P0, RZ, R249.reuse, 0x40, RZ, 0xc0, !PT ;  /* 0x00000040f9ff7812 */ /* 0x040fe4000780c0ff */
[----:B------:R-:W-:Y:S02]  /*56ab0*/  P2R R0, PR, RZ, 0x4 ;  /* 0x00000004ff007803 */ /* 0x000fe40000000000 */
[----:B------:R-:W-:-:S02]  /*56ac0*/  LOP3.LUT P2, RZ, R249, 0x20, RZ, 0xc0, !PT ;  /* 0x00000020f9ff7812 */ /* 0x000fc4000784c0ff */
[----:B-1----:R-:W-:Y:S02]  /*56ad0*/  PRMT R9, R61, 0x7771, RZ ;  /* 0x000077713d097816 */ /* 0x002fe400000000ff */
[C---:B--2---:R-:W-:Y:S02]  /*56ae0*/  PRMT R15, R62.reuse, 0x7770, RZ ;  /* 0x000077703e0f7816 */ /* 0x044fe400000000ff */
[----:B------:R-:W-:Y:S02]  /*56af0*/  PRMT R17, R62, 0x7771, RZ ;  /* 0x000077713e117816 */ /* 0x000fe400000000ff */
[C---:B0-----:R-:W-:Y:S01]  /*56b00*/  PRMT R7, R63.reuse, 0x7770, RZ ;  /* 0x000077703f077816 */ /* 0x041fe200000000ff */
[----:B------:R0:W-:Y:S01]  /*56b10*/  @P3 STG.E.U8 desc[UR32][R30.64], R9 ;  /* 0x000000091e003986 */ /* 0x0001e2000c101120 */
[----:B----4-:R-:W-:Y:S02]  /*56b20*/  PRMT R13, R63, 0x7771, RZ ;  /* 0x000077713f0d7816 */ /* 0x010fe400000000ff */
[----:B---3--:R-:W-:Y:S01]  /*56b30*/  PRMT R5, R60, 0x7772, RZ ;  /* 0x000077723c057816 */ /* 0x008fe200000000ff */
[----:B------:R1:W-:Y:S04]  /*56b40*/  @P5 STG.E.U8 desc[UR32][R32.64], R15 ;  /* 0x0000000f20005986 */ /* 0x0003e8000c101120 */
[----:B------:R-:W-:Y:S04]  /*56b50*/  @P1 STG.E.U8 desc[UR32][R34.64], R17 ;  /* 0x0000001122001986 */ /* 0x000fe8000c101120 */
[----:B------:R2:W-:Y:S04]  /*56b60*/  @P6 STG.E.U8 desc[UR32][R36.64], R7 ;  /* 0x0000000724006986 */ /* 0x0005e8000c101120 */
[----:B------:R3:W-:Y:S04]  /*56b70*/  @P0 STG.E.U8 desc[UR32][R38.64], R13 ;  /* 0x0000000d26000986 */ /* 0x0007e8000c101120 */
[----:B------:R4:W-:Y:S01]  /*56b80*/  @P2 STG.E.U8 desc[UR32][R40.64], R5 ;  /* 0x0000000528002986 */ /* 0x0009e2000c101120 */
[----:B------:R-:W-:-:S02]  /*56b90*/  ISETP.NE.AND P2, PT, R0, RZ, PT ;  /* 0x000000ff0000720c */ /* 0x000fc40003f45270 */
[----:B0-----:R-:W-:Y:S02]  /*56ba0*/  PRMT R9, R60, 0x7773, RZ ;  /* 0x000077733c097816 */ /* 0x001fe400000000ff */
[----:B-1----:R-:W-:-:S09]  /*56bb0*/  PRMT R15, R61, 0x7772, RZ ;  /* 0x000077723d0f7816 */ /* 0x002fd200000000ff */
[----:B------:R0:W-:Y:S01]  /*56bc0*/  @P2 STG.E.U8 desc[UR32][R42.64], R9 ;  /* 0x000000092a002986 */ /* 0x0001e2000c101120 */
[----:B------:R-:W-:Y:S02]  /*56bd0*/  ISETP.NE.AND P2, PT, R2, RZ, PT ;  /* 0x000000ff0200720c */ /* 0x000fe40003f45270 */
[----:B------:R-:W-:Y:S02]  /*56be0*/  LOP3.LUT P3, RZ, R249, 0x2, RZ, 0xc0, !PT ;  /* 0x00000002f9ff7812 */ /* 0x000fe4000786c0ff */
[----:B------:R-:W-:Y:S01]  /*56bf0*/  PRMT R61, R61, 0x7773, RZ ;  /* 0x000077733d3d7816 */ /* 0x000fe200000000ff */
[----:B------:R-:W1:Y:S08]  /*56c00*/  LDS.128 R248, [R251] ;  /* 0x00000000fbf87984 */ /* 0x000e700000000c00 */
[----:B------:R0:W-:Y:S01]  /*56c10*/  @P2 STG.E.U8 desc[UR32][R44.64], R15 ;  /* 0x0000000f2c002986 */ /* 0x0001e2000c101120 */
[----:B------:R-:W-:-:S02]  /*56c20*/  ISETP.NE.AND P2, PT, R6, RZ, PT ;  /* 0x000000ff0600720c */ /* 0x000fc40003f45270 */
[C---:B--2---:R-:W-:Y:S02]  /*56c30*/  PRMT R7, R62.reuse, 0x7772, RZ ;  /* 0x000077723e077816 */ /* 0x044fe400000000ff */
[----:B---3--:R-:W-:-:S09]  /*56c40*/  PRMT R13, R62, 0x7773, RZ ;  /* 0x000077733e0d7816 */ /* 0x008fd200000000ff */
[----:B------:R-:W-:Y:S04]  /*56c50*/  @P2 STG.E.U8 desc[UR32][R46.64], R61 ;  /* 0x0000003d2e002986 */ /* 0x000fe8000c101120 */
[----:B------:R2:W-:Y:S04]  /*56c60*/  @P3 STG.E.U8 desc[UR32][R48.64], R7 ;  /* 0x0000000730003986 */ /* 0x0005e8000c101120 */
[----:B------:R3:W-:Y:S01]  /*56c70*/  @P4 STG.E.U8 desc[UR32][R50.64], R13 ;  /* 0x0000000d32004986 */ /* 0x0007e2000c101120 */
[----:B------:R-:W-:Y:S02]  /*56c80*/  ISETP.NE.AND P4, PT, R8, RZ, PT ;  /* 0x000000ff0800720c */ /* 0x000fe40003f85270 */
[----:B----4-:R-:W-:-:S02]  /*56c90*/  PRMT R5, R63, 0x7772, RZ ;  /* 0x000077723f057816 */ /* 0x010fc400000000ff */
[----:B------:R-:W-:-:S09]  /*56ca0*/  PRMT R63, R63, 0x7773, RZ ;  /* 0x000077733f3f7816 */ /* 0x000fd200000000ff */
[----:B------:R4:W-:Y:S01]  /*56cb0*/  @P4 STG.E.U8 desc[UR32][R52.64], R5 ;  /* 0x0000000534004986 */ /* 0x0009e2000c101120 */
[----:B------:R-:W-:Y:S02]  /*56cc0*/  ISETP.NE.AND P4, PT, R12, RZ, PT ;  /* 0x000000ff0c00720c */ /* 0x000fe40003f85270 */
[----:B0-----:R-:W-:-:S11]  /*56cd0*/  PRMT R9, R56, 0x7770, RZ ;  /* 0x0000777038097816 */ /* 0x001fd600000000ff */
[----:B------:R-:W-:Y:S01]  /*56ce0*/  @P4 STG.E.U8 desc[UR32][R54.64], R63 ;  /* 0x0000003f36004986 */ /* 0x000fe2000c101120 */
[----:B------:R-:W-:Y:S02]  /*56cf0*/  ISETP.NE.AND P4, PT, R14, RZ, PT ;  /* 0x000000ff0e00720c */ /* 0x000fe40003f85270 */
[----:B------:R-:W-:-:S11]  /*56d00*/  PRMT R15, R56, 0x7771, RZ ;  /* 0x00007771380f7816 */ /* 0x000fd600000000ff */
[----:B------:R0:W-:Y:S01]  /*56d10*/  @P4 STG.E.U8 desc[UR32][R180.64], R9 ;  /* 0x00000009b4004986 */ /* 0x0001e2000c101120 */
[----:B------:R-:W-:Y:S02]  /*56d20*/  ISETP.NE.AND P4, PT, R16, RZ, PT ;  /* 0x000000ff1000720c */ /* 0x000fe40003f85270 */
[C---:B------:R-:W-:Y:S02]  /*56d30*/  LOP3.LUT P1, RZ, R4.reuse, 0x8000000, RZ, 0xc0, !PT ;  /* 0x0800000004ff7812 */ /* 0x040fe4000782c0ff */
[C---:B------:R-:W-:Y:S02]  /*56d40*/  LOP3.LUT P5, RZ, R4.reuse, 0x4000000, RZ, 0xc0, !PT ;  /* 0x0400000004ff7812 */ /* 0x040fe400078ac0ff */
[----:B------:R-:W-:-:S07]  /*56d50*/  LOP3.LUT P6, RZ, R4, 0x2000000, RZ, 0xc0, !PT ;  /* 0x0200000004ff7812 */ /* 0x000fce00078cc0ff */
[----:B------:R1:W-:Y:S01]  /*56d60*/  @P4 STG.E.U8 desc[UR32][R182.64], R15 ;  /* 0x0000000fb6004986 */ /* 0x0003e2000c101120 */
[C---:B------:R-:W-:Y:S02]  /*56d70*/  LOP3.LUT P4, RZ, R4.reuse, 0x10000, RZ, 0xc0, !PT ;  /* 0x0001000004ff7812 */ /* 0x040fe4000788c0ff */
[C---:B--2---:R-:W-:Y:S02]  /*56d80*/  PRMT R7, R57.reuse, 0x7770, RZ ;  /* 0x0000777039077816 */ /* 0x044fe400000000ff */
[----:B------:R-:W-:Y:S02]  /*56d90*/  P2R R6, PR, RZ, 0x10 ;  /* 0x00000010ff067803 */ /* 0x000fe40000000000 */
[----:B------:R-:W-:Y:S02]  /*56da0*/  LOP3.LUT P4, RZ, R4, 0x20000, RZ, 0xc0, !PT ;  /* 0x0002000004ff7812 */ /* 0x000fe4000788c0ff */
[----:B---3--:R-:W-:Y:S02]  /*56db0*/  PRMT R13, R57, 0x7771, RZ ;  /* 0x00007771390d7816 */ /* 0x008fe400000000ff */
[----:B----4-:R-:W-:-:S02]  /*56dc0*/  PRMT R5, R58, 0x7770, RZ ;  /* 0x000077703a057816 */ /* 0x010fc400000000ff */
[----:B------:R-:W-:Y:S01]  /*56dd0*/  P2R R2, PR, RZ, 0x10 ;  /* 0x00000010ff027803 */ /* 0x000fe20000000000 */
[----:B------:R2:W-:Y:S01]  /*56de0*/  @P1 STG.E.U8 desc[UR32][R184.64], R7 ;  /* 0x00000007b8001986 */ /* 0x0005e2000c101120 */
[C---:B------:R-:W-:Y:S02]  /*56df0*/  LOP3.LUT P0, RZ, R4.reuse, 0x1000000, RZ, 0xc0, !PT ;  /* 0x0100000004ff7812 */ /* 0x040fe4000780c0ff */
[C---:B------:R-:W-:Y:S01]  /*56e00*/  LOP3.LUT P4, RZ, R4.reuse, 0x40000, RZ, 0xc0, !PT ;  /* 0x0004000004ff7812 */ /* 0x040fe2000788c0ff */
[----:B------:R3:W-:Y:S01]  /*56e10*/  @P5 STG.E.U8 desc[UR32][R186.64], R13 ;  /* 0x0000000dba005986 */ /* 0x0007e2000c101120 */
[C---:B------:R-:W-:Y:S02]  /*56e20*/  LOP3.LUT P2, RZ, R4.reuse, 0x800000, RZ, 0xc0, !PT ;  /* 0x0080000004ff7812 */ /* 0x040fe4000784c0ff */
[C---:B------:R-:W-:Y:S01]  /*56e30*/  LOP3.LUT P3, RZ, R4.reuse, 0x400000, RZ, 0xc0, !PT ;  /* 0x0040000004ff7812 */ /* 0x040fe2000786c0ff */
[----:B------:R4:W-:Y:S01]  /*56e40*/  @P6 STG.E.U8 desc[UR32][R188.64], R5 ;  /* 0x00000005bc006986 */ /* 0x0009e2000c101120 */
[----:B------:R-:W-:-:S02]  /*56e50*/  LOP3.LUT P1, RZ, R4, 0x200000, RZ, 0xc0, !PT ;  /* 0x0020000004ff7812 */ /* 0x000fc4000782c0ff */
[C---:B------:R-:W-:Y:S02]  /*56e60*/  LOP3.LUT P6, RZ, R4.reuse, 0x100000, RZ, 0xc0, !PT ;  /* 0x0010000004ff7812 */ /* 0x040fe400078cc0ff */
[----:B------:R-:W-:Y:S02]  /*56e70*/  P2R R0, PR, RZ, 0x10 ;  /* 0x00000010ff007803 */ /* 0x000fe40000000000 */
[----:B------:R-:W-:Y:S02]  /*56e80*/  LOP3.LUT P4, RZ, R4, 0x80000, RZ, 0xc0, !PT ;  /* 0x0008000004ff7812 */ /* 0x000fe4000788c0ff */
[----:B------:R-:W-:Y:S02]  /*56e90*/  PRMT R17, R58, 0x7771, RZ ;  /* 0x000077713a117816 */ /* 0x000fe400000000ff */
[C---:B0-----:R-:W-:Y:S02]  /*56ea0*/  PRMT R9, R59.reuse, 0x7770, RZ ;  /* 0x000077703b097816 */ /* 0x041fe400000000ff */
[----:B-1----:R-:W-:-:S02]  /*56eb0*/  PRMT R15, R59, 0x7771, RZ ;  /* 0x000077713b0f7816 */ /* 0x002fc400000000ff */
[C---:B--2---:R-:W-:Y:S01]  /*56ec0*/  PRMT R7, R56.reuse, 0x7772, RZ ;  /* 0x0000777238077816 */ /* 0x044fe200000000ff */
[----:B------:R0:W-:Y:S01]  /*56ed0*/  @P0 STG.E.U8 desc[UR32][R190.64], R17 ;  /* 0x00000011be000986 */ /* 0x0001e2000c101120 */
[----:B---3--:R-:W-:Y:S02]  /*56ee0*/  PRMT R13, R56, 0x7773, RZ ;  /* 0x00007773380d7816 */ /* 0x008fe400000000ff */
[----:B----4-:R-:W-:Y:S01]  /*56ef0*/  PRMT R5, R57, 0x7772, RZ ;  /* 0x0000777239057816 */ /* 0x010fe200000000ff */
[----:B------:R1:W-:Y:S04]  /*56f00*/  @P2 STG.E.U8 desc[UR32][R192.64], R9 ;  /* 0x00000009c0002986 */ /* 0x0003e8000c101120 */
[----:B------:R2:W-:Y:S04]  /*56f10*/  @P3 STG.E.U8 desc[UR32][R194.64], R15 ;  /* 0x0000000fc2003986 */ /* 0x0005e8000c101120 */
[----:B------:R3:W-:Y:S04]  /*56f20*/  @P1 STG.E.U8 desc[UR32][R196.64], R7 ;  /* 0x00000007c4001986 */ /* 0x0007e8000c101120 */
[----:B------:R-:W-:Y:S04]  /*56f30*/  @P6 STG.E.U8 desc[UR32][R198.64], R13 ;  /* 0x0000000dc6006986 */ /* 0x000fe8000c101120 */
[----:B------:R4:W-:Y:S01]  /*56f40*/  @P4 STG.E.U8 desc[UR32][R200.64], R5 ;  /* 0x00000005c8004986 */ /* 0x0009e2000c101120 */
[----:B------:R-:W-:-:S02]  /*56f50*/  ISETP.NE.AND P4, PT, R0, RZ, PT ;  /* 0x000000ff0000720c */ /* 0x000fc40003f85270 */
[C---:B------:R-:W-:Y:S02]  /*56f60*/  LOP3.LUT P3, RZ, R4.reuse, 0x400, RZ, 0xc0, !PT ;  /* 0x0000040004ff7812 */ /* 0x040fe4000786c0ff */
[----:B------:R-:W-:Y:S02]  /*56f70*/  PRMT R57, R57, 0x7773, RZ ;  /* 0x0000777339397816 */ /* 0x000fe400000000ff */
[----:B0-----:R-:W-:Y:S02]  /*56f80*/  P2R R17, PR, RZ, 0x8 ;  /* 0x00000008ff117803 */ /* 0x001fe40000000000 */
[----:B------:R-:W-:-:S04]  /*56f90*/  LOP3.LUT P3, RZ, R4, 0x800, RZ, 0xc0, !PT ;  /* 0x0000080004ff7812 */ /* 0x000fc8000786c0ff */
[----:B------:R-:W-:Y:S01]  /*56fa0*/  P2R R16, PR, RZ, 0x8 ;  /* 0x00000008ff107803 */ /* 0x000fe20000000000 */
[----:B------:R-:W-:Y:S01]  /*56fb0*/  @P4 STG.E.U8 desc[UR32][R202.64], R57 ;  /* 0x00000039ca004986 */ /* 0x000fe2000c101120 */
[----:B------:R-:W-:Y:S02]  /*56fc0*/  LOP3.LUT P3, RZ, R4, 0x1000, RZ, 0xc0, !PT ;  /* 0x0000100004ff7812 */ /* 0x000fe4000786c0ff */
[----:B------:R-:W-:Y:S02]  /*56fd0*/  ISETP.NE.AND P4, PT, R2, RZ, PT ;  /* 0x000000ff0200720c */ /* 0x000fe40003f85270 */
[----:B------:R-:W-:Y:S02]  /*56fe0*/  P2R R14, PR, RZ, 0x8 ;  /* 0x00000008ff0e7803 */ /* 0x000fe40000000000 */
[----:B------:R-:W-:Y:S02]  /*56ff0*/  LOP3.LUT P3, RZ, R4, 0x2000, RZ, 0xc0, !PT ;  /* 0x0000200004ff7812 */ /* 0x000fe4000786c0ff */
[----:B-1----:R-:W-:-:S02]  /*57000*/  PRMT R9, R58, 0x7772, RZ ;  /* 0x000077723a097816 */ /* 0x002fc400000000ff */
[----:B------:R-:W-:Y:S02]  /*57010*/  P2R R12, PR, RZ, 0x8 ;  /* 0x00000008ff0c7803 */ /* 0x000fe40000000000 */
[----:B------:R-:W-:-:S03]  /*57020*/  LOP3.LUT P3, RZ, R4, 0x4000, RZ, 0xc0, !PT ;  /* 0x0000400004ff7812 */ /* 0x000fc6000786c0ff */
[----:B------:R0:W-:Y:S01]  /*57030*/  @P4 STG.E.U8 desc[UR32][R204.64], R9 ;  /* 0x00000009cc004986 */ /* 0x0001e2000c101120 */
[----:B------:R-:W-:Y:S02]  /*57040*/  P2R R8, PR, RZ, 0x8 ;  /* 0x00000008ff087803 */ /* 0x000fe40000000000 */
[----:B------:R-:W-:Y:S02]  /*57050*/  ISETP.NE.AND P4, PT, R6, RZ, PT ;  /* 0x000000ff0600720c */ /* 0x000fe40003f85270 */
[----:B------:R-:W-:Y:S02]  /*57060*/  LOP3.LUT P3, RZ, R4, 0x8000, RZ, 0xc0, !PT ;  /* 0x0000800004ff7812 */ /* 0x000fe4000786c0ff */
[----:B--2---:R-:W-:Y:S02]  /*57070*/  PRMT R15, R58, 0x7773, RZ ;  /* 0x000077733a0f7816 */ /* 0x004fe400000000ff */
[----:B---3--:R-:W-:-:S07]  /*57080*/  PRMT R7, R59, 0x7772, RZ ;  /* 0x000077723b077816 */ /* 0x008fce00000000ff */
[----:B------:R1:W-:Y:S04]  /*57090*/  @P4 STG.E.U8 desc[UR32][R206.64], R15 ;  /* 0x0000000fce004986 */ /* 0x0003e8000c101120 */
[----:B------:R2:W-:Y:S01]  /*570a0*/  @P3 STG.E.U8 desc[UR32][R208.64], R7 ;  /* 0x00000007d0003986 */ /* 0x0005e2000c101120 */
[----:B------:R-:W-:Y:S02]  /*570b0*/  ISETP.NE.AND P3, PT, R8, RZ, PT ;  /* 0x000000ff0800720c */ /* 0x000fe40003f65270 */
[----:B------:R-:W-:Y:S02]  /*570c0*/  PRMT R59, R59, 0x7773, RZ ;  /* 0x000077733b3b7816 */ /* 0x000fe400000000ff */
[----:B----4-:R-:W-:-:S09]  /*570d0*/  PRMT R5, R248, 0x7770, RZ ;  /* 0x00007770f8057816 */ /* 0x010fd200000000ff */
[----:B------:R-:W-:Y:S01]  /*570e0*/  @P3 STG.E.U8 desc[UR32][R210.64], R59 ;  /* 0x0000003bd2003986 */ /* 0x000fe2000c101120 */
[----:B------:R-:W-:Y:S02]  /*570f0*/  ISETP.NE.AND P3, PT, R12, RZ, PT ;  /* 0x000000ff0c00720c */ /* 0x000fe40003f65270 */
[----:B------:R-:W-:-:S11]  /*57100*/  PRMT R13, R248, 0x7771, RZ ;  /* 0x00007771f80d7816 */ /* 0x000fd600000000ff */
[----:B------:R3:W-:Y:S01]  /*57110*/  @P3 STG.E.U8 desc[UR32][R212.64], R5 ;  /* 0x00000005d4003986 */ /* 0x0007e2000c101120 */
[----:B------:R-:W-:Y:S02]  /*57120*/  ISETP.NE.AND P3, PT, R14, RZ, PT ;  /* 0x000000ff0e00720c */ /* 0x000fe40003f65270 */
[----:B0-----:R-:W-:-:S11]  /*57130*/  PRMT R9, R249, 0x7770, RZ ;  /* 0x00007770f9097816 */ /* 0x001fd600000000ff */
        /* <DEDUP_REMOVED lines=8> */
[----:B------:R-:W-:Y:S02]  /*571c0*/  LOP3.LUT P5, RZ, R4, 0x20, RZ, 0xc0, !PT ;  /* 0x0000002004ff7812 */ /* 0x000fe400078ac0ff */
[----:B-1----:R-:W-:Y:S02]  /*571d0*/  PRMT R15, R249, 0x7771, RZ ;  /* 0x00007771f90f7816 */ /* 0x002fe400000000ff */
[C---:B--2---:R-:W-:Y:S02]  /*571e0*/  PRMT R7, R250.reuse, 0x7770, RZ ;  /* 0x00007770fa077816 */ /* 0x044fe400000000ff */
[----:B------:R-:W-:Y:S02]  /*571f0*/  PRMT R17, R250, 0x7771, RZ ;  /* 0x00007771fa117816 */ /* 0x000fe400000000ff */
[----:B---3--:R-:W-:-:S02]  /*57200*/  PRMT R5, R251, 0x7770, RZ ;  /* 0x00007770fb057816 */ /* 0x008fc400000000ff */
[----:B0-----:R-:W-:Y:S01]  /*57210*/  PRMT R13, R251, 0x7771, RZ ;  /* 0x00007771fb0d7816 */ /* 0x001fe200000000ff */
[----:B------:R0:W-:Y:S01]  /*57220*/  @P3 STG.E.U8 desc[UR32][R218.64], R15 ;  /* 0x0000000fda003986 */ /* 0x0001e2000c101120 */
[----:B------:R-:W-:Y:S02]  /*57230*/  LOP3.LUT P4, RZ, R4, 0x10, RZ, 0xc0, !PT ;  /* 0x0000001004ff7812 */ /* 0x000fe4000788c0ff */
[----:B----4-:R-:W-:Y:S01]  /*57240*/  PRMT R9, R248, 0x7772, RZ ;  /* 0x00007772f8097816 */ /* 0x010fe200000000ff */
[----:B------:R1:W-:Y:S01]  /*57250*/  @P2 STG.E.U8 desc[UR32][R220.64], R7 ;  /* 0x00000007dc002986 */ /* 0x0003e2000c101120 */
[C---:B------:R-:W-:Y:S02]  /*57260*/  LOP3.LUT P3, RZ, R3.reuse, 0x40000000, RZ, 0xc0, !PT ;  /* 0x4000000003ff7812 */ /* 0x040fe4000786c0ff */
[C---:B------:R-:W-:Y:S01]  /*57270*/  LOP3.LUT P2, RZ, R3.reuse, 0x20000000, RZ, 0xc0, !PT ;  /* 0x2000000003ff7812 */ /* 0x040fe2000784c0ff */
[----:B------:R2:W-:Y:S01]  /*57280*/  @P1 STG.E.U8 desc[UR32][R222.64], R17 ;  /* 0x00000011de001986 */ /* 0x0005e2000c101120 */
[----:B------:R-:W-:-:S03]  /*57290*/  LOP3.LUT P1, RZ, R3, 0x10000000, RZ, 0xc0, !PT ;  /* 0x1000000003ff7812 */ /* 0x000fc6000782c0ff */
[----:B------:R3:W-:Y:S01]  /*572a0*/  @P0 STG.E.U8 desc[UR32][R224.64], R5 ;  /* 0x00000005e0000986 */ /* 0x0007e2000c101120 */
[----:B------:R-:W-:-:S03]  /*572b0*/  LOP3.LUT P0, RZ, R3, 0x8000000, RZ, 0xc0, !PT ;  /* 0x0800000003ff7812 */ /* 0x000fc6000780c0ff */
[----:B------:R3:W-:Y:S01]  /*572c0*/  @P6 STG.E.U8 desc[UR32][R226.64], R13 ;  /* 0x0000000de2006986 */ /* 0x0007e2000c101120 */
[----:B------:R-:W-:-:S03]  /*572d0*/  LOP3.LUT P6, RZ, R3, 0x4000000, RZ, 0xc0, !PT ;  /* 0x0400000003ff7812 */ /* 0x000fc600078cc0ff */
[----:B------:R3:W-:Y:S01]  /*572e0*/  @P5 STG.E.U8 desc[UR32][R228.64], R9 ;  /* 0x00000009e4005986 */ /* 0x0007e2000c101120 */
[----:B------:R-:W-:Y:S02]  /*572f0*/  LOP3.LUT P5, RZ, R3, 0x2000000, RZ, 0xc0, !PT ;  /* 0x0200000003ff7812 */ /* 0x000fe400078ac0ff */
[----:B------:R-:W-:Y:S02]  /*57300*/  PRMT R3, R248, 0x7773, RZ ;  /* 0x00007773f8037816 */ /* 0x000fe400000000ff */
[C---:B0-----:R-:W-:Y:S02]  /*57310*/  PRMT R15, R249.reuse, 0x7772, RZ ;  /* 0x00007772f90f7816 */ /* 0x041fe400000000ff */
[----:B------:R-:W-:Y:S02]  /*57320*/  PRMT R249, R249, 0x7773, RZ ;  /* 0x00007773f9f97816 */ /* 0x000fe400000000ff */
[C---:B-1----:R-:W-:Y:S01]  /*57330*/  PRMT R7, R250.reuse, 0x7772, RZ ;  /* 0x00007772fa077816 */ /* 0x042fe200000000ff */
[----:B------:R3:W-:Y:S01]  /*57340*/  @P4 STG.E.U8 desc[UR32][R230.64], R3 ;  /* 0x00000003e6004986 */ /* 0x0007e2000c101120 */
[----:B--2---:R-:W-:-:S02]  /*57350*/  PRMT R17, R250, 0x7773, RZ ;  /* 0x00007773fa117816 */ /* 0x004fc400000000ff */
[C---:B------:R-:W-:Y:S01]  /*57360*/  PRMT R19, R251.reuse, 0x7772, RZ ;  /* 0x00007772fb137816 */ /* 0x040fe200000000ff */
[----:B------:R3:W-:Y:S04]  /*57370*/  @P3 STG.E.U8 desc[UR32][R232.64], R15 ;  /* 0x0000000fe8003986 */ /* 0x0007e8000c101120 */
[----:B------:R3:W-:Y:S04]  /*57380*/  @P2 STG.E.U8 desc[UR32][R234.64], R249 ;  /* 0x000000f9ea002986 */ /* 0x0007e8000c101120 */
[----:B------:R3:W-:Y:S04]  /*57390*/  @P1 STG.E.U8 desc[UR32][R236.64], R7 ;  /* 0x00000007ec001986 */ /* 0x0007e8000c101120 */
[----:B------:R3:W-:Y:S01]  /*573a0*/  @P0 STG.E.U8 desc[UR32][R238.64], R17 ;  /* 0x00000011ee000986 */ /* 0x0007e2000c101120 */
[----:B------:R-:W-:-:S03]  /*573b0*/  PRMT R251, R251, 0x7773, RZ ;  /* 0x00007773fbfb7816 */ /* 0x000fc600000000ff */
[----:B------:R3:W-:Y:S01]  /*573c0*/  @P6 STG.E.U8 desc[UR32][R240.64], R19 ;  /* 0x00000013f0006986 */ /* 0x0007e2000c101120 */
[----:B------:R-:W-:Y:S05]  /*573d0*/  @!P5 EXIT ;  /* 0x000000000000d94d */ /* 0x000fea0003800000 */
[----:B------:R-:W-:Y:S01]  /*573e0*/  STG.E.U8 desc[UR32][R10.64], R251 ;  /* 0x000000fb0a007986 */ /* 0x000fe2000c101120 */
[----:B------:R-:W-:Y:S05]  /*573f0*/  EXIT ;  /* 0x000000000000794d */ /* 0x000fea0003800000 */
.L_x_3:
[----:B------:R-:W-:-:S00]  /*57400*/  BRA `(.L_x_3) ;  /* 0xfffffffc00fc7947 */ /* 0x000fc0000383ffff */
[----:B------:R-:W-:-:S00]  /*57410*/  NOP ;  /* 0x0000000000007918 */ /* 0x000fc00000000000 */
        /* <DEDUP_REMOVED lines=14> */
.L_x_4:


//--------------------- .nv.shared.matmul_kernel  --------------------------
	.section	.nv.shared.matmul_kernel,"aw",@nobits
	.sectionflags	@""
	.align	16
	.zero		1024


//--------------------- .nv.shared.reserved.0     --------------------------
	.section	.nv.shared.reserved.0,"aw",@nobits
	.weak		__nv_reservedSMEM_offset_0_alias
	.size		__nv_reservedSMEM_offset_0_alias, 0, 0
	.other		__nv_reservedSMEM_offset_0_alias,@"STO_CUDA_RESERVED_SHARED STV_DEFAULT"
__nv_reservedSMEM_offset_0_alias:
	.zero		0


//--------------------- .nv.constant0.matmul_kernel --------------------------
	.section	.nv.constant0.matmul_kernel,"a",@progbits
	.sectionflags	@""
	.align	4
.nv.constant0.matmul_kernel:
	.zero		608


//--------------------- SYMBOLS --------------------------

	.type		.nv.reservedSmem.offset0,@object
	.size		.nv.reservedSmem.offset0,0x4
